//
// Generated by NVIDIA NVVM Compiler
//
// Compiler Build ID: CL-36424714
// Cuda compilation tools, release 13.0, V13.0.88
// Based on NVVM 20.0.0
//

.version 9.0
.target sm_100
.address_size 64

	// .globl	_ZN3cub18CUB_300001_SM_10006detail11EmptyKernelIvEEvv
// _ZZN3cub18CUB_300001_SM_10006detail10radix_sort31DeviceRadixSortSingleTileKernelINS1_5radix10policy_hubI8custom_tNS0_8NullTypeEjE10Policy1000ELNS0_9SortOrderE0ES6_S7_j12decomposer_tEEvPKT1_PSC_PKT2_PSG_T3_iiT4_E12temp_storage has been demoted
// _ZZN3cub18CUB_300001_SM_10006detail10radix_sort30DeviceRadixSortHistogramKernelINS1_5radix10policy_hubI8custom_tNS0_8NullTypeEjE10Policy1000ELNS0_9SortOrderE0ES6_j12decomposer_tEEvPT2_PKT1_SC_iiT3_E12temp_storage has been demoted
// _ZZN3cub18CUB_300001_SM_10006detail10radix_sort33DeviceRadixSortExclusiveSumKernelINS1_5radix10policy_hubI8custom_tNS0_8NullTypeEjE10Policy1000EjEEvPT0_E12temp_storage has been demoted
// _ZZN3cub18CUB_300001_SM_10006detail10radix_sort29DeviceRadixSortOnesweepKernelINS1_5radix10policy_hubI8custom_tNS0_8NullTypeEjE10Policy1000ELNS0_9SortOrderE0ES6_S7_jii12decomposer_tEEvPT5_SD_PT3_PKSE_PT1_PKSI_PT2_PKSM_T4_iiT6_E1s has been demoted
.global .align 1 .b8 _ZN34_INTERNAL_6855435d_4_k_cu_4845e16f4cuda3std3__45__cpo5beginE[1];
.global .align 1 .b8 _ZN34_INTERNAL_6855435d_4_k_cu_4845e16f4cuda3std3__45__cpo3endE[1];
.global .align 1 .b8 _ZN34_INTERNAL_6855435d_4_k_cu_4845e16f4cuda3std3__45__cpo6cbeginE[1];
.global .align 1 .b8 _ZN34_INTERNAL_6855435d_4_k_cu_4845e16f4cuda3std3__45__cpo4cendE[1];
.global .align 1 .b8 _ZN34_INTERNAL_6855435d_4_k_cu_4845e16f4cuda3std3__45__cpo6rbeginE[1];
.global .align 1 .b8 _ZN34_INTERNAL_6855435d_4_k_cu_4845e16f4cuda3std3__45__cpo4rendE[1];
.global .align 1 .b8 _ZN34_INTERNAL_6855435d_4_k_cu_4845e16f4cuda3std3__45__cpo7crbeginE[1];
.global .align 1 .b8 _ZN34_INTERNAL_6855435d_4_k_cu_4845e16f4cuda3std3__45__cpo5crendE[1];
.global .align 1 .b8 _ZN34_INTERNAL_6855435d_4_k_cu_4845e16f4cuda3std3__436_GLOBAL__N__6855435d_4_k_cu_4845e16f6ignoreE[1];
.global .align 1 .b8 _ZN34_INTERNAL_6855435d_4_k_cu_4845e16f4cuda3std3__419piecewise_constructE[1];
.global .align 1 .b8 _ZN34_INTERNAL_6855435d_4_k_cu_4845e16f4cuda3std3__48in_placeE[1];
.global .align 1 .b8 _ZN34_INTERNAL_6855435d_4_k_cu_4845e16f4cuda3std3__420unreachable_sentinelE[1];
.global .align 1 .b8 _ZN34_INTERNAL_6855435d_4_k_cu_4845e16f4cuda3std3__47nulloptE[1];
.global .align 1 .b8 _ZN34_INTERNAL_6855435d_4_k_cu_4845e16f4cuda3std3__48unexpectE[1];
.global .align 1 .b8 _ZN34_INTERNAL_6855435d_4_k_cu_4845e16f4cuda3std6ranges3__45__cpo4swapE[1];
.global .align 1 .b8 _ZN34_INTERNAL_6855435d_4_k_cu_4845e16f4cuda3std6ranges3__45__cpo9iter_moveE[1];
.global .align 1 .b8 _ZN34_INTERNAL_6855435d_4_k_cu_4845e16f4cuda3std6ranges3__45__cpo5beginE[1];
.global .align 1 .b8 _ZN34_INTERNAL_6855435d_4_k_cu_4845e16f4cuda3std6ranges3__45__cpo3endE[1];
.global .align 1 .b8 _ZN34_INTERNAL_6855435d_4_k_cu_4845e16f4cuda3std6ranges3__45__cpo6cbeginE[1];
.global .align 1 .b8 _ZN34_INTERNAL_6855435d_4_k_cu_4845e16f4cuda3std6ranges3__45__cpo4cendE[1];
.global .align 1 .b8 _ZN34_INTERNAL_6855435d_4_k_cu_4845e16f4cuda3std6ranges3__45__cpo7advanceE[1];
.global .align 1 .b8 _ZN34_INTERNAL_6855435d_4_k_cu_4845e16f4cuda3std6ranges3__45__cpo9iter_swapE[1];
.global .align 1 .b8 _ZN34_INTERNAL_6855435d_4_k_cu_4845e16f4cuda3std6ranges3__45__cpo4nextE[1];
.global .align 1 .b8 _ZN34_INTERNAL_6855435d_4_k_cu_4845e16f4cuda3std6ranges3__45__cpo4prevE[1];
.global .align 1 .b8 _ZN34_INTERNAL_6855435d_4_k_cu_4845e16f4cuda3std6ranges3__45__cpo4dataE[1];
.global .align 1 .b8 _ZN34_INTERNAL_6855435d_4_k_cu_4845e16f4cuda3std6ranges3__45__cpo5cdataE[1];
.global .align 1 .b8 _ZN34_INTERNAL_6855435d_4_k_cu_4845e16f4cuda3std6ranges3__45__cpo4sizeE[1];
.global .align 1 .b8 _ZN34_INTERNAL_6855435d_4_k_cu_4845e16f4cuda3std6ranges3__45__cpo5ssizeE[1];
.global .align 1 .b8 _ZN34_INTERNAL_6855435d_4_k_cu_4845e16f4cuda3std6ranges3__45__cpo8distanceE[1];
.global .align 1 .b8 _ZN34_INTERNAL_6855435d_4_k_cu_4845e16f6thrust24THRUST_300001_SM_1000_NS8cuda_cub3parE[1];
.global .align 1 .b8 _ZN34_INTERNAL_6855435d_4_k_cu_4845e16f6thrust24THRUST_300001_SM_1000_NS8cuda_cub10par_nosyncE[1];
.global .align 1 .b8 _ZN34_INTERNAL_6855435d_4_k_cu_4845e16f6thrust24THRUST_300001_SM_1000_NS6system6detail10sequential3seqE[1];
.global .align 1 .b8 _ZN34_INTERNAL_6855435d_4_k_cu_4845e16f6thrust24THRUST_300001_SM_1000_NS12placeholders2_1E[1];
.global .align 1 .b8 _ZN34_INTERNAL_6855435d_4_k_cu_4845e16f6thrust24THRUST_300001_SM_1000_NS12placeholders2_2E[1];
.global .align 1 .b8 _ZN34_INTERNAL_6855435d_4_k_cu_4845e16f6thrust24THRUST_300001_SM_1000_NS12placeholders2_3E[1];
.global .align 1 .b8 _ZN34_INTERNAL_6855435d_4_k_cu_4845e16f6thrust24THRUST_300001_SM_1000_NS12placeholders2_4E[1];
.global .align 1 .b8 _ZN34_INTERNAL_6855435d_4_k_cu_4845e16f6thrust24THRUST_300001_SM_1000_NS12placeholders2_5E[1];
.global .align 1 .b8 _ZN34_INTERNAL_6855435d_4_k_cu_4845e16f6thrust24THRUST_300001_SM_1000_NS12placeholders2_6E[1];
.global .align 1 .b8 _ZN34_INTERNAL_6855435d_4_k_cu_4845e16f6thrust24THRUST_300001_SM_1000_NS12placeholders2_7E[1];
.global .align 1 .b8 _ZN34_INTERNAL_6855435d_4_k_cu_4845e16f6thrust24THRUST_300001_SM_1000_NS12placeholders2_8E[1];
.global .align 1 .b8 _ZN34_INTERNAL_6855435d_4_k_cu_4845e16f6thrust24THRUST_300001_SM_1000_NS12placeholders2_9E[1];
.global .align 1 .b8 _ZN34_INTERNAL_6855435d_4_k_cu_4845e16f6thrust24THRUST_300001_SM_1000_NS12placeholders3_10E[1];
.global .align 1 .b8 _ZN34_INTERNAL_6855435d_4_k_cu_4845e16f6thrust24THRUST_300001_SM_1000_NS3seqE[1];

.visible .entry _ZN3cub18CUB_300001_SM_10006detail11EmptyKernelIvEEvv()
{


	ret;

}
	// .globl	_ZN3cub18CUB_300001_SM_10006detail10radix_sort31DeviceRadixSortSingleTileKernelINS1_5radix10policy_hubI8custom_tNS0_8NullTypeEjE10Policy1000ELNS0_9SortOrderE0ES6_S7_j12decomposer_tEEvPKT1_PSC_PKT2_PSG_T3_iiT4_
.visible .entry _ZN3cub18CUB_300001_SM_10006detail10radix_sort31DeviceRadixSortSingleTileKernelINS1_5radix10policy_hubI8custom_tNS0_8NullTypeEjE10Policy1000ELNS0_9SortOrderE0ES6_S7_j12decomposer_tEEvPKT1_PSC_PKT2_PSG_T3_iiT4_(
	.param .u64 .ptr .align 1 _ZN3cub18CUB_300001_SM_10006detail10radix_sort31DeviceRadixSortSingleTileKernelINS1_5radix10policy_hubI8custom_tNS0_8NullTypeEjE10Policy1000ELNS0_9SortOrderE0ES6_S7_j12decomposer_tEEvPKT1_PSC_PKT2_PSG_T3_iiT4__param_0,
	.param .u64 .ptr .align 1 _ZN3cub18CUB_300001_SM_10006detail10radix_sort31DeviceRadixSortSingleTileKernelINS1_5radix10policy_hubI8custom_tNS0_8NullTypeEjE10Policy1000ELNS0_9SortOrderE0ES6_S7_j12decomposer_tEEvPKT1_PSC_PKT2_PSG_T3_iiT4__param_1,
	.param .u64 .ptr .align 1 _ZN3cub18CUB_300001_SM_10006detail10radix_sort31DeviceRadixSortSingleTileKernelINS1_5radix10policy_hubI8custom_tNS0_8NullTypeEjE10Policy1000ELNS0_9SortOrderE0ES6_S7_j12decomposer_tEEvPKT1_PSC_PKT2_PSG_T3_iiT4__param_2,
	.param .u64 .ptr .align 1 _ZN3cub18CUB_300001_SM_10006detail10radix_sort31DeviceRadixSortSingleTileKernelINS1_5radix10policy_hubI8custom_tNS0_8NullTypeEjE10Policy1000ELNS0_9SortOrderE0ES6_S7_j12decomposer_tEEvPKT1_PSC_PKT2_PSG_T3_iiT4__param_3,
	.param .u32 _ZN3cub18CUB_300001_SM_10006detail10radix_sort31DeviceRadixSortSingleTileKernelINS1_5radix10policy_hubI8custom_tNS0_8NullTypeEjE10Policy1000ELNS0_9SortOrderE0ES6_S7_j12decomposer_tEEvPKT1_PSC_PKT2_PSG_T3_iiT4__param_4,
	.param .u32 _ZN3cub18CUB_300001_SM_10006detail10radix_sort31DeviceRadixSortSingleTileKernelINS1_5radix10policy_hubI8custom_tNS0_8NullTypeEjE10Policy1000ELNS0_9SortOrderE0ES6_S7_j12decomposer_tEEvPKT1_PSC_PKT2_PSG_T3_iiT4__param_5,
	.param .u32 _ZN3cub18CUB_300001_SM_10006detail10radix_sort31DeviceRadixSortSingleTileKernelINS1_5radix10policy_hubI8custom_tNS0_8NullTypeEjE10Policy1000ELNS0_9SortOrderE0ES6_S7_j12decomposer_tEEvPKT1_PSC_PKT2_PSG_T3_iiT4__param_6,
	.param .align 1 .b8 _ZN3cub18CUB_300001_SM_10006detail10radix_sort31DeviceRadixSortSingleTileKernelINS1_5radix10policy_hubI8custom_tNS0_8NullTypeEjE10Policy1000ELNS0_9SortOrderE0ES6_S7_j12decomposer_tEEvPKT1_PSC_PKT2_PSG_T3_iiT4__param_7[1]
)
.maxntid 256
.minnctapersm 1
{
	.reg .pred 	%p<95>;
	.reg .b16 	%rs<91>;
	.reg .b32 	%r<672>;
	.reg .b64 	%rd<9>;
	// demoted variable
	.shared .align 16 .b8 _ZZN3cub18CUB_300001_SM_10006detail10radix_sort31DeviceRadixSortSingleTileKernelINS1_5radix10policy_hubI8custom_tNS0_8NullTypeEjE10Policy1000ELNS0_9SortOrderE0ES6_S7_j12decomposer_tEEvPKT1_PSC_PKT2_PSG_T3_iiT4_E12temp_storage[33856];
	ld.param.u64 	%rd4, [_ZN3cub18CUB_300001_SM_10006detail10radix_sort31DeviceRadixSortSingleTileKernelINS1_5radix10policy_hubI8custom_tNS0_8NullTypeEjE10Policy1000ELNS0_9SortOrderE0ES6_S7_j12decomposer_tEEvPKT1_PSC_PKT2_PSG_T3_iiT4__param_0];
	ld.param.u64 	%rd3, [_ZN3cub18CUB_300001_SM_10006detail10radix_sort31DeviceRadixSortSingleTileKernelINS1_5radix10policy_hubI8custom_tNS0_8NullTypeEjE10Policy1000ELNS0_9SortOrderE0ES6_S7_j12decomposer_tEEvPKT1_PSC_PKT2_PSG_T3_iiT4__param_1];
	ld.param.u32 	%r192, [_ZN3cub18CUB_300001_SM_10006detail10radix_sort31DeviceRadixSortSingleTileKernelINS1_5radix10policy_hubI8custom_tNS0_8NullTypeEjE10Policy1000ELNS0_9SortOrderE0ES6_S7_j12decomposer_tEEvPKT1_PSC_PKT2_PSG_T3_iiT4__param_4];
	ld.param.u32 	%r625, [_ZN3cub18CUB_300001_SM_10006detail10radix_sort31DeviceRadixSortSingleTileKernelINS1_5radix10policy_hubI8custom_tNS0_8NullTypeEjE10Policy1000ELNS0_9SortOrderE0ES6_S7_j12decomposer_tEEvPKT1_PSC_PKT2_PSG_T3_iiT4__param_5];
	ld.param.u32 	%r194, [_ZN3cub18CUB_300001_SM_10006detail10radix_sort31DeviceRadixSortSingleTileKernelINS1_5radix10policy_hubI8custom_tNS0_8NullTypeEjE10Policy1000ELNS0_9SortOrderE0ES6_S7_j12decomposer_tEEvPKT1_PSC_PKT2_PSG_T3_iiT4__param_6];
	cvta.to.global.u64 	%rd5, %rd4;
	mov.u32 	%r1, %tid.x;
	mul.lo.s32 	%r2, %r1, 9;
	setp.ge.s32 	%p1, %r2, %r192;
	mul.wide.u32 	%rd6, %r2, 8;
	add.s64 	%rd1, %rd5, %rd6;
	mov.b16 	%rs90, -1;
	mov.b32 	%r606, 2147483647;
	@%p1 bra 	$L__BB1_2;
	ld.global.u16 	%rs90, [%rd1];
	ld.global.u32 	%r606, [%rd1+4];
$L__BB1_2:
	add.s32 	%r197, %r2, 1;
	setp.ge.s32 	%p2, %r197, %r192;
	mov.b16 	%rs89, -1;
	mov.b32 	%r607, 2147483647;
	@%p2 bra 	$L__BB1_4;
	ld.global.u16 	%rs89, [%rd1+8];
	ld.global.u32 	%r607, [%rd1+12];
$L__BB1_4:
	add.s32 	%r199, %r2, 2;
	setp.ge.s32 	%p3, %r199, %r192;
	mov.b16 	%rs88, -1;
	mov.b32 	%r608, 2147483647;
	@%p3 bra 	$L__BB1_6;
	ld.global.u16 	%rs88, [%rd1+16];
	ld.global.u32 	%r608, [%rd1+20];
$L__BB1_6:
	add.s32 	%r201, %r2, 3;
	setp.ge.s32 	%p4, %r201, %r192;
	mov.b16 	%rs87, -1;
	mov.b32 	%r609, 2147483647;
	@%p4 bra 	$L__BB1_8;
	ld.global.u16 	%rs87, [%rd1+24];
	ld.global.u32 	%r609, [%rd1+28];
$L__BB1_8:
	add.s32 	%r203, %r2, 4;
	setp.ge.s32 	%p5, %r203, %r192;
	mov.b16 	%rs86, -1;
	mov.b32 	%r610, 2147483647;
	@%p5 bra 	$L__BB1_10;
	ld.global.u16 	%rs86, [%rd1+32];
	ld.global.u32 	%r610, [%rd1+36];
$L__BB1_10:
	add.s32 	%r205, %r2, 5;
	setp.ge.s32 	%p6, %r205, %r192;
	mov.b16 	%rs85, -1;
	mov.b32 	%r611, 2147483647;
	@%p6 bra 	$L__BB1_12;
	ld.global.u16 	%rs85, [%rd1+40];
	ld.global.u32 	%r611, [%rd1+44];
$L__BB1_12:
	add.s32 	%r207, %r2, 6;
	setp.ge.s32 	%p7, %r207, %r192;
	mov.b16 	%rs84, -1;
	mov.b32 	%r612, 2147483647;
	@%p7 bra 	$L__BB1_14;
	ld.global.u16 	%rs84, [%rd1+48];
	ld.global.u32 	%r612, [%rd1+52];
$L__BB1_14:
	add.s32 	%r209, %r2, 7;
	setp.ge.s32 	%p8, %r209, %r192;
	mov.b16 	%rs83, -1;
	mov.b32 	%r613, 2147483647;
	@%p8 bra 	$L__BB1_16;
	ld.global.u16 	%rs83, [%rd1+56];
	ld.global.u32 	%r613, [%rd1+60];
$L__BB1_16:
	add.s32 	%r211, %r2, 8;
	setp.ge.s32 	%p9, %r211, %r192;
	mov.b16 	%rs82, -1;
	mov.b32 	%r614, 2147483647;
	@%p9 bra 	$L__BB1_18;
	ld.global.u16 	%rs82, [%rd1+64];
	ld.global.u32 	%r614, [%rd1+68];
$L__BB1_18:
	bar.sync 	0;
	setp.gt.s32 	%p10, %r606, -1;
	selp.b32 	%r213, -2147483648, -1, %p10;
	xor.b32  	%r623, %r213, %r606;
	setp.gt.s32 	%p11, %r607, -1;
	selp.b32 	%r214, -2147483648, -1, %p11;
	xor.b32  	%r622, %r214, %r607;
	setp.gt.s32 	%p12, %r608, -1;
	selp.b32 	%r215, -2147483648, -1, %p12;
	xor.b32  	%r621, %r215, %r608;
	setp.gt.s32 	%p13, %r609, -1;
	selp.b32 	%r216, -2147483648, -1, %p13;
	xor.b32  	%r620, %r216, %r609;
	setp.gt.s32 	%p14, %r610, -1;
	selp.b32 	%r217, -2147483648, -1, %p14;
	xor.b32  	%r619, %r217, %r610;
	setp.gt.s32 	%p15, %r611, -1;
	selp.b32 	%r218, -2147483648, -1, %p15;
	xor.b32  	%r618, %r218, %r611;
	setp.gt.s32 	%p16, %r612, -1;
	selp.b32 	%r219, -2147483648, -1, %p16;
	xor.b32  	%r617, %r219, %r612;
	setp.gt.s32 	%p17, %r613, -1;
	selp.b32 	%r220, -2147483648, -1, %p17;
	xor.b32  	%r616, %r220, %r613;
	setp.gt.s32 	%p18, %r614, -1;
	selp.b32 	%r221, -2147483648, -1, %p18;
	xor.b32  	%r615, %r221, %r614;
	shr.u32 	%r30, %r1, 5;
	shl.b32 	%r222, %r1, 2;
	mov.u32 	%r223, _ZZN3cub18CUB_300001_SM_10006detail10radix_sort31DeviceRadixSortSingleTileKernelINS1_5radix10policy_hubI8custom_tNS0_8NullTypeEjE10Policy1000ELNS0_9SortOrderE0ES6_S7_j12decomposer_tEEvPKT1_PSC_PKT2_PSG_T3_iiT4_E12temp_storage;
	add.s32 	%r31, %r223, %r222;
	shl.b32 	%r224, %r1, 7;
	add.s32 	%r32, %r31, %r224;
	shl.b32 	%r225, %r30, 2;
	add.s32 	%r226, %r223, %r225;
	add.s32 	%r33, %r226, 33792;
	mad.lo.s32 	%r34, %r1, -60, %r32;
$L__BB1_19:
	sub.s32 	%r46, %r194, %r625;
	min.s32 	%r666, %r46, 6;
	mov.b32 	%r627, 0;
	st.shared.u32 	[%r31], %r627;
	st.shared.u32 	[%r31+1024], %r627;
	st.shared.u32 	[%r31+2048], %r627;
	st.shared.u32 	[%r31+3072], %r627;
	st.shared.u32 	[%r31+4096], %r627;
	st.shared.u32 	[%r31+5120], %r627;
	st.shared.u32 	[%r31+6144], %r627;
	st.shared.u32 	[%r31+7168], %r627;
	st.shared.u32 	[%r31+8192], %r627;
	st.shared.u32 	[%r31+9216], %r627;
	st.shared.u32 	[%r31+10240], %r627;
	st.shared.u32 	[%r31+11264], %r627;
	st.shared.u32 	[%r31+12288], %r627;
	st.shared.u32 	[%r31+13312], %r627;
	st.shared.u32 	[%r31+14336], %r627;
	st.shared.u32 	[%r31+15360], %r627;
	st.shared.u32 	[%r31+16384], %r627;
	st.shared.u32 	[%r31+17408], %r627;
	st.shared.u32 	[%r31+18432], %r627;
	st.shared.u32 	[%r31+19456], %r627;
	st.shared.u32 	[%r31+20480], %r627;
	st.shared.u32 	[%r31+21504], %r627;
	st.shared.u32 	[%r31+22528], %r627;
	st.shared.u32 	[%r31+23552], %r627;
	st.shared.u32 	[%r31+24576], %r627;
	st.shared.u32 	[%r31+25600], %r627;
	st.shared.u32 	[%r31+26624], %r627;
	st.shared.u32 	[%r31+27648], %r627;
	st.shared.u32 	[%r31+28672], %r627;
	st.shared.u32 	[%r31+29696], %r627;
	st.shared.u32 	[%r31+30720], %r627;
	st.shared.u32 	[%r31+31744], %r627;
	st.shared.u32 	[%r31+32768], %r627;
	setp.gt.u32 	%p19, %r625, 31;
	sub.s32 	%r228, 32, %r625;
	min.u32 	%r48, %r666, %r228;
	mov.b32 	%r229, -1;
	shl.b32 	%r230, %r229, %r48;
	not.b32 	%r49, %r230;
	sub.s32 	%r50, %r666, %r48;
	add.s32 	%r669, %r625, -32;
	mov.u32 	%r626, %r666;
	mov.u32 	%r628, %r627;
	mov.u32 	%r629, %r669;
	@%p19 bra 	$L__BB1_22;
	setp.eq.s32 	%p20, %r46, 0;
	mov.b32 	%r627, 0;
	mov.u32 	%r629, %r627;
	@%p20 bra 	$L__BB1_22;
	setp.eq.s32 	%p21, %r623, 2147483647;
	selp.b32 	%r233, -2147483648, %r623, %p21;
	shr.u32 	%r234, %r233, %r625;
	and.b32  	%r628, %r234, %r49;
	mov.u32 	%r626, %r50;
	mov.u32 	%r627, %r48;
$L__BB1_22:
	setp.gt.u32 	%p22, %r629, 15;
	@%p22 bra 	$L__BB1_25;
	setp.eq.s32 	%p23, %r626, 0;
	@%p23 bra 	$L__BB1_25;
	sub.s32 	%r235, 16, %r629;
	min.u32 	%r236, %r626, %r235;
	mov.b32 	%r237, -1;
	shl.b32 	%r238, %r237, %r236;
	not.b32 	%r239, %r238;
	cvt.u32.u16 	%r240, %rs90;
	shr.u32 	%r241, %r240, %r629;
	and.b32  	%r242, %r241, %r239;
	shl.b32 	%r243, %r242, %r627;
	or.b32  	%r628, %r243, %r628;
$L__BB1_25:
	setp.gt.u32 	%p24, %r625, 31;
	shl.b32 	%r245, %r628, 10;
	and.b32  	%r246, %r245, 31744;
	add.s32 	%r247, %r31, %r246;
	shr.u32 	%r248, %r628, 4;
	and.b32  	%r249, %r248, 268435454;
	add.s32 	%r59, %r247, %r249;
	ld.shared.u16 	%rs28, [%r59];
	add.s16 	%rs63, %rs28, 1;
	st.shared.u16 	[%r59], %rs63;
	mov.b32 	%r632, 0;
	mov.u32 	%r631, %r666;
	mov.u32 	%r633, %r632;
	mov.u32 	%r634, %r669;
	@%p24 bra 	$L__BB1_28;
	setp.eq.s32 	%p25, %r46, 0;
	mov.b32 	%r632, 0;
	mov.u32 	%r634, %r632;
	@%p25 bra 	$L__BB1_28;
	setp.eq.s32 	%p26, %r622, 2147483647;
	selp.b32 	%r252, -2147483648, %r622, %p26;
	shr.u32 	%r253, %r252, %r625;
	and.b32  	%r633, %r253, %r49;
	mov.u32 	%r631, %r50;
	mov.u32 	%r632, %r48;
$L__BB1_28:
	setp.gt.u32 	%p27, %r634, 15;
	@%p27 bra 	$L__BB1_31;
	setp.eq.s32 	%p28, %r631, 0;
	@%p28 bra 	$L__BB1_31;
	sub.s32 	%r254, 16, %r634;
	min.u32 	%r255, %r631, %r254;
	mov.b32 	%r256, -1;
	shl.b32 	%r257, %r256, %r255;
	not.b32 	%r258, %r257;
	cvt.u32.u16 	%r259, %rs89;
	shr.u32 	%r260, %r259, %r634;
	and.b32  	%r261, %r260, %r258;
	shl.b32 	%r262, %r261, %r632;
	or.b32  	%r633, %r262, %r633;
$L__BB1_31:
	setp.gt.u32 	%p29, %r625, 31;
	shl.b32 	%r264, %r633, 10;
	and.b32  	%r265, %r264, 31744;
	add.s32 	%r266, %r31, %r265;
	shr.u32 	%r267, %r633, 4;
	and.b32  	%r268, %r267, 268435454;
	add.s32 	%r67, %r266, %r268;
	ld.shared.u16 	%rs29, [%r67];
	add.s16 	%rs64, %rs29, 1;
	st.shared.u16 	[%r67], %rs64;
	mov.b32 	%r637, 0;
	mov.u32 	%r636, %r666;
	mov.u32 	%r638, %r637;
	mov.u32 	%r639, %r669;
	@%p29 bra 	$L__BB1_34;
	setp.eq.s32 	%p30, %r46, 0;
	mov.b32 	%r637, 0;
	mov.u32 	%r639, %r637;
	@%p30 bra 	$L__BB1_34;
	setp.eq.s32 	%p31, %r621, 2147483647;
	selp.b32 	%r271, -2147483648, %r621, %p31;
	shr.u32 	%r272, %r271, %r625;
	and.b32  	%r638, %r272, %r49;
	mov.u32 	%r636, %r50;
	mov.u32 	%r637, %r48;
$L__BB1_34:
	setp.gt.u32 	%p32, %r639, 15;
	@%p32 bra 	$L__BB1_37;
	setp.eq.s32 	%p33, %r636, 0;
	@%p33 bra 	$L__BB1_37;
	sub.s32 	%r273, 16, %r639;
	min.u32 	%r274, %r636, %r273;
	mov.b32 	%r275, -1;
	shl.b32 	%r276, %r275, %r274;
	not.b32 	%r277, %r276;
	cvt.u32.u16 	%r278, %rs88;
	shr.u32 	%r279, %r278, %r639;
	and.b32  	%r280, %r279, %r277;
	shl.b32 	%r281, %r280, %r637;
	or.b32  	%r638, %r281, %r638;
$L__BB1_37:
	setp.gt.u32 	%p34, %r625, 31;
	shl.b32 	%r283, %r638, 10;
	and.b32  	%r284, %r283, 31744;
	add.s32 	%r285, %r31, %r284;
	shr.u32 	%r286, %r638, 4;
	and.b32  	%r287, %r286, 268435454;
	add.s32 	%r75, %r285, %r287;
	ld.shared.u16 	%rs30, [%r75];
	add.s16 	%rs65, %rs30, 1;
	st.shared.u16 	[%r75], %rs65;
	mov.b32 	%r642, 0;
	mov.u32 	%r641, %r666;
	mov.u32 	%r643, %r642;
	mov.u32 	%r644, %r669;
	@%p34 bra 	$L__BB1_40;
	setp.eq.s32 	%p35, %r46, 0;
	mov.b32 	%r642, 0;
	mov.u32 	%r644, %r642;
	@%p35 bra 	$L__BB1_40;
	setp.eq.s32 	%p36, %r620, 2147483647;
	selp.b32 	%r290, -2147483648, %r620, %p36;
	shr.u32 	%r291, %r290, %r625;
	and.b32  	%r643, %r291, %r49;
	mov.u32 	%r641, %r50;
	mov.u32 	%r642, %r48;
$L__BB1_40:
	setp.gt.u32 	%p37, %r644, 15;
	@%p37 bra 	$L__BB1_43;
	setp.eq.s32 	%p38, %r641, 0;
	@%p38 bra 	$L__BB1_43;
	sub.s32 	%r292, 16, %r644;
	min.u32 	%r293, %r641, %r292;
	mov.b32 	%r294, -1;
	shl.b32 	%r295, %r294, %r293;
	not.b32 	%r296, %r295;
	cvt.u32.u16 	%r297, %rs87;
	shr.u32 	%r298, %r297, %r644;
	and.b32  	%r299, %r298, %r296;
	shl.b32 	%r300, %r299, %r642;
	or.b32  	%r643, %r300, %r643;
$L__BB1_43:
	setp.gt.u32 	%p39, %r625, 31;
	shl.b32 	%r302, %r643, 10;
	and.b32  	%r303, %r302, 31744;
	add.s32 	%r304, %r31, %r303;
	shr.u32 	%r305, %r643, 4;
	and.b32  	%r306, %r305, 268435454;
	add.s32 	%r83, %r304, %r306;
	ld.shared.u16 	%rs31, [%r83];
	add.s16 	%rs66, %rs31, 1;
	st.shared.u16 	[%r83], %rs66;
	mov.b32 	%r647, 0;
	mov.u32 	%r646, %r666;
	mov.u32 	%r648, %r647;
	mov.u32 	%r649, %r669;
	@%p39 bra 	$L__BB1_46;
	setp.eq.s32 	%p40, %r46, 0;
	mov.b32 	%r647, 0;
	mov.u32 	%r649, %r647;
	@%p40 bra 	$L__BB1_46;
	setp.eq.s32 	%p41, %r619, 2147483647;
	selp.b32 	%r309, -2147483648, %r619, %p41;
	shr.u32 	%r310, %r309, %r625;
	and.b32  	%r648, %r310, %r49;
	mov.u32 	%r646, %r50;
	mov.u32 	%r647, %r48;
$L__BB1_46:
	setp.gt.u32 	%p42, %r649, 15;
	@%p42 bra 	$L__BB1_49;
	setp.eq.s32 	%p43, %r646, 0;
	@%p43 bra 	$L__BB1_49;
	sub.s32 	%r311, 16, %r649;
	min.u32 	%r312, %r646, %r311;
	mov.b32 	%r313, -1;
	shl.b32 	%r314, %r313, %r312;
	not.b32 	%r315, %r314;
	cvt.u32.u16 	%r316, %rs86;
	shr.u32 	%r317, %r316, %r649;
	and.b32  	%r318, %r317, %r315;
	shl.b32 	%r319, %r318, %r647;
	or.b32  	%r648, %r319, %r648;
$L__BB1_49:
	setp.gt.u32 	%p44, %r625, 31;
	shl.b32 	%r321, %r648, 10;
	and.b32  	%r322, %r321, 31744;
	add.s32 	%r323, %r31, %r322;
	shr.u32 	%r324, %r648, 4;
	and.b32  	%r325, %r324, 268435454;
	add.s32 	%r91, %r323, %r325;
	ld.shared.u16 	%rs32, [%r91];
	add.s16 	%rs67, %rs32, 1;
	st.shared.u16 	[%r91], %rs67;
	mov.b32 	%r652, 0;
	mov.u32 	%r651, %r666;
	mov.u32 	%r653, %r652;
	mov.u32 	%r654, %r669;
	@%p44 bra 	$L__BB1_52;
	setp.eq.s32 	%p45, %r46, 0;
	mov.b32 	%r652, 0;
	mov.u32 	%r654, %r652;
	@%p45 bra 	$L__BB1_52;
	setp.eq.s32 	%p46, %r618, 2147483647;
	selp.b32 	%r328, -2147483648, %r618, %p46;
	shr.u32 	%r329, %r328, %r625;
	and.b32  	%r653, %r329, %r49;
	mov.u32 	%r651, %r50;
	mov.u32 	%r652, %r48;
$L__BB1_52:
	setp.gt.u32 	%p47, %r654, 15;
	@%p47 bra 	$L__BB1_55;
	setp.eq.s32 	%p48, %r651, 0;
	@%p48 bra 	$L__BB1_55;
	sub.s32 	%r330, 16, %r654;
	min.u32 	%r331, %r651, %r330;
	mov.b32 	%r332, -1;
	shl.b32 	%r333, %r332, %r331;
	not.b32 	%r334, %r333;
	cvt.u32.u16 	%r335, %rs85;
	shr.u32 	%r336, %r335, %r654;
	and.b32  	%r337, %r336, %r334;
	shl.b32 	%r338, %r337, %r652;
	or.b32  	%r653, %r338, %r653;
$L__BB1_55:
	setp.gt.u32 	%p49, %r625, 31;
	shl.b32 	%r340, %r653, 10;
	and.b32  	%r341, %r340, 31744;
	add.s32 	%r342, %r31, %r341;
	shr.u32 	%r343, %r653, 4;
	and.b32  	%r344, %r343, 268435454;
	add.s32 	%r99, %r342, %r344;
	ld.shared.u16 	%rs33, [%r99];
	add.s16 	%rs68, %rs33, 1;
	st.shared.u16 	[%r99], %rs68;
	mov.b32 	%r657, 0;
	mov.u32 	%r656, %r666;
	mov.u32 	%r658, %r657;
	mov.u32 	%r659, %r669;
	@%p49 bra 	$L__BB1_58;
	setp.eq.s32 	%p50, %r46, 0;
	mov.b32 	%r657, 0;
	mov.u32 	%r659, %r657;
	@%p50 bra 	$L__BB1_58;
	setp.eq.s32 	%p51, %r617, 2147483647;
	selp.b32 	%r347, -2147483648, %r617, %p51;
	shr.u32 	%r348, %r347, %r625;
	and.b32  	%r658, %r348, %r49;
	mov.u32 	%r656, %r50;
	mov.u32 	%r657, %r48;
$L__BB1_58:
	setp.gt.u32 	%p52, %r659, 15;
	@%p52 bra 	$L__BB1_61;
	setp.eq.s32 	%p53, %r656, 0;
	@%p53 bra 	$L__BB1_61;
	sub.s32 	%r349, 16, %r659;
	min.u32 	%r350, %r656, %r349;
	mov.b32 	%r351, -1;
	shl.b32 	%r352, %r351, %r350;
	not.b32 	%r353, %r352;
	cvt.u32.u16 	%r354, %rs84;
	shr.u32 	%r355, %r354, %r659;
	and.b32  	%r356, %r355, %r353;
	shl.b32 	%r357, %r356, %r657;
	or.b32  	%r658, %r357, %r658;
$L__BB1_61:
	setp.gt.u32 	%p54, %r625, 31;
	shl.b32 	%r359, %r658, 10;
	and.b32  	%r360, %r359, 31744;
	add.s32 	%r361, %r31, %r360;
	shr.u32 	%r362, %r658, 4;
	and.b32  	%r363, %r362, 268435454;
	add.s32 	%r107, %r361, %r363;
	ld.shared.u16 	%rs34, [%r107];
	add.s16 	%rs69, %rs34, 1;
	st.shared.u16 	[%r107], %rs69;
	mov.b32 	%r662, 0;
	mov.u32 	%r661, %r666;
	mov.u32 	%r663, %r662;
	mov.u32 	%r664, %r669;
	@%p54 bra 	$L__BB1_64;
	setp.eq.s32 	%p55, %r46, 0;
	mov.b32 	%r662, 0;
	mov.u32 	%r664, %r662;
	@%p55 bra 	$L__BB1_64;
	setp.eq.s32 	%p56, %r616, 2147483647;
	selp.b32 	%r366, -2147483648, %r616, %p56;
	shr.u32 	%r367, %r366, %r625;
	and.b32  	%r663, %r367, %r49;
	mov.u32 	%r661, %r50;
	mov.u32 	%r662, %r48;
$L__BB1_64:
	setp.gt.u32 	%p57, %r664, 15;
	@%p57 bra 	$L__BB1_67;
	setp.eq.s32 	%p58, %r661, 0;
	@%p58 bra 	$L__BB1_67;
	sub.s32 	%r368, 16, %r664;
	min.u32 	%r369, %r661, %r368;
	mov.b32 	%r370, -1;
	shl.b32 	%r371, %r370, %r369;
	not.b32 	%r372, %r371;
	cvt.u32.u16 	%r373, %rs83;
	shr.u32 	%r374, %r373, %r664;
	and.b32  	%r375, %r374, %r372;
	shl.b32 	%r376, %r375, %r662;
	or.b32  	%r663, %r376, %r663;
$L__BB1_67:
	setp.gt.u32 	%p59, %r625, 31;
	shl.b32 	%r378, %r663, 10;
	and.b32  	%r379, %r378, 31744;
	add.s32 	%r380, %r31, %r379;
	shr.u32 	%r381, %r663, 4;
	and.b32  	%r382, %r381, 268435454;
	add.s32 	%r115, %r380, %r382;
	ld.shared.u16 	%rs35, [%r115];
	add.s16 	%rs70, %rs35, 1;
	st.shared.u16 	[%r115], %rs70;
	mov.b32 	%r667, 0;
	mov.u32 	%r668, %r667;
	@%p59 bra 	$L__BB1_70;
	setp.eq.s32 	%p60, %r46, 0;
	mov.b32 	%r667, 0;
	mov.u32 	%r669, %r667;
	@%p60 bra 	$L__BB1_70;
	setp.eq.s32 	%p61, %r615, 2147483647;
	selp.b32 	%r385, -2147483648, %r615, %p61;
	shr.u32 	%r386, %r385, %r625;
	and.b32  	%r668, %r386, %r49;
	mov.u32 	%r666, %r50;
	mov.u32 	%r667, %r48;
$L__BB1_70:
	setp.gt.u32 	%p62, %r669, 15;
	@%p62 bra 	$L__BB1_73;
	setp.eq.s32 	%p63, %r666, 0;
	@%p63 bra 	$L__BB1_73;
	sub.s32 	%r387, 16, %r669;
	min.u32 	%r388, %r666, %r387;
	mov.b32 	%r389, -1;
	shl.b32 	%r390, %r389, %r388;
	not.b32 	%r391, %r390;
	cvt.u32.u16 	%r392, %rs82;
	shr.u32 	%r393, %r392, %r669;
	and.b32  	%r394, %r393, %r391;
	shl.b32 	%r395, %r394, %r667;
	or.b32  	%r668, %r395, %r668;
$L__BB1_73:
	shl.b32 	%r427, %r668, 10;
	and.b32  	%r428, %r427, 31744;
	add.s32 	%r429, %r31, %r428;
	shr.u32 	%r430, %r668, 4;
	and.b32  	%r431, %r430, 268435454;
	add.s32 	%r123, %r429, %r431;
	ld.shared.u16 	%rs36, [%r123];
	add.s16 	%rs71, %rs36, 1;
	st.shared.u16 	[%r123], %rs71;
	bar.sync 	0;
	ld.shared.u32 	%r124, [%r32];
	ld.shared.u32 	%r432, [%r32+4];
	ld.shared.u32 	%r433, [%r32+8];
	ld.shared.u32 	%r434, [%r32+12];
	ld.shared.u32 	%r435, [%r32+16];
	ld.shared.u32 	%r436, [%r32+20];
	ld.shared.u32 	%r437, [%r32+24];
	ld.shared.u32 	%r438, [%r32+28];
	ld.shared.u32 	%r439, [%r32+32];
	ld.shared.u32 	%r440, [%r32+36];
	ld.shared.u32 	%r441, [%r32+40];
	ld.shared.u32 	%r442, [%r32+44];
	ld.shared.u32 	%r443, [%r32+48];
	ld.shared.u32 	%r444, [%r32+52];
	ld.shared.u32 	%r445, [%r32+56];
	ld.shared.u32 	%r446, [%r32+60];
	ld.shared.u32 	%r447, [%r32+64];
	ld.shared.u32 	%r448, [%r32+68];
	ld.shared.u32 	%r449, [%r32+72];
	ld.shared.u32 	%r450, [%r32+76];
	ld.shared.u32 	%r451, [%r32+80];
	ld.shared.u32 	%r452, [%r32+84];
	ld.shared.u32 	%r453, [%r32+88];
	ld.shared.u32 	%r454, [%r32+92];
	ld.shared.u32 	%r455, [%r32+96];
	ld.shared.u32 	%r456, [%r32+100];
	ld.shared.u32 	%r457, [%r32+104];
	ld.shared.u32 	%r458, [%r32+108];
	ld.shared.u32 	%r459, [%r32+112];
	ld.shared.u32 	%r460, [%r32+116];
	ld.shared.u32 	%r461, [%r32+120];
	ld.shared.u32 	%r462, [%r32+124];
	ld.shared.u32 	%r463, [%r32+128];
	add.s32 	%r125, %r432, %r124;
	add.s32 	%r126, %r433, %r125;
	add.s32 	%r127, %r434, %r126;
	add.s32 	%r128, %r435, %r127;
	add.s32 	%r129, %r436, %r128;
	add.s32 	%r130, %r437, %r129;
	add.s32 	%r131, %r438, %r130;
	add.s32 	%r132, %r439, %r131;
	add.s32 	%r133, %r440, %r132;
	add.s32 	%r134, %r441, %r133;
	add.s32 	%r135, %r442, %r134;
	add.s32 	%r136, %r443, %r135;
	add.s32 	%r137, %r444, %r136;
	add.s32 	%r138, %r445, %r137;
	add.s32 	%r139, %r446, %r138;
	add.s32 	%r140, %r447, %r139;
	add.s32 	%r141, %r448, %r140;
	add.s32 	%r142, %r449, %r141;
	add.s32 	%r143, %r450, %r142;
	add.s32 	%r144, %r451, %r143;
	add.s32 	%r145, %r452, %r144;
	add.s32 	%r146, %r453, %r145;
	add.s32 	%r147, %r454, %r146;
	add.s32 	%r148, %r455, %r147;
	add.s32 	%r149, %r456, %r148;
	add.s32 	%r150, %r457, %r149;
	add.s32 	%r151, %r458, %r150;
	add.s32 	%r152, %r459, %r151;
	add.s32 	%r153, %r460, %r152;
	add.s32 	%r154, %r461, %r153;
	add.s32 	%r155, %r462, %r154;
	add.s32 	%r401, %r463, %r155;
	// begin inline asm
	mov.u32 %r396, %laneid;
	// end inline asm
	mov.b32 	%r399, 1;
	mov.b32 	%r424, 0;
	mov.b32 	%r426, -1;
	// begin inline asm
	{  .reg .u32 r0;  .reg .pred p;  shfl.sync.up.b32 r0|p, %r401, %r399, %r424, %r426;  @p add.u32 r0, r0, %r401;  mov.u32 %r397, r0;}
	// end inline asm
	mov.b32 	%r405, 2;
	// begin inline asm
	{  .reg .u32 r0;  .reg .pred p;  shfl.sync.up.b32 r0|p, %r397, %r405, %r424, %r426;  @p add.u32 r0, r0, %r397;  mov.u32 %r403, r0;}
	// end inline asm
	mov.b32 	%r411, 4;
	// begin inline asm
	{  .reg .u32 r0;  .reg .pred p;  shfl.sync.up.b32 r0|p, %r403, %r411, %r424, %r426;  @p add.u32 r0, r0, %r403;  mov.u32 %r409, r0;}
	// end inline asm
	mov.b32 	%r417, 8;
	// begin inline asm
	{  .reg .u32 r0;  .reg .pred p;  shfl.sync.up.b32 r0|p, %r409, %r417, %r424, %r426;  @p add.u32 r0, r0, %r409;  mov.u32 %r415, r0;}
	// end inline asm
	mov.b32 	%r423, 16;
	// begin inline asm
	{  .reg .u32 r0;  .reg .pred p;  shfl.sync.up.b32 r0|p, %r415, %r423, %r424, %r426;  @p add.u32 r0, r0, %r415;  mov.u32 %r421, r0;}
	// end inline asm
	setp.ne.s32 	%p64, %r396, 31;
	@%p64 bra 	$L__BB1_75;
	st.shared.u32 	[%r33], %r421;
$L__BB1_75:
	sub.s32 	%r464, %r421, %r401;
	setp.gt.u32 	%p65, %r1, 31;
	setp.eq.s32 	%p66, %r30, 7;
	setp.eq.s32 	%p67, %r30, 6;
	setp.eq.s32 	%p68, %r30, 5;
	setp.eq.s32 	%p69, %r30, 4;
	setp.eq.s32 	%p70, %r30, 3;
	setp.eq.s32 	%p71, %r30, 2;
	setp.eq.s32 	%p72, %r30, 1;
	bar.sync 	0;
	ld.shared.v4.u32 	{%r465, %r466, %r467, %r468}, [_ZZN3cub18CUB_300001_SM_10006detail10radix_sort31DeviceRadixSortSingleTileKernelINS1_5radix10policy_hubI8custom_tNS0_8NullTypeEjE10Policy1000ELNS0_9SortOrderE0ES6_S7_j12decomposer_tEEvPKT1_PSC_PKT2_PSG_T3_iiT4_E12temp_storage+33792];
	selp.b32 	%r469, %r465, %r624, %p72;
	add.s32 	%r470, %r466, %r465;
	selp.b32 	%r471, %r470, %r469, %p71;
	add.s32 	%r472, %r470, %r467;
	selp.b32 	%r473, %r472, %r471, %p70;
	add.s32 	%r474, %r472, %r468;
	selp.b32 	%r475, %r474, %r473, %p69;
	ld.shared.v4.u32 	{%r476, %r477, %r478, %r479}, [_ZZN3cub18CUB_300001_SM_10006detail10radix_sort31DeviceRadixSortSingleTileKernelINS1_5radix10policy_hubI8custom_tNS0_8NullTypeEjE10Policy1000ELNS0_9SortOrderE0ES6_S7_j12decomposer_tEEvPKT1_PSC_PKT2_PSG_T3_iiT4_E12temp_storage+33808];
	add.s32 	%r480, %r474, %r476;
	selp.b32 	%r481, %r480, %r475, %p68;
	add.s32 	%r482, %r480, %r477;
	selp.b32 	%r483, %r482, %r481, %p67;
	add.s32 	%r484, %r482, %r478;
	selp.b32 	%r624, %r484, %r483, %p66;
	add.s32 	%r160, %r484, %r479;
	setp.ne.s32 	%p73, %r396, 0;
	selp.b32 	%r485, %r464, 0, %p73;
	add.s32 	%r486, %r624, %r485;
	or.pred  	%p74, %p65, %p73;
	selp.b32 	%r671, %r486, %r464, %p65;
	@%p74 bra 	$L__BB1_77;
	shl.b32 	%r671, %r160, 16;
	st.shared.u32 	[_ZZN3cub18CUB_300001_SM_10006detail10radix_sort31DeviceRadixSortSingleTileKernelINS1_5radix10policy_hubI8custom_tNS0_8NullTypeEjE10Policy1000ELNS0_9SortOrderE0ES6_S7_j12decomposer_tEEvPKT1_PSC_PKT2_PSG_T3_iiT4_E12temp_storage+33832], %r671;
$L__BB1_77:
	setp.eq.s32 	%p75, %r1, 0;
	bar.sync 	0;
	ld.shared.u32 	%r487, [_ZZN3cub18CUB_300001_SM_10006detail10radix_sort31DeviceRadixSortSingleTileKernelINS1_5radix10policy_hubI8custom_tNS0_8NullTypeEjE10Policy1000ELNS0_9SortOrderE0ES6_S7_j12decomposer_tEEvPKT1_PSC_PKT2_PSG_T3_iiT4_E12temp_storage+33832];
	selp.b32 	%r488, 0, %r487, %p75;
	add.s32 	%r489, %r671, %r488;
	add.s32 	%r490, %r124, %r489;
	add.s32 	%r491, %r125, %r489;
	add.s32 	%r492, %r126, %r489;
	add.s32 	%r493, %r127, %r489;
	add.s32 	%r494, %r128, %r489;
	add.s32 	%r495, %r129, %r489;
	add.s32 	%r496, %r130, %r489;
	add.s32 	%r497, %r131, %r489;
	add.s32 	%r498, %r132, %r489;
	add.s32 	%r499, %r133, %r489;
	add.s32 	%r500, %r134, %r489;
	add.s32 	%r501, %r135, %r489;
	add.s32 	%r502, %r136, %r489;
	add.s32 	%r503, %r137, %r489;
	add.s32 	%r504, %r138, %r489;
	add.s32 	%r505, %r139, %r489;
	add.s32 	%r506, %r140, %r489;
	add.s32 	%r507, %r141, %r489;
	add.s32 	%r508, %r142, %r489;
	add.s32 	%r509, %r143, %r489;
	add.s32 	%r510, %r144, %r489;
	add.s32 	%r511, %r145, %r489;
	add.s32 	%r512, %r146, %r489;
	add.s32 	%r513, %r147, %r489;
	add.s32 	%r514, %r148, %r489;
	add.s32 	%r515, %r149, %r489;
	add.s32 	%r516, %r150, %r489;
	add.s32 	%r517, %r151, %r489;
	add.s32 	%r518, %r152, %r489;
	add.s32 	%r519, %r153, %r489;
	add.s32 	%r520, %r154, %r489;
	add.s32 	%r521, %r155, %r489;
	st.shared.u32 	[%r32], %r489;
	st.shared.u32 	[%r32+4], %r490;
	st.shared.u32 	[%r32+8], %r491;
	st.shared.u32 	[%r32+12], %r492;
	st.shared.u32 	[%r32+16], %r493;
	st.shared.u32 	[%r32+20], %r494;
	st.shared.u32 	[%r32+24], %r495;
	st.shared.u32 	[%r32+28], %r496;
	st.shared.u32 	[%r32+32], %r497;
	st.shared.u32 	[%r32+36], %r498;
	st.shared.u32 	[%r32+40], %r499;
	st.shared.u32 	[%r32+44], %r500;
	st.shared.u32 	[%r32+48], %r501;
	st.shared.u32 	[%r32+52], %r502;
	st.shared.u32 	[%r32+56], %r503;
	st.shared.u32 	[%r32+60], %r504;
	st.shared.u32 	[%r32+64], %r505;
	st.shared.u32 	[%r32+68], %r506;
	st.shared.u32 	[%r32+72], %r507;
	st.shared.u32 	[%r32+76], %r508;
	st.shared.u32 	[%r32+80], %r509;
	st.shared.u32 	[%r32+84], %r510;
	st.shared.u32 	[%r32+88], %r511;
	st.shared.u32 	[%r32+92], %r512;
	st.shared.u32 	[%r32+96], %r513;
	st.shared.u32 	[%r32+100], %r514;
	st.shared.u32 	[%r32+104], %r515;
	st.shared.u32 	[%r32+108], %r516;
	st.shared.u32 	[%r32+112], %r517;
	st.shared.u32 	[%r32+116], %r518;
	st.shared.u32 	[%r32+120], %r519;
	st.shared.u32 	[%r32+124], %r520;
	st.shared.u32 	[%r32+128], %r521;
	bar.sync 	0;
	cvt.u32.u16 	%r522, %rs28;
	ld.shared.u16 	%r523, [%r59];
	add.s32 	%r164, %r523, %r522;
	cvt.u32.u16 	%r524, %rs29;
	ld.shared.u16 	%r525, [%r67];
	add.s32 	%r165, %r525, %r524;
	cvt.u32.u16 	%r526, %rs30;
	ld.shared.u16 	%r527, [%r75];
	add.s32 	%r166, %r527, %r526;
	cvt.u32.u16 	%r528, %rs31;
	ld.shared.u16 	%r529, [%r83];
	add.s32 	%r167, %r529, %r528;
	cvt.u32.u16 	%r530, %rs32;
	ld.shared.u16 	%r531, [%r91];
	add.s32 	%r168, %r531, %r530;
	cvt.u32.u16 	%r532, %rs33;
	ld.shared.u16 	%r533, [%r99];
	add.s32 	%r169, %r533, %r532;
	cvt.u32.u16 	%r534, %rs34;
	ld.shared.u16 	%r535, [%r107];
	add.s32 	%r170, %r535, %r534;
	cvt.u32.u16 	%r536, %rs35;
	ld.shared.u16 	%r537, [%r115];
	add.s32 	%r171, %r537, %r536;
	cvt.u32.u16 	%r538, %rs36;
	ld.shared.u16 	%r539, [%r123];
	add.s32 	%r172, %r539, %r538;
	add.s32 	%r625, %r625, 6;
	bar.sync 	0;
	setp.lt.s32 	%p76, %r625, %r194;
	@%p76 bra 	$L__BB1_97;
	shl.b32 	%r540, %r164, 3;
	mov.u32 	%r541, _ZZN3cub18CUB_300001_SM_10006detail10radix_sort31DeviceRadixSortSingleTileKernelINS1_5radix10policy_hubI8custom_tNS0_8NullTypeEjE10Policy1000ELNS0_9SortOrderE0ES6_S7_j12decomposer_tEEvPKT1_PSC_PKT2_PSG_T3_iiT4_E12temp_storage;
	add.s32 	%r542, %r541, %r540;
	st.shared.u16 	[%r542], %rs90;
	st.shared.u32 	[%r542+4], %r623;
	shl.b32 	%r543, %r165, 3;
	add.s32 	%r544, %r541, %r543;
	st.shared.u16 	[%r544], %rs89;
	st.shared.u32 	[%r544+4], %r622;
	shl.b32 	%r545, %r166, 3;
	add.s32 	%r546, %r541, %r545;
	st.shared.u16 	[%r546], %rs88;
	st.shared.u32 	[%r546+4], %r621;
	shl.b32 	%r547, %r167, 3;
	add.s32 	%r548, %r541, %r547;
	st.shared.u16 	[%r548], %rs87;
	st.shared.u32 	[%r548+4], %r620;
	shl.b32 	%r549, %r168, 3;
	add.s32 	%r550, %r541, %r549;
	st.shared.u16 	[%r550], %rs86;
	st.shared.u32 	[%r550+4], %r619;
	shl.b32 	%r551, %r169, 3;
	add.s32 	%r552, %r541, %r551;
	st.shared.u16 	[%r552], %rs85;
	st.shared.u32 	[%r552+4], %r618;
	shl.b32 	%r553, %r170, 3;
	add.s32 	%r554, %r541, %r553;
	st.shared.u16 	[%r554], %rs84;
	st.shared.u32 	[%r554+4], %r617;
	shl.b32 	%r555, %r171, 3;
	add.s32 	%r556, %r541, %r555;
	st.shared.u16 	[%r556], %rs83;
	st.shared.u32 	[%r556+4], %r616;
	shl.b32 	%r557, %r172, 3;
	add.s32 	%r558, %r541, %r557;
	st.shared.u16 	[%r558], %rs82;
	st.shared.u32 	[%r558+4], %r615;
	bar.sync 	0;
	shl.b32 	%r559, %r1, 6;
	sub.s32 	%r174, %r34, %r559;
	ld.shared.u16 	%rs37, [%r174+2048];
	ld.shared.u32 	%r175, [%r174+2052];
	ld.shared.u16 	%rs38, [%r174+4096];
	ld.shared.u32 	%r176, [%r174+4100];
	ld.shared.u16 	%rs39, [%r174+6144];
	ld.shared.u32 	%r177, [%r174+6148];
	ld.shared.u16 	%rs40, [%r174+8192];
	ld.shared.u32 	%r178, [%r174+8196];
	ld.shared.u16 	%rs41, [%r174+10240];
	ld.shared.u32 	%r179, [%r174+10244];
	ld.shared.u16 	%rs42, [%r174+12288];
	ld.shared.u32 	%r180, [%r174+12292];
	ld.shared.u16 	%rs43, [%r174+14336];
	ld.shared.u32 	%r181, [%r174+14340];
	ld.shared.u16 	%rs44, [%r174+16384];
	ld.shared.u32 	%r182, [%r174+16388];
	setp.lt.u32 	%p77, %r1, %r192;
	cvta.to.global.u64 	%rd7, %rd3;
	mul.wide.u32 	%rd8, %r1, 8;
	add.s64 	%rd2, %rd7, %rd8;
	@%p77 bra 	$L__BB1_79;
	bra.uni 	$L__BB1_80;
$L__BB1_79:
	ld.shared.u32 	%r560, [%r174+4];
	ld.shared.u16 	%rs72, [%r174];
	st.global.u16 	[%rd2], %rs72;
	setp.gt.s32 	%p78, %r560, -1;
	selp.b32 	%r561, -1, -2147483648, %p78;
	xor.b32  	%r562, %r561, %r560;
	st.global.u32 	[%rd2+4], %r562;
$L__BB1_80:
	add.s32 	%r563, %r1, 256;
	setp.ge.u32 	%p79, %r563, %r192;
	@%p79 bra 	$L__BB1_82;
	st.global.u16 	[%rd2+2048], %rs37;
	setp.gt.s32 	%p80, %r175, -1;
	selp.b32 	%r564, -1, -2147483648, %p80;
	xor.b32  	%r565, %r564, %r175;
	st.global.u32 	[%rd2+2052], %r565;
$L__BB1_82:
	add.s32 	%r566, %r1, 512;
	setp.ge.u32 	%p81, %r566, %r192;
	@%p81 bra 	$L__BB1_84;
	st.global.u16 	[%rd2+4096], %rs38;
	setp.gt.s32 	%p82, %r176, -1;
	selp.b32 	%r567, -1, -2147483648, %p82;
	xor.b32  	%r568, %r567, %r176;
	st.global.u32 	[%rd2+4100], %r568;
$L__BB1_84:
	add.s32 	%r569, %r1, 768;
	setp.ge.u32 	%p83, %r569, %r192;
	@%p83 bra 	$L__BB1_86;
	st.global.u16 	[%rd2+6144], %rs39;
	setp.gt.s32 	%p84, %r177, -1;
	selp.b32 	%r570, -1, -2147483648, %p84;
	xor.b32  	%r571, %r570, %r177;
	st.global.u32 	[%rd2+6148], %r571;
$L__BB1_86:
	or.b32  	%r572, %r1, 1024;
	setp.ge.u32 	%p85, %r572, %r192;
	@%p85 bra 	$L__BB1_88;
	st.global.u16 	[%rd2+8192], %rs40;
	setp.gt.s32 	%p86, %r178, -1;
	selp.b32 	%r573, -1, -2147483648, %p86;
	xor.b32  	%r574, %r573, %r178;
	st.global.u32 	[%rd2+8196], %r574;
$L__BB1_88:
	add.s32 	%r575, %r1, 1280;
	setp.ge.u32 	%p87, %r575, %r192;
	@%p87 bra 	$L__BB1_90;
	st.global.u16 	[%rd2+10240], %rs41;
	setp.gt.s32 	%p88, %r179, -1;
	selp.b32 	%r576, -1, -2147483648, %p88;
	xor.b32  	%r577, %r576, %r179;
	st.global.u32 	[%rd2+10244], %r577;
$L__BB1_90:
	add.s32 	%r578, %r1, 1536;
	setp.ge.u32 	%p89, %r578, %r192;
	@%p89 bra 	$L__BB1_92;
	st.global.u16 	[%rd2+12288], %rs42;
	setp.gt.s32 	%p90, %r180, -1;
	selp.b32 	%r579, -1, -2147483648, %p90;
	xor.b32  	%r580, %r579, %r180;
	st.global.u32 	[%rd2+12292], %r580;
$L__BB1_92:
	add.s32 	%r581, %r1, 1792;
	setp.ge.u32 	%p91, %r581, %r192;
	@%p91 bra 	$L__BB1_94;
	st.global.u16 	[%rd2+14336], %rs43;
	setp.gt.s32 	%p92, %r181, -1;
	selp.b32 	%r582, -1, -2147483648, %p92;
	xor.b32  	%r583, %r582, %r181;
	st.global.u32 	[%rd2+14340], %r583;
$L__BB1_94:
	or.b32  	%r584, %r1, 2048;
	setp.ge.u32 	%p93, %r584, %r192;
	@%p93 bra 	$L__BB1_96;
	st.global.u16 	[%rd2+16384], %rs44;
	setp.gt.s32 	%p94, %r182, -1;
	selp.b32 	%r585, -1, -2147483648, %p94;
	xor.b32  	%r586, %r585, %r182;
	st.global.u32 	[%rd2+16388], %r586;
$L__BB1_96:
	ret;
$L__BB1_97:
	shl.b32 	%r587, %r164, 3;
	mov.u32 	%r588, _ZZN3cub18CUB_300001_SM_10006detail10radix_sort31DeviceRadixSortSingleTileKernelINS1_5radix10policy_hubI8custom_tNS0_8NullTypeEjE10Policy1000ELNS0_9SortOrderE0ES6_S7_j12decomposer_tEEvPKT1_PSC_PKT2_PSG_T3_iiT4_E12temp_storage;
	add.s32 	%r589, %r588, %r587;
	st.shared.u16 	[%r589], %rs90;
	st.shared.u32 	[%r589+4], %r623;
	shl.b32 	%r590, %r165, 3;
	add.s32 	%r591, %r588, %r590;
	st.shared.u16 	[%r591], %rs89;
	st.shared.u32 	[%r591+4], %r622;
	shl.b32 	%r592, %r166, 3;
	add.s32 	%r593, %r588, %r592;
	st.shared.u16 	[%r593], %rs88;
	st.shared.u32 	[%r593+4], %r621;
	shl.b32 	%r594, %r167, 3;
	add.s32 	%r595, %r588, %r594;
	st.shared.u16 	[%r595], %rs87;
	st.shared.u32 	[%r595+4], %r620;
	shl.b32 	%r596, %r168, 3;
	add.s32 	%r597, %r588, %r596;
	st.shared.u16 	[%r597], %rs86;
	st.shared.u32 	[%r597+4], %r619;
	shl.b32 	%r598, %r169, 3;
	add.s32 	%r599, %r588, %r598;
	st.shared.u16 	[%r599], %rs85;
	st.shared.u32 	[%r599+4], %r618;
	shl.b32 	%r600, %r170, 3;
	add.s32 	%r601, %r588, %r600;
	st.shared.u16 	[%r601], %rs84;
	st.shared.u32 	[%r601+4], %r617;
	shl.b32 	%r602, %r171, 3;
	add.s32 	%r603, %r588, %r602;
	st.shared.u16 	[%r603], %rs83;
	st.shared.u32 	[%r603+4], %r616;
	shl.b32 	%r604, %r172, 3;
	add.s32 	%r605, %r588, %r604;
	st.shared.u16 	[%r605], %rs82;
	st.shared.u32 	[%r605+4], %r615;
	bar.sync 	0;
	ld.shared.u16 	%rs90, [%r34];
	ld.shared.u32 	%r623, [%r34+4];
	ld.shared.u16 	%rs89, [%r34+8];
	ld.shared.u32 	%r622, [%r34+12];
	ld.shared.u16 	%rs88, [%r34+16];
	ld.shared.u32 	%r621, [%r34+20];
	ld.shared.u16 	%rs87, [%r34+24];
	ld.shared.u32 	%r620, [%r34+28];
	ld.shared.u16 	%rs86, [%r34+32];
	ld.shared.u32 	%r619, [%r34+36];
	ld.shared.u16 	%rs85, [%r34+40];
	ld.shared.u32 	%r618, [%r34+44];
	ld.shared.u16 	%rs84, [%r34+48];
	ld.shared.u32 	%r617, [%r34+52];
	ld.shared.u16 	%rs83, [%r34+56];
	ld.shared.u32 	%r616, [%r34+60];
	ld.shared.u16 	%rs82, [%r34+64];
	ld.shared.u32 	%r615, [%r34+68];
	bar.sync 	0;
	bra.uni 	$L__BB1_19;

}
	// .globl	_ZN3cub18CUB_300001_SM_10006detail10radix_sort30DeviceRadixSortHistogramKernelINS1_5radix10policy_hubI8custom_tNS0_8NullTypeEjE10Policy1000ELNS0_9SortOrderE0ES6_j12decomposer_tEEvPT2_PKT1_SC_iiT3_
.visible .entry _ZN3cub18CUB_300001_SM_10006detail10radix_sort30DeviceRadixSortHistogramKernelINS1_5radix10policy_hubI8custom_tNS0_8NullTypeEjE10Policy1000ELNS0_9SortOrderE0ES6_j12decomposer_tEEvPT2_PKT1_SC_iiT3_(
	.param .u64 .ptr .align 1 _ZN3cub18CUB_300001_SM_10006detail10radix_sort30DeviceRadixSortHistogramKernelINS1_5radix10policy_hubI8custom_tNS0_8NullTypeEjE10Policy1000ELNS0_9SortOrderE0ES6_j12decomposer_tEEvPT2_PKT1_SC_iiT3__param_0,
	.param .u64 .ptr .align 1 _ZN3cub18CUB_300001_SM_10006detail10radix_sort30DeviceRadixSortHistogramKernelINS1_5radix10policy_hubI8custom_tNS0_8NullTypeEjE10Policy1000ELNS0_9SortOrderE0ES6_j12decomposer_tEEvPT2_PKT1_SC_iiT3__param_1,
	.param .u32 _ZN3cub18CUB_300001_SM_10006detail10radix_sort30DeviceRadixSortHistogramKernelINS1_5radix10policy_hubI8custom_tNS0_8NullTypeEjE10Policy1000ELNS0_9SortOrderE0ES6_j12decomposer_tEEvPT2_PKT1_SC_iiT3__param_2,
	.param .u32 _ZN3cub18CUB_300001_SM_10006detail10radix_sort30DeviceRadixSortHistogramKernelINS1_5radix10policy_hubI8custom_tNS0_8NullTypeEjE10Policy1000ELNS0_9SortOrderE0ES6_j12decomposer_tEEvPT2_PKT1_SC_iiT3__param_3,
	.param .u32 _ZN3cub18CUB_300001_SM_10006detail10radix_sort30DeviceRadixSortHistogramKernelINS1_5radix10policy_hubI8custom_tNS0_8NullTypeEjE10Policy1000ELNS0_9SortOrderE0ES6_j12decomposer_tEEvPT2_PKT1_SC_iiT3__param_4,
	.param .align 1 .b8 _ZN3cub18CUB_300001_SM_10006detail10radix_sort30DeviceRadixSortHistogramKernelINS1_5radix10policy_hubI8custom_tNS0_8NullTypeEjE10Policy1000ELNS0_9SortOrderE0ES6_j12decomposer_tEEvPT2_PKT1_SC_iiT3__param_5[1]
)
.maxntid 128
{
	.reg .pred 	%p<157>;
	.reg .b16 	%rs<111>;
	.reg .b32 	%r<882>;
	.reg .b64 	%rd<57>;
	// demoted variable
	.shared .align 4 .b8 _ZZN3cub18CUB_300001_SM_10006detail10radix_sort30DeviceRadixSortHistogramKernelINS1_5radix10policy_hubI8custom_tNS0_8NullTypeEjE10Policy1000ELNS0_9SortOrderE0ES6_j12decomposer_tEEvPT2_PKT1_SC_iiT3_E12temp_storage[8192];
	ld.param.u64 	%rd5, [_ZN3cub18CUB_300001_SM_10006detail10radix_sort30DeviceRadixSortHistogramKernelINS1_5radix10policy_hubI8custom_tNS0_8NullTypeEjE10Policy1000ELNS0_9SortOrderE0ES6_j12decomposer_tEEvPT2_PKT1_SC_iiT3__param_0];
	ld.param.u64 	%rd6, [_ZN3cub18CUB_300001_SM_10006detail10radix_sort30DeviceRadixSortHistogramKernelINS1_5radix10policy_hubI8custom_tNS0_8NullTypeEjE10Policy1000ELNS0_9SortOrderE0ES6_j12decomposer_tEEvPT2_PKT1_SC_iiT3__param_1];
	ld.param.u32 	%r273, [_ZN3cub18CUB_300001_SM_10006detail10radix_sort30DeviceRadixSortHistogramKernelINS1_5radix10policy_hubI8custom_tNS0_8NullTypeEjE10Policy1000ELNS0_9SortOrderE0ES6_j12decomposer_tEEvPT2_PKT1_SC_iiT3__param_2];
	ld.param.u32 	%r274, [_ZN3cub18CUB_300001_SM_10006detail10radix_sort30DeviceRadixSortHistogramKernelINS1_5radix10policy_hubI8custom_tNS0_8NullTypeEjE10Policy1000ELNS0_9SortOrderE0ES6_j12decomposer_tEEvPT2_PKT1_SC_iiT3__param_3];
	ld.param.u32 	%r275, [_ZN3cub18CUB_300001_SM_10006detail10radix_sort30DeviceRadixSortHistogramKernelINS1_5radix10policy_hubI8custom_tNS0_8NullTypeEjE10Policy1000ELNS0_9SortOrderE0ES6_j12decomposer_tEEvPT2_PKT1_SC_iiT3__param_4];
	cvta.to.global.u64 	%rd1, %rd6;
	cvta.to.global.u64 	%rd2, %rd5;
	setp.eq.s32 	%p2, %r273, 0;
	@%p2 bra 	$L__BB2_222;
	sub.s32 	%r277, %r275, %r274;
	add.s32 	%r278, %r277, 7;
	shr.s32 	%r279, %r278, 31;
	shr.u32 	%r280, %r279, 29;
	add.s32 	%r281, %r278, %r280;
	shr.s32 	%r282, %r281, 3;
	mov.u32 	%r1, %tid.x;
	setp.gt.u32 	%p3, %r1, 255;
	setp.lt.s32 	%p4, %r278, 8;
	mov.u32 	%r283, %ctaid.x;
	shl.b32 	%r2, %r283, 11;
	mov.u32 	%r284, %nctaid.x;
	shl.b32 	%r3, %r284, 11;
	add.s32 	%r4, %r282, -1;
	and.b32  	%r5, %r282, 15;
	add.s32 	%r6, %r5, -1;
	and.b32  	%r7, %r282, 7;
	add.s32 	%r8, %r7, -1;
	and.b32  	%r9, %r282, 3;
	add.s32 	%r10, %r9, -1;
	or.pred  	%p1, %p3, %p4;
	shl.b32 	%r285, %r1, 2;
	mov.u32 	%r286, _ZZN3cub18CUB_300001_SM_10006detail10radix_sort30DeviceRadixSortHistogramKernelINS1_5radix10policy_hubI8custom_tNS0_8NullTypeEjE10Policy1000ELNS0_9SortOrderE0ES6_j12decomposer_tEEvPT2_PKT1_SC_iiT3_E12temp_storage;
	add.s32 	%r11, %r286, %r285;
	and.b32  	%r12, %r282, 268435440;
	add.s32 	%r13, %r1, 1920;
	and.b32  	%r14, %r282, 268435448;
	and.b32  	%r15, %r282, 1;
	neg.s32 	%r16, %r12;
	add.s32 	%r17, %r11, 8192;
	add.s32 	%r287, %r273, -1;
	shr.u32 	%r288, %r287, 30;
	add.s32 	%r289, %r288, 1;
	min.u32 	%r18, %r289, %r273;
	mov.b32 	%r806, 0;
$L__BB2_2:
	@%p1 bra 	$L__BB2_30;
	setp.lt.u32 	%p5, %r4, 15;
	mov.b32 	%r810, 0;
	@%p5 bra 	$L__BB2_6;
	mov.u32 	%r807, %r17;
	mov.u32 	%r808, %r16;
$L__BB2_5:
	.pragma "nounroll";
	mov.b32 	%r291, 0;
	st.shared.u32 	[%r807+-8192], %r291;
	st.shared.u32 	[%r807+-7168], %r291;
	st.shared.u32 	[%r807+-6144], %r291;
	st.shared.u32 	[%r807+-5120], %r291;
	st.shared.u32 	[%r807+-4096], %r291;
	st.shared.u32 	[%r807+-3072], %r291;
	st.shared.u32 	[%r807+-2048], %r291;
	st.shared.u32 	[%r807+-1024], %r291;
	st.shared.u32 	[%r807], %r291;
	st.shared.u32 	[%r807+1024], %r291;
	st.shared.u32 	[%r807+2048], %r291;
	st.shared.u32 	[%r807+3072], %r291;
	st.shared.u32 	[%r807+4096], %r291;
	st.shared.u32 	[%r807+5120], %r291;
	st.shared.u32 	[%r807+6144], %r291;
	st.shared.u32 	[%r807+7168], %r291;
	add.s32 	%r808, %r808, 16;
	add.s32 	%r807, %r807, 16384;
	setp.ne.s32 	%p6, %r808, 0;
	mov.u32 	%r810, %r12;
	@%p6 bra 	$L__BB2_5;
$L__BB2_6:
	setp.eq.s32 	%p7, %r5, 0;
	@%p7 bra 	$L__BB2_16;
	setp.lt.u32 	%p8, %r6, 7;
	@%p8 bra 	$L__BB2_9;
	shl.b32 	%r292, %r810, 10;
	add.s32 	%r293, %r11, %r292;
	mov.b32 	%r294, 0;
	st.shared.u32 	[%r293], %r294;
	st.shared.u32 	[%r293+1024], %r294;
	st.shared.u32 	[%r293+2048], %r294;
	st.shared.u32 	[%r293+3072], %r294;
	st.shared.u32 	[%r293+4096], %r294;
	st.shared.u32 	[%r293+5120], %r294;
	st.shared.u32 	[%r293+6144], %r294;
	st.shared.u32 	[%r293+7168], %r294;
	add.s32 	%r810, %r810, 8;
$L__BB2_9:
	setp.eq.s32 	%p9, %r7, 0;
	@%p9 bra 	$L__BB2_16;
	setp.lt.u32 	%p10, %r8, 3;
	@%p10 bra 	$L__BB2_12;
	shl.b32 	%r295, %r810, 10;
	add.s32 	%r296, %r11, %r295;
	mov.b32 	%r297, 0;
	st.shared.u32 	[%r296], %r297;
	st.shared.u32 	[%r296+1024], %r297;
	st.shared.u32 	[%r296+2048], %r297;
	st.shared.u32 	[%r296+3072], %r297;
	add.s32 	%r810, %r810, 4;
$L__BB2_12:
	setp.eq.s32 	%p11, %r9, 0;
	@%p11 bra 	$L__BB2_16;
	setp.eq.s32 	%p12, %r9, 1;
	shl.b32 	%r298, %r810, 10;
	add.s32 	%r29, %r11, %r298;
	mov.b32 	%r299, 0;
	st.shared.u32 	[%r29], %r299;
	@%p12 bra 	$L__BB2_16;
	setp.eq.s32 	%p13, %r9, 2;
	mov.b32 	%r300, 0;
	st.shared.u32 	[%r29+1024], %r300;
	@%p13 bra 	$L__BB2_16;
	mov.b32 	%r301, 0;
	st.shared.u32 	[%r29+2048], %r301;
$L__BB2_16:
	setp.gt.u32 	%p14, %r1, 127;
	@%p14 bra 	$L__BB2_30;
	setp.lt.u32 	%p15, %r4, 15;
	mov.b32 	%r814, 0;
	@%p15 bra 	$L__BB2_20;
	mov.b32 	%r812, 0;
$L__BB2_19:
	.pragma "nounroll";
	shl.b32 	%r304, %r812, 10;
	add.s32 	%r305, %r11, %r304;
	mov.b32 	%r306, 0;
	st.shared.u32 	[%r305+512], %r306;
	st.shared.u32 	[%r305+1536], %r306;
	st.shared.u32 	[%r305+2560], %r306;
	st.shared.u32 	[%r305+3584], %r306;
	st.shared.u32 	[%r305+4608], %r306;
	st.shared.u32 	[%r305+5632], %r306;
	st.shared.u32 	[%r305+6656], %r306;
	st.shared.u32 	[%r305+7680], %r306;
	st.shared.u32 	[%r305+8704], %r306;
	st.shared.u32 	[%r305+9728], %r306;
	st.shared.u32 	[%r305+10752], %r306;
	st.shared.u32 	[%r305+11776], %r306;
	st.shared.u32 	[%r305+12800], %r306;
	st.shared.u32 	[%r305+13824], %r306;
	st.shared.u32 	[%r305+14848], %r306;
	st.shared.u32 	[%r305+15872], %r306;
	add.s32 	%r812, %r812, 16;
	setp.ne.s32 	%p16, %r812, %r12;
	mov.u32 	%r814, %r12;
	@%p16 bra 	$L__BB2_19;
$L__BB2_20:
	setp.eq.s32 	%p17, %r5, 0;
	@%p17 bra 	$L__BB2_30;
	setp.lt.u32 	%p18, %r6, 7;
	@%p18 bra 	$L__BB2_23;
	shl.b32 	%r307, %r814, 10;
	add.s32 	%r308, %r11, %r307;
	mov.b32 	%r309, 0;
	st.shared.u32 	[%r308+512], %r309;
	st.shared.u32 	[%r308+1536], %r309;
	st.shared.u32 	[%r308+2560], %r309;
	st.shared.u32 	[%r308+3584], %r309;
	st.shared.u32 	[%r308+4608], %r309;
	st.shared.u32 	[%r308+5632], %r309;
	st.shared.u32 	[%r308+6656], %r309;
	st.shared.u32 	[%r308+7680], %r309;
	add.s32 	%r814, %r814, 8;
$L__BB2_23:
	setp.eq.s32 	%p19, %r7, 0;
	@%p19 bra 	$L__BB2_30;
	setp.lt.u32 	%p20, %r8, 3;
	@%p20 bra 	$L__BB2_26;
	shl.b32 	%r310, %r814, 10;
	add.s32 	%r311, %r11, %r310;
	mov.b32 	%r312, 0;
	st.shared.u32 	[%r311+512], %r312;
	st.shared.u32 	[%r311+1536], %r312;
	st.shared.u32 	[%r311+2560], %r312;
	st.shared.u32 	[%r311+3584], %r312;
	add.s32 	%r814, %r814, 4;
$L__BB2_26:
	setp.eq.s32 	%p21, %r9, 0;
	@%p21 bra 	$L__BB2_30;
	setp.eq.s32 	%p22, %r9, 1;
	shl.b32 	%r313, %r814, 10;
	add.s32 	%r37, %r11, %r313;
	mov.b32 	%r314, 0;
	st.shared.u32 	[%r37+512], %r314;
	@%p22 bra 	$L__BB2_30;
	setp.eq.s32 	%p23, %r9, 2;
	mov.b32 	%r315, 0;
	st.shared.u32 	[%r37+1536], %r315;
	@%p23 bra 	$L__BB2_30;
	mov.b32 	%r316, 0;
	st.shared.u32 	[%r37+2560], %r316;
$L__BB2_30:
	bar.sync 	0;
	bar.sync 	0;
	shl.b32 	%r38, %r806, 30;
	sub.s32 	%r317, %r273, %r38;
	min.u32 	%r39, %r317, 1073741824;
	setp.ge.u32 	%p24, %r2, %r39;
	@%p24 bra 	$L__BB2_139;
	mov.u32 	%r816, %r2;
$L__BB2_32:
	add.s32 	%r41, %r816, %r38;
	sub.s32 	%r42, %r273, %r41;
	setp.lt.u32 	%p25, %r42, 2048;
	@%p25 bra 	$L__BB2_34;
	add.s32 	%r350, %r1, %r41;
	mul.wide.u32 	%rd10, %r350, 8;
	add.s64 	%rd11, %rd1, %rd10;
	ld.global.u16 	%rs110, [%rd11];
	ld.global.u32 	%r846, [%rd11+4];
	ld.global.u16 	%rs109, [%rd11+1024];
	ld.global.u32 	%r845, [%rd11+1028];
	ld.global.u16 	%rs107, [%rd11+2048];
	ld.global.u32 	%r843, [%rd11+2052];
	ld.global.u16 	%rs106, [%rd11+3072];
	ld.global.u32 	%r842, [%rd11+3076];
	ld.global.u16 	%rs104, [%rd11+4096];
	ld.global.u32 	%r840, [%rd11+4100];
	ld.global.u16 	%rs103, [%rd11+5120];
	ld.global.u32 	%r839, [%rd11+5124];
	ld.global.u16 	%rs101, [%rd11+6144];
	ld.global.u32 	%r837, [%rd11+6148];
	ld.global.u16 	%rs100, [%rd11+7168];
	ld.global.u32 	%r836, [%rd11+7172];
	ld.global.u16 	%rs98, [%rd11+8192];
	ld.global.u32 	%r834, [%rd11+8196];
	ld.global.u16 	%rs97, [%rd11+9216];
	ld.global.u32 	%r833, [%rd11+9220];
	ld.global.u16 	%rs95, [%rd11+10240];
	ld.global.u32 	%r832, [%rd11+10244];
	ld.global.u16 	%rs96, [%rd11+11264];
	ld.global.u32 	%r835, [%rd11+11268];
	ld.global.u16 	%rs99, [%rd11+12288];
	ld.global.u32 	%r838, [%rd11+12292];
	ld.global.u16 	%rs102, [%rd11+13312];
	ld.global.u32 	%r841, [%rd11+13316];
	ld.global.u16 	%rs105, [%rd11+14336];
	ld.global.u32 	%r844, [%rd11+14340];
	ld.global.u16 	%rs108, [%rd11+15360];
	ld.global.u32 	%r847, [%rd11+15364];
	bra.uni 	$L__BB2_66;
$L__BB2_34:
	setp.ge.s32 	%p26, %r1, %r42;
	mov.b16 	%rs110, -1;
	mov.b32 	%r846, 2147483647;
	@%p26 bra 	$L__BB2_36;
	add.s32 	%r319, %r1, %r41;
	mul.wide.u32 	%rd7, %r319, 8;
	add.s64 	%rd8, %rd1, %rd7;
	ld.global.u16 	%rs110, [%rd8];
	ld.global.u32 	%r846, [%rd8+4];
$L__BB2_36:
	add.s32 	%r321, %r1, 128;
	setp.ge.s32 	%p27, %r321, %r42;
	add.s32 	%r322, %r1, %r41;
	mul.wide.u32 	%rd9, %r322, 8;
	add.s64 	%rd3, %rd1, %rd9;
	mov.b16 	%rs109, -1;
	mov.b32 	%r845, 2147483647;
	@%p27 bra 	$L__BB2_38;
	ld.global.u16 	%rs109, [%rd3+1024];
	ld.global.u32 	%r845, [%rd3+1028];
$L__BB2_38:
	add.s32 	%r324, %r1, 256;
	setp.ge.s32 	%p28, %r324, %r42;
	mov.b16 	%rs107, -1;
	mov.b32 	%r843, 2147483647;
	@%p28 bra 	$L__BB2_40;
	ld.global.u16 	%rs107, [%rd3+2048];
	ld.global.u32 	%r843, [%rd3+2052];
$L__BB2_40:
	add.s32 	%r326, %r1, 384;
	setp.ge.s32 	%p29, %r326, %r42;
	mov.b16 	%rs106, -1;
	mov.b32 	%r842, 2147483647;
	@%p29 bra 	$L__BB2_42;
	ld.global.u16 	%rs106, [%rd3+3072];
	ld.global.u32 	%r842, [%rd3+3076];
$L__BB2_42:
	add.s32 	%r328, %r1, 512;
	setp.ge.s32 	%p30, %r328, %r42;
	mov.b16 	%rs104, -1;
	mov.b32 	%r840, 2147483647;
	@%p30 bra 	$L__BB2_44;
	ld.global.u16 	%rs104, [%rd3+4096];
	ld.global.u32 	%r840, [%rd3+4100];
$L__BB2_44:
	add.s32 	%r330, %r1, 640;
	setp.ge.s32 	%p31, %r330, %r42;
	mov.b16 	%rs103, -1;
	mov.b32 	%r839, 2147483647;
	@%p31 bra 	$L__BB2_46;
	ld.global.u16 	%rs103, [%rd3+5120];
	ld.global.u32 	%r839, [%rd3+5124];
$L__BB2_46:
	add.s32 	%r332, %r1, 768;
	setp.ge.s32 	%p32, %r332, %r42;
	mov.b16 	%rs101, -1;
	mov.b32 	%r837, 2147483647;
	@%p32 bra 	$L__BB2_48;
	ld.global.u16 	%rs101, [%rd3+6144];
	ld.global.u32 	%r837, [%rd3+6148];
$L__BB2_48:
	add.s32 	%r334, %r1, 896;
	setp.ge.s32 	%p33, %r334, %r42;
	mov.b16 	%rs100, -1;
	mov.b32 	%r836, 2147483647;
	@%p33 bra 	$L__BB2_50;
	ld.global.u16 	%rs100, [%rd3+7168];
	ld.global.u32 	%r836, [%rd3+7172];
$L__BB2_50:
	or.b32  	%r336, %r1, 1024;
	setp.ge.s32 	%p34, %r336, %r42;
	mov.b16 	%rs98, -1;
	mov.b32 	%r834, 2147483647;
	@%p34 bra 	$L__BB2_52;
	ld.global.u16 	%rs98, [%rd3+8192];
	ld.global.u32 	%r834, [%rd3+8196];
$L__BB2_52:
	add.s32 	%r338, %r1, 1152;
	setp.ge.s32 	%p35, %r338, %r42;
	mov.b16 	%rs97, -1;
	mov.b32 	%r833, 2147483647;
	@%p35 bra 	$L__BB2_54;
	ld.global.u16 	%rs97, [%rd3+9216];
	ld.global.u32 	%r833, [%rd3+9220];
$L__BB2_54:
	add.s32 	%r340, %r1, 1280;
	setp.ge.s32 	%p36, %r340, %r42;
	mov.b16 	%rs95, -1;
	mov.b32 	%r832, 2147483647;
	@%p36 bra 	$L__BB2_56;
	ld.global.u16 	%rs95, [%rd3+10240];
	ld.global.u32 	%r832, [%rd3+10244];
$L__BB2_56:
	add.s32 	%r342, %r1, 1408;
	setp.ge.s32 	%p37, %r342, %r42;
	mov.b32 	%r835, 2147483647;
	mov.b16 	%rs96, -1;
	@%p37 bra 	$L__BB2_58;
	ld.global.u16 	%rs96, [%rd3+11264];
	ld.global.u32 	%r835, [%rd3+11268];
$L__BB2_58:
	add.s32 	%r344, %r1, 1536;
	setp.ge.s32 	%p38, %r344, %r42;
	mov.b32 	%r838, 2147483647;
	mov.b16 	%rs99, -1;
	@%p38 bra 	$L__BB2_60;
	ld.global.u16 	%rs99, [%rd3+12288];
	ld.global.u32 	%r838, [%rd3+12292];
$L__BB2_60:
	add.s32 	%r346, %r1, 1664;
	setp.ge.s32 	%p39, %r346, %r42;
	mov.b32 	%r841, 2147483647;
	mov.b16 	%rs102, -1;
	@%p39 bra 	$L__BB2_62;
	ld.global.u16 	%rs102, [%rd3+13312];
	ld.global.u32 	%r841, [%rd3+13316];
$L__BB2_62:
	add.s32 	%r348, %r1, 1792;
	setp.ge.s32 	%p40, %r348, %r42;
	mov.b32 	%r844, 2147483647;
	mov.b16 	%rs105, -1;
	@%p40 bra 	$L__BB2_64;
	ld.global.u16 	%rs105, [%rd3+14336];
	ld.global.u32 	%r844, [%rd3+14340];
$L__BB2_64:
	setp.ge.s32 	%p41, %r13, %r42;
	mov.b32 	%r847, 2147483647;
	mov.b16 	%rs108, -1;
	@%p41 bra 	$L__BB2_66;
	ld.global.u16 	%rs108, [%rd3+15360];
	ld.global.u32 	%r847, [%rd3+15364];
$L__BB2_66:
	setp.le.s32 	%p42, %r275, %r274;
	@%p42 bra 	$L__BB2_138;
	setp.gt.s32 	%p43, %r846, -1;
	selp.b32 	%r352, -2147483648, -1, %p43;
	xor.b32  	%r353, %r352, %r846;
	setp.gt.s32 	%p44, %r845, -1;
	selp.b32 	%r354, -2147483648, -1, %p44;
	xor.b32  	%r355, %r354, %r845;
	setp.gt.s32 	%p45, %r843, -1;
	selp.b32 	%r356, -2147483648, -1, %p45;
	xor.b32  	%r357, %r356, %r843;
	setp.gt.s32 	%p46, %r842, -1;
	selp.b32 	%r358, -2147483648, -1, %p46;
	xor.b32  	%r359, %r358, %r842;
	setp.gt.s32 	%p47, %r840, -1;
	selp.b32 	%r360, -2147483648, -1, %p47;
	xor.b32  	%r361, %r360, %r840;
	setp.gt.s32 	%p48, %r839, -1;
	selp.b32 	%r362, -2147483648, -1, %p48;
	xor.b32  	%r363, %r362, %r839;
	setp.gt.s32 	%p49, %r837, -1;
	selp.b32 	%r364, -2147483648, -1, %p49;
	xor.b32  	%r365, %r364, %r837;
	setp.gt.s32 	%p50, %r836, -1;
	selp.b32 	%r366, -2147483648, -1, %p50;
	xor.b32  	%r367, %r366, %r836;
	setp.gt.s32 	%p51, %r834, -1;
	selp.b32 	%r368, -2147483648, -1, %p51;
	xor.b32  	%r369, %r368, %r834;
	setp.gt.s32 	%p52, %r833, -1;
	selp.b32 	%r370, -2147483648, -1, %p52;
	xor.b32  	%r371, %r370, %r833;
	setp.gt.s32 	%p53, %r832, -1;
	selp.b32 	%r372, -2147483648, -1, %p53;
	xor.b32  	%r373, %r372, %r832;
	setp.gt.s32 	%p54, %r835, -1;
	selp.b32 	%r374, -2147483648, -1, %p54;
	xor.b32  	%r375, %r374, %r835;
	setp.gt.s32 	%p55, %r838, -1;
	selp.b32 	%r376, -2147483648, -1, %p55;
	xor.b32  	%r377, %r376, %r838;
	setp.gt.s32 	%p56, %r841, -1;
	selp.b32 	%r378, -2147483648, -1, %p56;
	xor.b32  	%r379, %r378, %r841;
	setp.gt.s32 	%p57, %r844, -1;
	selp.b32 	%r380, -2147483648, -1, %p57;
	xor.b32  	%r381, %r380, %r844;
	setp.gt.s32 	%p58, %r847, -1;
	selp.b32 	%r382, -2147483648, -1, %p58;
	xor.b32  	%r383, %r382, %r847;
	setp.eq.s32 	%p59, %r353, 2147483647;
	selp.b32 	%r106, -2147483648, %r353, %p59;
	cvt.u32.u16 	%r107, %rs110;
	setp.eq.s32 	%p60, %r355, 2147483647;
	selp.b32 	%r108, -2147483648, %r355, %p60;
	cvt.u32.u16 	%r109, %rs109;
	setp.eq.s32 	%p61, %r357, 2147483647;
	selp.b32 	%r110, -2147483648, %r357, %p61;
	cvt.u32.u16 	%r111, %rs107;
	setp.eq.s32 	%p62, %r359, 2147483647;
	selp.b32 	%r112, -2147483648, %r359, %p62;
	cvt.u32.u16 	%r113, %rs106;
	setp.eq.s32 	%p63, %r361, 2147483647;
	selp.b32 	%r114, -2147483648, %r361, %p63;
	cvt.u32.u16 	%r115, %rs104;
	setp.eq.s32 	%p64, %r363, 2147483647;
	selp.b32 	%r116, -2147483648, %r363, %p64;
	cvt.u32.u16 	%r117, %rs103;
	setp.eq.s32 	%p65, %r365, 2147483647;
	selp.b32 	%r118, -2147483648, %r365, %p65;
	cvt.u32.u16 	%r119, %rs101;
	setp.eq.s32 	%p66, %r367, 2147483647;
	selp.b32 	%r120, -2147483648, %r367, %p66;
	cvt.u32.u16 	%r121, %rs100;
	setp.eq.s32 	%p67, %r369, 2147483647;
	selp.b32 	%r122, -2147483648, %r369, %p67;
	cvt.u32.u16 	%r123, %rs98;
	setp.eq.s32 	%p68, %r371, 2147483647;
	selp.b32 	%r124, -2147483648, %r371, %p68;
	cvt.u32.u16 	%r125, %rs97;
	setp.eq.s32 	%p69, %r373, 2147483647;
	selp.b32 	%r126, -2147483648, %r373, %p69;
	cvt.u32.u16 	%r127, %rs95;
	setp.eq.s32 	%p70, %r375, 2147483647;
	selp.b32 	%r128, -2147483648, %r375, %p70;
	cvt.u32.u16 	%r129, %rs96;
	setp.eq.s32 	%p71, %r377, 2147483647;
	selp.b32 	%r130, -2147483648, %r377, %p71;
	cvt.u32.u16 	%r131, %rs99;
	setp.eq.s32 	%p72, %r379, 2147483647;
	selp.b32 	%r132, -2147483648, %r379, %p72;
	cvt.u32.u16 	%r133, %rs102;
	setp.eq.s32 	%p73, %r381, 2147483647;
	selp.b32 	%r134, -2147483648, %r381, %p73;
	cvt.u32.u16 	%r135, %rs105;
	setp.eq.s32 	%p74, %r383, 2147483647;
	selp.b32 	%r136, -2147483648, %r383, %p74;
	cvt.u32.u16 	%r137, %rs108;
	mov.b32 	%r848, 0;
	mov.u32 	%r849, %r274;
$L__BB2_68:
	sub.s32 	%r140, %r275, %r849;
	min.s32 	%r141, %r140, 8;
	setp.lt.u32 	%p75, %r849, 32;
	sub.s32 	%r384, 32, %r849;
	min.u32 	%r142, %r141, %r384;
	mov.b32 	%r385, -1;
	shl.b32 	%r386, %r385, %r142;
	not.b32 	%r143, %r386;
	sub.s32 	%r144, %r141, %r142;
	add.s32 	%r145, %r849, -32;
	shl.b32 	%r387, %r848, 10;
	mov.u32 	%r388, _ZZN3cub18CUB_300001_SM_10006detail10radix_sort30DeviceRadixSortHistogramKernelINS1_5radix10policy_hubI8custom_tNS0_8NullTypeEjE10Policy1000ELNS0_9SortOrderE0ES6_j12decomposer_tEEvPT2_PKT1_SC_iiT3_E12temp_storage;
	add.s32 	%r146, %r388, %r387;
	@%p75 bra 	$L__BB2_102;
	setp.gt.u32 	%p93, %r145, 15;
	@%p93 bra 	$L__BB2_72;
	sub.s32 	%r566, 48, %r849;
	min.u32 	%r567, %r141, %r566;
	setp.eq.s32 	%p94, %r140, 0;
	mov.b32 	%r568, -1;
	shl.b32 	%r569, %r568, %r567;
	not.b32 	%r147, %r569;
	shr.u32 	%r570, %r107, %r145;
	and.b32  	%r571, %r570, %r147;
	selp.b32 	%r572, 0, %r571, %p94;
	shl.b32 	%r573, %r572, 2;
	add.s32 	%r574, %r146, %r573;
	atom.shared.add.u32 	%r575, [%r574], 1;
	mov.b32 	%r850, 0;
	@%p94 bra 	$L__BB2_73;
	shr.u32 	%r576, %r109, %r145;
	and.b32  	%r850, %r576, %r147;
	bra.uni 	$L__BB2_73;
$L__BB2_72:
	atom.shared.add.u32 	%r578, [%r146], 1;
	mov.b32 	%r850, 0;
$L__BB2_73:
	shl.b32 	%r579, %r850, 2;
	add.s32 	%r580, %r146, %r579;
	atom.shared.add.u32 	%r581, [%r580], 1;
	@%p93 bra 	$L__BB2_76;
	sub.s32 	%r583, 48, %r849;
	min.u32 	%r584, %r141, %r583;
	setp.eq.s32 	%p96, %r140, 0;
	mov.b32 	%r585, -1;
	shl.b32 	%r586, %r585, %r584;
	not.b32 	%r150, %r586;
	shr.u32 	%r587, %r111, %r145;
	and.b32  	%r588, %r587, %r150;
	selp.b32 	%r589, 0, %r588, %p96;
	shl.b32 	%r590, %r589, 2;
	add.s32 	%r591, %r146, %r590;
	atom.shared.add.u32 	%r592, [%r591], 1;
	mov.b32 	%r851, 0;
	@%p96 bra 	$L__BB2_77;
	shr.u32 	%r593, %r113, %r145;
	and.b32  	%r851, %r593, %r150;
	bra.uni 	$L__BB2_77;
$L__BB2_76:
	atom.shared.add.u32 	%r595, [%r146], 1;
	mov.b32 	%r851, 0;
$L__BB2_77:
	shl.b32 	%r596, %r851, 2;
	add.s32 	%r597, %r146, %r596;
	atom.shared.add.u32 	%r598, [%r597], 1;
	@%p93 bra 	$L__BB2_80;
	sub.s32 	%r600, 48, %r849;
	min.u32 	%r601, %r141, %r600;
	setp.eq.s32 	%p98, %r140, 0;
	mov.b32 	%r602, -1;
	shl.b32 	%r603, %r602, %r601;
	not.b32 	%r153, %r603;
	shr.u32 	%r604, %r115, %r145;
	and.b32  	%r605, %r604, %r153;
	selp.b32 	%r606, 0, %r605, %p98;
	shl.b32 	%r607, %r606, 2;
	add.s32 	%r608, %r146, %r607;
	atom.shared.add.u32 	%r609, [%r608], 1;
	mov.b32 	%r852, 0;
	@%p98 bra 	$L__BB2_81;
	shr.u32 	%r610, %r117, %r145;
	and.b32  	%r852, %r610, %r153;
	bra.uni 	$L__BB2_81;
$L__BB2_80:
	atom.shared.add.u32 	%r612, [%r146], 1;
	mov.b32 	%r852, 0;
$L__BB2_81:
	shl.b32 	%r613, %r852, 2;
	add.s32 	%r614, %r146, %r613;
	atom.shared.add.u32 	%r615, [%r614], 1;
	@%p93 bra 	$L__BB2_84;
	sub.s32 	%r617, 48, %r849;
	min.u32 	%r618, %r141, %r617;
	setp.eq.s32 	%p100, %r140, 0;
	mov.b32 	%r619, -1;
	shl.b32 	%r620, %r619, %r618;
	not.b32 	%r156, %r620;
	shr.u32 	%r621, %r119, %r145;
	and.b32  	%r622, %r621, %r156;
	selp.b32 	%r623, 0, %r622, %p100;
	shl.b32 	%r624, %r623, 2;
	add.s32 	%r625, %r146, %r624;
	atom.shared.add.u32 	%r626, [%r625], 1;
	mov.b32 	%r853, 0;
	@%p100 bra 	$L__BB2_85;
	shr.u32 	%r627, %r121, %r145;
	and.b32  	%r853, %r627, %r156;
	bra.uni 	$L__BB2_85;
$L__BB2_84:
	atom.shared.add.u32 	%r629, [%r146], 1;
	mov.b32 	%r853, 0;
$L__BB2_85:
	shl.b32 	%r630, %r853, 2;
	add.s32 	%r631, %r146, %r630;
	atom.shared.add.u32 	%r632, [%r631], 1;
	@%p93 bra 	$L__BB2_88;
	sub.s32 	%r634, 48, %r849;
	min.u32 	%r635, %r141, %r634;
	setp.eq.s32 	%p102, %r140, 0;
	mov.b32 	%r636, -1;
	shl.b32 	%r637, %r636, %r635;
	not.b32 	%r159, %r637;
	shr.u32 	%r638, %r123, %r145;
	and.b32  	%r639, %r638, %r159;
	selp.b32 	%r640, 0, %r639, %p102;
	shl.b32 	%r641, %r640, 2;
	add.s32 	%r642, %r146, %r641;
	atom.shared.add.u32 	%r643, [%r642], 1;
	mov.b32 	%r854, 0;
	@%p102 bra 	$L__BB2_89;
	shr.u32 	%r644, %r125, %r145;
	and.b32  	%r854, %r644, %r159;
	bra.uni 	$L__BB2_89;
$L__BB2_88:
	atom.shared.add.u32 	%r646, [%r146], 1;
	mov.b32 	%r854, 0;
$L__BB2_89:
	shl.b32 	%r647, %r854, 2;
	add.s32 	%r648, %r146, %r647;
	atom.shared.add.u32 	%r649, [%r648], 1;
	@%p93 bra 	$L__BB2_92;
	sub.s32 	%r651, 48, %r849;
	min.u32 	%r652, %r141, %r651;
	setp.eq.s32 	%p104, %r140, 0;
	mov.b32 	%r653, -1;
	shl.b32 	%r654, %r653, %r652;
	not.b32 	%r162, %r654;
	shr.u32 	%r655, %r127, %r145;
	and.b32  	%r656, %r655, %r162;
	selp.b32 	%r657, 0, %r656, %p104;
	shl.b32 	%r658, %r657, 2;
	add.s32 	%r659, %r146, %r658;
	atom.shared.add.u32 	%r660, [%r659], 1;
	mov.b32 	%r855, 0;
	@%p104 bra 	$L__BB2_93;
	shr.u32 	%r661, %r129, %r145;
	and.b32  	%r855, %r661, %r162;
	bra.uni 	$L__BB2_93;
$L__BB2_92:
	atom.shared.add.u32 	%r663, [%r146], 1;
	mov.b32 	%r855, 0;
$L__BB2_93:
	shl.b32 	%r664, %r855, 2;
	add.s32 	%r665, %r146, %r664;
	atom.shared.add.u32 	%r666, [%r665], 1;
	@%p93 bra 	$L__BB2_96;
	sub.s32 	%r668, 48, %r849;
	min.u32 	%r669, %r141, %r668;
	setp.eq.s32 	%p106, %r140, 0;
	mov.b32 	%r670, -1;
	shl.b32 	%r671, %r670, %r669;
	not.b32 	%r165, %r671;
	shr.u32 	%r672, %r131, %r145;
	and.b32  	%r673, %r672, %r165;
	selp.b32 	%r674, 0, %r673, %p106;
	shl.b32 	%r675, %r674, 2;
	add.s32 	%r676, %r146, %r675;
	atom.shared.add.u32 	%r677, [%r676], 1;
	mov.b32 	%r856, 0;
	@%p106 bra 	$L__BB2_97;
	shr.u32 	%r678, %r133, %r145;
	and.b32  	%r856, %r678, %r165;
	bra.uni 	$L__BB2_97;
$L__BB2_96:
	atom.shared.add.u32 	%r680, [%r146], 1;
	mov.b32 	%r856, 0;
$L__BB2_97:
	shl.b32 	%r681, %r856, 2;
	add.s32 	%r682, %r146, %r681;
	atom.shared.add.u32 	%r683, [%r682], 1;
	@%p93 bra 	$L__BB2_100;
	sub.s32 	%r685, 48, %r849;
	min.u32 	%r686, %r141, %r685;
	setp.eq.s32 	%p108, %r140, 0;
	mov.b32 	%r687, -1;
	shl.b32 	%r688, %r687, %r686;
	not.b32 	%r168, %r688;
	shr.u32 	%r689, %r135, %r145;
	and.b32  	%r690, %r689, %r168;
	selp.b32 	%r691, 0, %r690, %p108;
	shl.b32 	%r692, %r691, 2;
	add.s32 	%r693, %r146, %r692;
	atom.shared.add.u32 	%r694, [%r693], 1;
	mov.b32 	%r857, 0;
	@%p108 bra 	$L__BB2_101;
	shr.u32 	%r695, %r137, %r145;
	and.b32  	%r857, %r695, %r168;
	bra.uni 	$L__BB2_101;
$L__BB2_100:
	atom.shared.add.u32 	%r697, [%r146], 1;
	mov.b32 	%r857, 0;
$L__BB2_101:
	shl.b32 	%r698, %r857, 2;
	add.s32 	%r699, %r146, %r698;
	atom.shared.add.u32 	%r700, [%r699], 1;
	bra.uni 	$L__BB2_137;
$L__BB2_102:
	setp.ne.s32 	%p76, %r140, 0;
	@%p76 bra 	$L__BB2_104;
	atom.shared.add.u32 	%r549, [%r146], 1;
	atom.shared.add.u32 	%r550, [%r146], 1;
	atom.shared.add.u32 	%r551, [%r146], 1;
	atom.shared.add.u32 	%r552, [%r146], 1;
	atom.shared.add.u32 	%r553, [%r146], 1;
	atom.shared.add.u32 	%r554, [%r146], 1;
	atom.shared.add.u32 	%r555, [%r146], 1;
	atom.shared.add.u32 	%r556, [%r146], 1;
	atom.shared.add.u32 	%r557, [%r146], 1;
	atom.shared.add.u32 	%r558, [%r146], 1;
	atom.shared.add.u32 	%r559, [%r146], 1;
	atom.shared.add.u32 	%r560, [%r146], 1;
	atom.shared.add.u32 	%r561, [%r146], 1;
	atom.shared.add.u32 	%r562, [%r146], 1;
	atom.shared.add.u32 	%r563, [%r146], 1;
	atom.shared.add.u32 	%r564, [%r146], 1;
	bra.uni 	$L__BB2_137;
$L__BB2_104:
	shr.u32 	%r389, %r106, %r849;
	and.b32  	%r858, %r389, %r143;
	setp.eq.s32 	%p77, %r144, 0;
	@%p77 bra 	$L__BB2_106;
	min.u32 	%r390, %r144, 16;
	mov.b32 	%r391, -1;
	shl.b32 	%r392, %r391, %r390;
	not.b32 	%r393, %r392;
	and.b32  	%r394, %r107, %r393;
	shl.b32 	%r395, %r394, %r142;
	or.b32  	%r858, %r395, %r858;
$L__BB2_106:
	shl.b32 	%r396, %r858, 2;
	add.s32 	%r397, %r146, %r396;
	atom.shared.add.u32 	%r398, [%r397], 1;
	shr.u32 	%r399, %r108, %r849;
	and.b32  	%r859, %r399, %r143;
	@%p77 bra 	$L__BB2_108;
	min.u32 	%r400, %r144, 16;
	mov.b32 	%r401, -1;
	shl.b32 	%r402, %r401, %r400;
	not.b32 	%r403, %r402;
	and.b32  	%r404, %r109, %r403;
	shl.b32 	%r405, %r404, %r142;
	or.b32  	%r859, %r405, %r859;
$L__BB2_108:
	shl.b32 	%r406, %r859, 2;
	add.s32 	%r407, %r146, %r406;
	atom.shared.add.u32 	%r408, [%r407], 1;
	shr.u32 	%r409, %r110, %r849;
	and.b32  	%r860, %r409, %r143;
	@%p77 bra 	$L__BB2_110;
	min.u32 	%r410, %r144, 16;
	mov.b32 	%r411, -1;
	shl.b32 	%r412, %r411, %r410;
	not.b32 	%r413, %r412;
	and.b32  	%r414, %r111, %r413;
	shl.b32 	%r415, %r414, %r142;
	or.b32  	%r860, %r415, %r860;
$L__BB2_110:
	shl.b32 	%r416, %r860, 2;
	add.s32 	%r417, %r146, %r416;
	atom.shared.add.u32 	%r418, [%r417], 1;
	shr.u32 	%r419, %r112, %r849;
	and.b32  	%r861, %r419, %r143;
	@%p77 bra 	$L__BB2_112;
	min.u32 	%r420, %r144, 16;
	mov.b32 	%r421, -1;
	shl.b32 	%r422, %r421, %r420;
	not.b32 	%r423, %r422;
	and.b32  	%r424, %r113, %r423;
	shl.b32 	%r425, %r424, %r142;
	or.b32  	%r861, %r425, %r861;
$L__BB2_112:
	shl.b32 	%r426, %r861, 2;
	add.s32 	%r427, %r146, %r426;
	atom.shared.add.u32 	%r428, [%r427], 1;
	shr.u32 	%r429, %r114, %r849;
	and.b32  	%r862, %r429, %r143;
	@%p77 bra 	$L__BB2_114;
	min.u32 	%r430, %r144, 16;
	mov.b32 	%r431, -1;
	shl.b32 	%r432, %r431, %r430;
	not.b32 	%r433, %r432;
	and.b32  	%r434, %r115, %r433;
	shl.b32 	%r435, %r434, %r142;
	or.b32  	%r862, %r435, %r862;
$L__BB2_114:
	shl.b32 	%r436, %r862, 2;
	add.s32 	%r437, %r146, %r436;
	atom.shared.add.u32 	%r438, [%r437], 1;
	shr.u32 	%r439, %r116, %r849;
	and.b32  	%r863, %r439, %r143;
	@%p77 bra 	$L__BB2_116;
	min.u32 	%r440, %r144, 16;
	mov.b32 	%r441, -1;
	shl.b32 	%r442, %r441, %r440;
	not.b32 	%r443, %r442;
	and.b32  	%r444, %r117, %r443;
	shl.b32 	%r445, %r444, %r142;
	or.b32  	%r863, %r445, %r863;
$L__BB2_116:
	shl.b32 	%r446, %r863, 2;
	add.s32 	%r447, %r146, %r446;
	atom.shared.add.u32 	%r448, [%r447], 1;
	shr.u32 	%r449, %r118, %r849;
	and.b32  	%r864, %r449, %r143;
	@%p77 bra 	$L__BB2_118;
	min.u32 	%r450, %r144, 16;
	mov.b32 	%r451, -1;
	shl.b32 	%r452, %r451, %r450;
	not.b32 	%r453, %r452;
	and.b32  	%r454, %r119, %r453;
	shl.b32 	%r455, %r454, %r142;
	or.b32  	%r864, %r455, %r864;
$L__BB2_118:
	shl.b32 	%r456, %r864, 2;
	add.s32 	%r457, %r146, %r456;
	atom.shared.add.u32 	%r458, [%r457], 1;
	shr.u32 	%r459, %r120, %r849;
	and.b32  	%r865, %r459, %r143;
	@%p77 bra 	$L__BB2_120;
	min.u32 	%r460, %r144, 16;
	mov.b32 	%r461, -1;
	shl.b32 	%r462, %r461, %r460;
	not.b32 	%r463, %r462;
	and.b32  	%r464, %r121, %r463;
	shl.b32 	%r465, %r464, %r142;
	or.b32  	%r865, %r465, %r865;
$L__BB2_120:
	shl.b32 	%r466, %r865, 2;
	add.s32 	%r467, %r146, %r466;
	atom.shared.add.u32 	%r468, [%r467], 1;
	shr.u32 	%r469, %r122, %r849;
	and.b32  	%r866, %r469, %r143;
	@%p77 bra 	$L__BB2_122;
	min.u32 	%r470, %r144, 16;
	mov.b32 	%r471, -1;
	shl.b32 	%r472, %r471, %r470;
	not.b32 	%r473, %r472;
	and.b32  	%r474, %r123, %r473;
	shl.b32 	%r475, %r474, %r142;
	or.b32  	%r866, %r475, %r866;
$L__BB2_122:
	shl.b32 	%r476, %r866, 2;
	add.s32 	%r477, %r146, %r476;
	atom.shared.add.u32 	%r478, [%r477], 1;
	shr.u32 	%r479, %r124, %r849;
	and.b32  	%r867, %r479, %r143;
	@%p77 bra 	$L__BB2_124;
	min.u32 	%r480, %r144, 16;
	mov.b32 	%r481, -1;
	shl.b32 	%r482, %r481, %r480;
	not.b32 	%r483, %r482;
	and.b32  	%r484, %r125, %r483;
	shl.b32 	%r485, %r484, %r142;
	or.b32  	%r867, %r485, %r867;
$L__BB2_124:
	shl.b32 	%r486, %r867, 2;
	add.s32 	%r487, %r146, %r486;
	atom.shared.add.u32 	%r488, [%r487], 1;
	shr.u32 	%r489, %r126, %r849;
	and.b32  	%r868, %r489, %r143;
	@%p77 bra 	$L__BB2_126;
	min.u32 	%r490, %r144, 16;
	mov.b32 	%r491, -1;
	shl.b32 	%r492, %r491, %r490;
	not.b32 	%r493, %r492;
	and.b32  	%r494, %r127, %r493;
	shl.b32 	%r495, %r494, %r142;
	or.b32  	%r868, %r495, %r868;
$L__BB2_126:
	shl.b32 	%r496, %r868, 2;
	add.s32 	%r497, %r146, %r496;
	atom.shared.add.u32 	%r498, [%r497], 1;
	shr.u32 	%r499, %r128, %r849;
	and.b32  	%r869, %r499, %r143;
	@%p77 bra 	$L__BB2_128;
	min.u32 	%r500, %r144, 16;
	mov.b32 	%r501, -1;
	shl.b32 	%r502, %r501, %r500;
	not.b32 	%r503, %r502;
	and.b32  	%r504, %r129, %r503;
	shl.b32 	%r505, %r504, %r142;
	or.b32  	%r869, %r505, %r869;
$L__BB2_128:
	shl.b32 	%r506, %r869, 2;
	add.s32 	%r507, %r146, %r506;
	atom.shared.add.u32 	%r508, [%r507], 1;
	shr.u32 	%r509, %r130, %r849;
	and.b32  	%r870, %r509, %r143;
	@%p77 bra 	$L__BB2_130;
	min.u32 	%r510, %r144, 16;
	mov.b32 	%r511, -1;
	shl.b32 	%r512, %r511, %r510;
	not.b32 	%r513, %r512;
	and.b32  	%r514, %r131, %r513;
	shl.b32 	%r515, %r514, %r142;
	or.b32  	%r870, %r515, %r870;
$L__BB2_130:
	shl.b32 	%r516, %r870, 2;
	add.s32 	%r517, %r146, %r516;
	atom.shared.add.u32 	%r518, [%r517], 1;
	shr.u32 	%r519, %r132, %r849;
	and.b32  	%r871, %r519, %r143;
	@%p77 bra 	$L__BB2_132;
	min.u32 	%r520, %r144, 16;
	mov.b32 	%r521, -1;
	shl.b32 	%r522, %r521, %r520;
	not.b32 	%r523, %r522;
	and.b32  	%r524, %r133, %r523;
	shl.b32 	%r525, %r524, %r142;
	or.b32  	%r871, %r525, %r871;
$L__BB2_132:
	shl.b32 	%r526, %r871, 2;
	add.s32 	%r527, %r146, %r526;
	atom.shared.add.u32 	%r528, [%r527], 1;
	shr.u32 	%r529, %r134, %r849;
	and.b32  	%r872, %r529, %r143;
	@%p77 bra 	$L__BB2_134;
	min.u32 	%r530, %r144, 16;
	mov.b32 	%r531, -1;
	shl.b32 	%r532, %r531, %r530;
	not.b32 	%r533, %r532;
	and.b32  	%r534, %r135, %r533;
	shl.b32 	%r535, %r534, %r142;
	or.b32  	%r872, %r535, %r872;
$L__BB2_134:
	shl.b32 	%r536, %r872, 2;
	add.s32 	%r537, %r146, %r536;
	atom.shared.add.u32 	%r538, [%r537], 1;
	shr.u32 	%r539, %r136, %r849;
	and.b32  	%r873, %r539, %r143;
	@%p77 bra 	$L__BB2_136;
	min.u32 	%r540, %r144, 16;
	mov.b32 	%r541, -1;
	shl.b32 	%r542, %r541, %r540;
	not.b32 	%r543, %r542;
	and.b32  	%r544, %r137, %r543;
	shl.b32 	%r545, %r544, %r142;
	or.b32  	%r873, %r545, %r873;
$L__BB2_136:
	shl.b32 	%r546, %r873, 2;
	add.s32 	%r547, %r146, %r546;
	atom.shared.add.u32 	%r548, [%r547], 1;
$L__BB2_137:
	add.s32 	%r849, %r849, 8;
	add.s32 	%r848, %r848, 1;
	setp.lt.s32 	%p109, %r849, %r275;
	@%p109 bra 	$L__BB2_68;
$L__BB2_138:
	add.s32 	%r816, %r816, %r3;
	setp.lt.u32 	%p110, %r816, %r39;
	@%p110 bra 	$L__BB2_32;
$L__BB2_139:
	bar.sync 	0;
	@%p1 bra 	$L__BB2_221;
	setp.lt.u32 	%p111, %r4, 7;
	mov.b32 	%r876, 0;
	@%p111 bra 	$L__BB2_159;
	mov.b32 	%r874, 0;
$L__BB2_142:
	.pragma "nounroll";
	shl.b32 	%r703, %r874, 10;
	add.s32 	%r223, %r11, %r703;
	ld.shared.u32 	%r224, [%r223];
	setp.eq.s32 	%p112, %r224, 0;
	@%p112 bra 	$L__BB2_144;
	shl.b32 	%r704, %r874, 8;
	add.s32 	%r705, %r704, %r1;
	mul.wide.u32 	%rd12, %r705, 4;
	add.s64 	%rd13, %rd2, %rd12;
	atom.global.add.u32 	%r706, [%rd13], %r224;
$L__BB2_144:
	ld.shared.u32 	%r225, [%r223+1024];
	setp.eq.s32 	%p113, %r225, 0;
	@%p113 bra 	$L__BB2_146;
	shl.b32 	%r707, %r874, 8;
	add.s32 	%r708, %r707, %r1;
	add.s32 	%r709, %r708, 256;
	mul.wide.u32 	%rd14, %r709, 4;
	add.s64 	%rd15, %rd2, %rd14;
	atom.global.add.u32 	%r710, [%rd15], %r225;
$L__BB2_146:
	ld.shared.u32 	%r226, [%r223+2048];
	setp.eq.s32 	%p114, %r226, 0;
	@%p114 bra 	$L__BB2_148;
	shl.b32 	%r711, %r874, 8;
	add.s32 	%r712, %r711, %r1;
	add.s32 	%r713, %r712, 512;
	mul.wide.u32 	%rd16, %r713, 4;
	add.s64 	%rd17, %rd2, %rd16;
	atom.global.add.u32 	%r714, [%rd17], %r226;
$L__BB2_148:
	ld.shared.u32 	%r227, [%r223+3072];
	setp.eq.s32 	%p115, %r227, 0;
	@%p115 bra 	$L__BB2_150;
	shl.b32 	%r715, %r874, 8;
	add.s32 	%r716, %r715, %r1;
	add.s32 	%r717, %r716, 768;
	mul.wide.u32 	%rd18, %r717, 4;
	add.s64 	%rd19, %rd2, %rd18;
	atom.global.add.u32 	%r718, [%rd19], %r227;
$L__BB2_150:
	ld.shared.u32 	%r228, [%r223+4096];
	setp.eq.s32 	%p116, %r228, 0;
	@%p116 bra 	$L__BB2_152;
	shl.b32 	%r719, %r874, 8;
	add.s32 	%r720, %r719, %r1;
	add.s32 	%r721, %r720, 1024;
	mul.wide.u32 	%rd20, %r721, 4;
	add.s64 	%rd21, %rd2, %rd20;
	atom.global.add.u32 	%r722, [%rd21], %r228;
$L__BB2_152:
	ld.shared.u32 	%r229, [%r223+5120];
	setp.eq.s32 	%p117, %r229, 0;
	@%p117 bra 	$L__BB2_154;
	shl.b32 	%r723, %r874, 8;
	add.s32 	%r724, %r723, %r1;
	add.s32 	%r725, %r724, 1280;
	mul.wide.u32 	%rd22, %r725, 4;
	add.s64 	%rd23, %rd2, %rd22;
	atom.global.add.u32 	%r726, [%rd23], %r229;
$L__BB2_154:
	ld.shared.u32 	%r230, [%r223+6144];
	setp.eq.s32 	%p118, %r230, 0;
	@%p118 bra 	$L__BB2_156;
	shl.b32 	%r727, %r874, 8;
	add.s32 	%r728, %r727, %r1;
	add.s32 	%r729, %r728, 1536;
	mul.wide.u32 	%rd24, %r729, 4;
	add.s64 	%rd25, %rd2, %rd24;
	atom.global.add.u32 	%r730, [%rd25], %r230;
$L__BB2_156:
	ld.shared.u32 	%r231, [%r223+7168];
	setp.eq.s32 	%p119, %r231, 0;
	@%p119 bra 	$L__BB2_158;
	shl.b32 	%r731, %r874, 8;
	add.s32 	%r732, %r731, %r1;
	add.s32 	%r733, %r732, 1792;
	mul.wide.u32 	%rd26, %r733, 4;
	add.s64 	%rd27, %rd2, %rd26;
	atom.global.add.u32 	%r734, [%rd27], %r231;
$L__BB2_158:
	add.s32 	%r874, %r874, 8;
	setp.ne.s32 	%p120, %r874, %r14;
	mov.u32 	%r876, %r14;
	@%p120 bra 	$L__BB2_142;
$L__BB2_159:
	setp.eq.s32 	%p121, %r7, 0;
	@%p121 bra 	$L__BB2_180;
	setp.lt.u32 	%p122, %r8, 3;
	@%p122 bra 	$L__BB2_170;
	shl.b32 	%r735, %r876, 10;
	add.s32 	%r234, %r11, %r735;
	ld.shared.u32 	%r235, [%r234];
	setp.eq.s32 	%p123, %r235, 0;
	@%p123 bra 	$L__BB2_163;
	shl.b32 	%r736, %r876, 8;
	add.s32 	%r737, %r736, %r1;
	mul.wide.u32 	%rd28, %r737, 4;
	add.s64 	%rd29, %rd2, %rd28;
	atom.global.add.u32 	%r738, [%rd29], %r235;
$L__BB2_163:
	ld.shared.u32 	%r236, [%r234+1024];
	setp.eq.s32 	%p124, %r236, 0;
	@%p124 bra 	$L__BB2_165;
	shl.b32 	%r739, %r876, 8;
	add.s32 	%r740, %r739, %r1;
	add.s32 	%r741, %r740, 256;
	mul.wide.u32 	%rd30, %r741, 4;
	add.s64 	%rd31, %rd2, %rd30;
	atom.global.add.u32 	%r742, [%rd31], %r236;
$L__BB2_165:
	ld.shared.u32 	%r237, [%r234+2048];
	setp.eq.s32 	%p125, %r237, 0;
	@%p125 bra 	$L__BB2_167;
	shl.b32 	%r743, %r876, 8;
	add.s32 	%r744, %r743, %r1;
	add.s32 	%r745, %r744, 512;
	mul.wide.u32 	%rd32, %r745, 4;
	add.s64 	%rd33, %rd2, %rd32;
	atom.global.add.u32 	%r746, [%rd33], %r237;
$L__BB2_167:
	ld.shared.u32 	%r238, [%r234+3072];
	setp.eq.s32 	%p126, %r238, 0;
	@%p126 bra 	$L__BB2_169;
	shl.b32 	%r747, %r876, 8;
	add.s32 	%r748, %r747, %r1;
	add.s32 	%r749, %r748, 768;
	mul.wide.u32 	%rd34, %r749, 4;
	add.s64 	%rd35, %rd2, %rd34;
	atom.global.add.u32 	%r750, [%rd35], %r238;
$L__BB2_169:
	add.s32 	%r876, %r876, 4;
$L__BB2_170:
	setp.eq.s32 	%p127, %r9, 0;
	@%p127 bra 	$L__BB2_180;
	setp.eq.s32 	%p128, %r10, 0;
	@%p128 bra 	$L__BB2_177;
	shl.b32 	%r751, %r876, 10;
	add.s32 	%r241, %r11, %r751;
	ld.shared.u32 	%r242, [%r241];
	setp.eq.s32 	%p129, %r242, 0;
	@%p129 bra 	$L__BB2_174;
	shl.b32 	%r752, %r876, 8;
	add.s32 	%r753, %r752, %r1;
	mul.wide.u32 	%rd36, %r753, 4;
	add.s64 	%rd37, %rd2, %rd36;
	atom.global.add.u32 	%r754, [%rd37], %r242;
$L__BB2_174:
	ld.shared.u32 	%r243, [%r241+1024];
	setp.eq.s32 	%p130, %r243, 0;
	@%p130 bra 	$L__BB2_176;
	shl.b32 	%r755, %r876, 8;
	add.s32 	%r756, %r755, %r1;
	add.s32 	%r757, %r756, 256;
	mul.wide.u32 	%rd38, %r757, 4;
	add.s64 	%rd39, %rd2, %rd38;
	atom.global.add.u32 	%r758, [%rd39], %r243;
$L__BB2_176:
	add.s32 	%r876, %r876, 2;
$L__BB2_177:
	setp.eq.s32 	%p131, %r15, 0;
	@%p131 bra 	$L__BB2_180;
	shl.b32 	%r759, %r876, 10;
	add.s32 	%r760, %r11, %r759;
	ld.shared.u32 	%r246, [%r760];
	setp.eq.s32 	%p132, %r246, 0;
	@%p132 bra 	$L__BB2_180;
	shl.b32 	%r761, %r876, 8;
	add.s32 	%r762, %r761, %r1;
	mul.wide.u32 	%rd40, %r762, 4;
	add.s64 	%rd41, %rd2, %rd40;
	atom.global.add.u32 	%r763, [%rd41], %r246;
$L__BB2_180:
	setp.gt.u32 	%p133, %r1, 127;
	@%p133 bra 	$L__BB2_221;
	setp.lt.u32 	%p134, %r4, 7;
	mov.b32 	%r880, 0;
	@%p134 bra 	$L__BB2_200;
	mov.b32 	%r878, 0;
$L__BB2_183:
	.pragma "nounroll";
	shl.b32 	%r766, %r878, 10;
	add.s32 	%r248, %r11, %r766;
	ld.shared.u32 	%r249, [%r248+512];
	setp.eq.s32 	%p135, %r249, 0;
	shl.b32 	%r767, %r878, 8;
	add.s32 	%r768, %r767, %r1;
	mul.wide.u32 	%rd42, %r768, 4;
	add.s64 	%rd4, %rd2, %rd42;
	@%p135 bra 	$L__BB2_185;
	atom.global.add.u32 	%r769, [%rd4+512], %r249;
$L__BB2_185:
	ld.shared.u32 	%r250, [%r248+1536];
	setp.eq.s32 	%p136, %r250, 0;
	@%p136 bra 	$L__BB2_187;
	atom.global.add.u32 	%r770, [%rd4+1536], %r250;
$L__BB2_187:
	ld.shared.u32 	%r251, [%r248+2560];
	setp.eq.s32 	%p137, %r251, 0;
	@%p137 bra 	$L__BB2_189;
	atom.global.add.u32 	%r771, [%rd4+2560], %r251;
$L__BB2_189:
	ld.shared.u32 	%r252, [%r248+3584];
	setp.eq.s32 	%p138, %r252, 0;
	@%p138 bra 	$L__BB2_191;
	atom.global.add.u32 	%r772, [%rd4+3584], %r252;
$L__BB2_191:
	ld.shared.u32 	%r253, [%r248+4608];
	setp.eq.s32 	%p139, %r253, 0;
	@%p139 bra 	$L__BB2_193;
	atom.global.add.u32 	%r773, [%rd4+4608], %r253;
$L__BB2_193:
	ld.shared.u32 	%r254, [%r248+5632];
	setp.eq.s32 	%p140, %r254, 0;
	@%p140 bra 	$L__BB2_195;
	atom.global.add.u32 	%r774, [%rd4+5632], %r254;
$L__BB2_195:
	ld.shared.u32 	%r255, [%r248+6656];
	setp.eq.s32 	%p141, %r255, 0;
	@%p141 bra 	$L__BB2_197;
	atom.global.add.u32 	%r775, [%rd4+6656], %r255;
$L__BB2_197:
	ld.shared.u32 	%r256, [%r248+7680];
	setp.eq.s32 	%p142, %r256, 0;
	@%p142 bra 	$L__BB2_199;
	atom.global.add.u32 	%r776, [%rd4+7680], %r256;
$L__BB2_199:
	add.s32 	%r878, %r878, 8;
	setp.ne.s32 	%p143, %r878, %r14;
	mov.u32 	%r880, %r14;
	@%p143 bra 	$L__BB2_183;
$L__BB2_200:
	setp.eq.s32 	%p144, %r7, 0;
	@%p144 bra 	$L__BB2_221;
	setp.lt.u32 	%p145, %r8, 3;
	@%p145 bra 	$L__BB2_211;
	shl.b32 	%r777, %r880, 10;
	add.s32 	%r259, %r11, %r777;
	ld.shared.u32 	%r260, [%r259+512];
	setp.eq.s32 	%p146, %r260, 0;
	@%p146 bra 	$L__BB2_204;
	shl.b32 	%r778, %r880, 8;
	add.s32 	%r779, %r778, %r1;
	mul.wide.u32 	%rd43, %r779, 4;
	add.s64 	%rd44, %rd2, %rd43;
	atom.global.add.u32 	%r780, [%rd44+512], %r260;
$L__BB2_204:
	ld.shared.u32 	%r261, [%r259+1536];
	setp.eq.s32 	%p147, %r261, 0;
	@%p147 bra 	$L__BB2_206;
	shl.b32 	%r781, %r880, 8;
	add.s32 	%r782, %r781, %r1;
	add.s32 	%r783, %r782, 256;
	mul.wide.u32 	%rd45, %r783, 4;
	add.s64 	%rd46, %rd2, %rd45;
	atom.global.add.u32 	%r784, [%rd46+512], %r261;
$L__BB2_206:
	ld.shared.u32 	%r262, [%r259+2560];
	setp.eq.s32 	%p148, %r262, 0;
	@%p148 bra 	$L__BB2_208;
	shl.b32 	%r785, %r880, 8;
	add.s32 	%r786, %r785, %r1;
	add.s32 	%r787, %r786, 512;
	mul.wide.u32 	%rd47, %r787, 4;
	add.s64 	%rd48, %rd2, %rd47;
	atom.global.add.u32 	%r788, [%rd48+512], %r262;
$L__BB2_208:
	ld.shared.u32 	%r263, [%r259+3584];
	setp.eq.s32 	%p149, %r263, 0;
	@%p149 bra 	$L__BB2_210;
	shl.b32 	%r789, %r880, 8;
	add.s32 	%r790, %r789, %r1;
	add.s32 	%r791, %r790, 768;
	mul.wide.u32 	%rd49, %r791, 4;
	add.s64 	%rd50, %rd2, %rd49;
	atom.global.add.u32 	%r792, [%rd50+512], %r263;
$L__BB2_210:
	add.s32 	%r880, %r880, 4;
$L__BB2_211:
	setp.eq.s32 	%p150, %r9, 0;
	@%p150 bra 	$L__BB2_221;
	setp.eq.s32 	%p151, %r10, 0;
	@%p151 bra 	$L__BB2_218;
	shl.b32 	%r793, %r880, 10;
	add.s32 	%r266, %r11, %r793;
	ld.shared.u32 	%r267, [%r266+512];
	setp.eq.s32 	%p152, %r267, 0;
	@%p152 bra 	$L__BB2_215;
	shl.b32 	%r794, %r880, 8;
	add.s32 	%r795, %r794, %r1;
	mul.wide.u32 	%rd51, %r795, 4;
	add.s64 	%rd52, %rd2, %rd51;
	atom.global.add.u32 	%r796, [%rd52+512], %r267;
$L__BB2_215:
	ld.shared.u32 	%r268, [%r266+1536];
	setp.eq.s32 	%p153, %r268, 0;
	@%p153 bra 	$L__BB2_217;
	shl.b32 	%r797, %r880, 8;
	add.s32 	%r798, %r797, %r1;
	add.s32 	%r799, %r798, 256;
	mul.wide.u32 	%rd53, %r799, 4;
	add.s64 	%rd54, %rd2, %rd53;
	atom.global.add.u32 	%r800, [%rd54+512], %r268;
$L__BB2_217:
	add.s32 	%r880, %r880, 2;
$L__BB2_218:
	setp.eq.s32 	%p154, %r15, 0;
	@%p154 bra 	$L__BB2_221;
	shl.b32 	%r801, %r880, 10;
	add.s32 	%r802, %r11, %r801;
	ld.shared.u32 	%r271, [%r802+512];
	setp.eq.s32 	%p155, %r271, 0;
	@%p155 bra 	$L__BB2_221;
	shl.b32 	%r803, %r880, 8;
	add.s32 	%r804, %r803, %r1;
	mul.wide.u32 	%rd55, %r804, 4;
	add.s64 	%rd56, %rd2, %rd55;
	atom.global.add.u32 	%r805, [%rd56+512], %r271;
$L__BB2_221:
	bar.sync 	0;
	add.s32 	%r806, %r806, 1;
	setp.ne.s32 	%p156, %r806, %r18;
	@%p156 bra 	$L__BB2_2;
$L__BB2_222:
	ret;

}
	// .globl	_ZN3cub18CUB_300001_SM_10006detail10radix_sort33DeviceRadixSortExclusiveSumKernelINS1_5radix10policy_hubI8custom_tNS0_8NullTypeEjE10Policy1000EjEEvPT0_
.visible .entry _ZN3cub18CUB_300001_SM_10006detail10radix_sort33DeviceRadixSortExclusiveSumKernelINS1_5radix10policy_hubI8custom_tNS0_8NullTypeEjE10Policy1000EjEEvPT0_(
	.param .u64 .ptr .align 1 _ZN3cub18CUB_300001_SM_10006detail10radix_sort33DeviceRadixSortExclusiveSumKernelINS1_5radix10policy_hubI8custom_tNS0_8NullTypeEjE10Policy1000EjEEvPT0__param_0
)
{
	.reg .pred 	%p<4>;
	.reg .b32 	%r<77>;
	.reg .b64 	%rd<5>;
	// demoted variable
	.shared .align 16 .b8 _ZZN3cub18CUB_300001_SM_10006detail10radix_sort33DeviceRadixSortExclusiveSumKernelINS1_5radix10policy_hubI8custom_tNS0_8NullTypeEjE10Policy1000EjEEvPT0_E12temp_storage[1184];
	ld.param.u64 	%rd2, [_ZN3cub18CUB_300001_SM_10006detail10radix_sort33DeviceRadixSortExclusiveSumKernelINS1_5radix10policy_hubI8custom_tNS0_8NullTypeEjE10Policy1000EjEEvPT0__param_0];
	cvta.to.global.u64 	%rd3, %rd2;
	mov.u32 	%r6, %ctaid.x;
	shl.b32 	%r7, %r6, 8;
	mov.u32 	%r1, %tid.x;
	setp.gt.u32 	%p1, %r1, 255;
	add.s32 	%r8, %r7, %r1;
	mul.wide.s32 	%rd4, %r8, 4;
	add.s64 	%rd1, %rd3, %rd4;
	@%p1 bra 	$L__BB3_2;
	ld.global.u32 	%r76, [%rd1];
$L__BB3_2:
	shr.u32 	%r9, %r1, 3;
	add.s32 	%r10, %r9, %r1;
	shl.b32 	%r11, %r10, 2;
	mov.u32 	%r12, _ZZN3cub18CUB_300001_SM_10006detail10radix_sort33DeviceRadixSortExclusiveSumKernelINS1_5radix10policy_hubI8custom_tNS0_8NullTypeEjE10Policy1000EjEEvPT0_E12temp_storage;
	add.s32 	%r13, %r12, %r11;
	add.s32 	%r4, %r13, 16;
	st.shared.u32 	[%r13+16], %r76;
	bar.sync 	0;
	setp.gt.u32 	%p2, %r1, 31;
	@%p2 bra 	$L__BB3_4;
	mad.lo.s32 	%r45, %r1, 36, %r12;
	ld.shared.u32 	%r46, [%r45+16];
	ld.shared.u32 	%r47, [%r45+20];
	ld.shared.u32 	%r48, [%r45+24];
	ld.shared.u32 	%r49, [%r45+28];
	ld.shared.u32 	%r50, [%r45+32];
	ld.shared.u32 	%r51, [%r45+36];
	ld.shared.u32 	%r52, [%r45+40];
	ld.shared.u32 	%r53, [%r45+44];
	add.s32 	%r54, %r47, %r46;
	add.s32 	%r55, %r54, %r48;
	add.s32 	%r56, %r55, %r49;
	add.s32 	%r57, %r56, %r50;
	add.s32 	%r58, %r57, %r51;
	add.s32 	%r59, %r58, %r52;
	add.s32 	%r18, %r59, %r53;
	mov.b32 	%r16, 1;
	mov.b32 	%r41, 0;
	mov.b32 	%r43, -1;
	// begin inline asm
	{  .reg .u32 r0;  .reg .pred p;  shfl.sync.up.b32 r0|p, %r18, %r16, %r41, %r43;  @p add.u32 r0, r0, %r18;  mov.u32 %r14, r0;}
	// end inline asm
	mov.b32 	%r22, 2;
	// begin inline asm
	{  .reg .u32 r0;  .reg .pred p;  shfl.sync.up.b32 r0|p, %r14, %r22, %r41, %r43;  @p add.u32 r0, r0, %r14;  mov.u32 %r20, r0;}
	// end inline asm
	mov.b32 	%r28, 4;
	// begin inline asm
	{  .reg .u32 r0;  .reg .pred p;  shfl.sync.up.b32 r0|p, %r20, %r28, %r41, %r43;  @p add.u32 r0, r0, %r20;  mov.u32 %r26, r0;}
	// end inline asm
	mov.b32 	%r34, 8;
	// begin inline asm
	{  .reg .u32 r0;  .reg .pred p;  shfl.sync.up.b32 r0|p, %r26, %r34, %r41, %r43;  @p add.u32 r0, r0, %r26;  mov.u32 %r32, r0;}
	// end inline asm
	mov.b32 	%r40, 16;
	// begin inline asm
	{  .reg .u32 r0;  .reg .pred p;  shfl.sync.up.b32 r0|p, %r32, %r40, %r41, %r43;  @p add.u32 r0, r0, %r32;  mov.u32 %r38, r0;}
	// end inline asm
	sub.s32 	%r60, %r38, %r18;
	ld.shared.u32 	%r61, [%r45+16];
	ld.shared.u32 	%r62, [%r45+20];
	ld.shared.u32 	%r63, [%r45+24];
	ld.shared.u32 	%r64, [%r45+28];
	ld.shared.u32 	%r65, [%r45+32];
	ld.shared.u32 	%r66, [%r45+36];
	ld.shared.u32 	%r67, [%r45+40];
	add.s32 	%r68, %r61, %r60;
	add.s32 	%r69, %r62, %r68;
	add.s32 	%r70, %r63, %r69;
	add.s32 	%r71, %r64, %r70;
	add.s32 	%r72, %r65, %r71;
	add.s32 	%r73, %r66, %r72;
	add.s32 	%r74, %r67, %r73;
	st.shared.u32 	[%r45+16], %r60;
	st.shared.u32 	[%r45+20], %r68;
	st.shared.u32 	[%r45+24], %r69;
	st.shared.u32 	[%r45+28], %r70;
	st.shared.u32 	[%r45+32], %r71;
	st.shared.u32 	[%r45+36], %r72;
	st.shared.u32 	[%r45+40], %r73;
	st.shared.u32 	[%r45+44], %r74;
$L__BB3_4:
	setp.gt.u32 	%p3, %r1, 255;
	bar.sync 	0;
	@%p3 bra 	$L__BB3_6;
	ld.shared.u32 	%r75, [%r4];
	st.global.u32 	[%rd1], %r75;
$L__BB3_6:
	ret;

}
	// .globl	_ZN3cub18CUB_300001_SM_10006detail10radix_sort29DeviceRadixSortOnesweepKernelINS1_5radix10policy_hubI8custom_tNS0_8NullTypeEjE10Policy1000ELNS0_9SortOrderE0ES6_S7_jii12decomposer_tEEvPT5_SD_PT3_PKSE_PT1_PKSI_PT2_PKSM_T4_iiT6_
.visible .entry _ZN3cub18CUB_300001_SM_10006detail10radix_sort29DeviceRadixSortOnesweepKernelINS1_5radix10policy_hubI8custom_tNS0_8NullTypeEjE10Policy1000ELNS0_9SortOrderE0ES6_S7_jii12decomposer_tEEvPT5_SD_PT3_PKSE_PT1_PKSI_PT2_PKSM_T4_iiT6_(
	.param .u64 .ptr .align 1 _ZN3cub18CUB_300001_SM_10006detail10radix_sort29DeviceRadixSortOnesweepKernelINS1_5radix10policy_hubI8custom_tNS0_8NullTypeEjE10Policy1000ELNS0_9SortOrderE0ES6_S7_jii12decomposer_tEEvPT5_SD_PT3_PKSE_PT1_PKSI_PT2_PKSM_T4_iiT6__param_0,
	.param .u64 .ptr .align 1 _ZN3cub18CUB_300001_SM_10006detail10radix_sort29DeviceRadixSortOnesweepKernelINS1_5radix10policy_hubI8custom_tNS0_8NullTypeEjE10Policy1000ELNS0_9SortOrderE0ES6_S7_jii12decomposer_tEEvPT5_SD_PT3_PKSE_PT1_PKSI_PT2_PKSM_T4_iiT6__param_1,
	.param .u64 .ptr .align 1 _ZN3cub18CUB_300001_SM_10006detail10radix_sort29DeviceRadixSortOnesweepKernelINS1_5radix10policy_hubI8custom_tNS0_8NullTypeEjE10Policy1000ELNS0_9SortOrderE0ES6_S7_jii12decomposer_tEEvPT5_SD_PT3_PKSE_PT1_PKSI_PT2_PKSM_T4_iiT6__param_2,
	.param .u64 .ptr .align 1 _ZN3cub18CUB_300001_SM_10006detail10radix_sort29DeviceRadixSortOnesweepKernelINS1_5radix10policy_hubI8custom_tNS0_8NullTypeEjE10Policy1000ELNS0_9SortOrderE0ES6_S7_jii12decomposer_tEEvPT5_SD_PT3_PKSE_PT1_PKSI_PT2_PKSM_T4_iiT6__param_3,
	.param .u64 .ptr .align 1 _ZN3cub18CUB_300001_SM_10006detail10radix_sort29DeviceRadixSortOnesweepKernelINS1_5radix10policy_hubI8custom_tNS0_8NullTypeEjE10Policy1000ELNS0_9SortOrderE0ES6_S7_jii12decomposer_tEEvPT5_SD_PT3_PKSE_PT1_PKSI_PT2_PKSM_T4_iiT6__param_4,
	.param .u64 .ptr .align 1 _ZN3cub18CUB_300001_SM_10006detail10radix_sort29DeviceRadixSortOnesweepKernelINS1_5radix10policy_hubI8custom_tNS0_8NullTypeEjE10Policy1000ELNS0_9SortOrderE0ES6_S7_jii12decomposer_tEEvPT5_SD_PT3_PKSE_PT1_PKSI_PT2_PKSM_T4_iiT6__param_5,
	.param .u64 .ptr .align 1 _ZN3cub18CUB_300001_SM_10006detail10radix_sort29DeviceRadixSortOnesweepKernelINS1_5radix10policy_hubI8custom_tNS0_8NullTypeEjE10Policy1000ELNS0_9SortOrderE0ES6_S7_jii12decomposer_tEEvPT5_SD_PT3_PKSE_PT1_PKSI_PT2_PKSM_T4_iiT6__param_6,
	.param .u64 .ptr .align 1 _ZN3cub18CUB_300001_SM_10006detail10radix_sort29DeviceRadixSortOnesweepKernelINS1_5radix10policy_hubI8custom_tNS0_8NullTypeEjE10Policy1000ELNS0_9SortOrderE0ES6_S7_jii12decomposer_tEEvPT5_SD_PT3_PKSE_PT1_PKSI_PT2_PKSM_T4_iiT6__param_7,
	.param .u32 _ZN3cub18CUB_300001_SM_10006detail10radix_sort29DeviceRadixSortOnesweepKernelINS1_5radix10policy_hubI8custom_tNS0_8NullTypeEjE10Policy1000ELNS0_9SortOrderE0ES6_S7_jii12decomposer_tEEvPT5_SD_PT3_PKSE_PT1_PKSI_PT2_PKSM_T4_iiT6__param_8,
	.param .u32 _ZN3cub18CUB_300001_SM_10006detail10radix_sort29DeviceRadixSortOnesweepKernelINS1_5radix10policy_hubI8custom_tNS0_8NullTypeEjE10Policy1000ELNS0_9SortOrderE0ES6_S7_jii12decomposer_tEEvPT5_SD_PT3_PKSE_PT1_PKSI_PT2_PKSM_T4_iiT6__param_9,
	.param .u32 _ZN3cub18CUB_300001_SM_10006detail10radix_sort29DeviceRadixSortOnesweepKernelINS1_5radix10policy_hubI8custom_tNS0_8NullTypeEjE10Policy1000ELNS0_9SortOrderE0ES6_S7_jii12decomposer_tEEvPT5_SD_PT3_PKSE_PT1_PKSI_PT2_PKSM_T4_iiT6__param_10,
	.param .align 1 .b8 _ZN3cub18CUB_300001_SM_10006detail10radix_sort29DeviceRadixSortOnesweepKernelINS1_5radix10policy_hubI8custom_tNS0_8NullTypeEjE10Policy1000ELNS0_9SortOrderE0ES6_S7_jii12decomposer_tEEvPT5_SD_PT3_PKSE_PT1_PKSI_PT2_PKSM_T4_iiT6__param_11[1]
)
.maxntid 384
{
	.reg .pred 	%p<487>;
	.reg .b16 	%rs<134>;
	.reg .b32 	%r<3116>;
	.reg .b32 	%f<31>;
	.reg .b64 	%rd<109>;
	// demoted variable
	.shared .align 16 .b8 _ZZN3cub18CUB_300001_SM_10006detail10radix_sort29DeviceRadixSortOnesweepKernelINS1_5radix10policy_hubI8custom_tNS0_8NullTypeEjE10Policy1000ELNS0_9SortOrderE0ES6_S7_jii12decomposer_tEEvPT5_SD_PT3_PKSE_PT1_PKSI_PT2_PKSM_T4_iiT6_E1s[47104];
	ld.param.u64 	%rd15, [_ZN3cub18CUB_300001_SM_10006detail10radix_sort29DeviceRadixSortOnesweepKernelINS1_5radix10policy_hubI8custom_tNS0_8NullTypeEjE10Policy1000ELNS0_9SortOrderE0ES6_S7_jii12decomposer_tEEvPT5_SD_PT3_PKSE_PT1_PKSI_PT2_PKSM_T4_iiT6__param_0];
	ld.param.u64 	%rd12, [_ZN3cub18CUB_300001_SM_10006detail10radix_sort29DeviceRadixSortOnesweepKernelINS1_5radix10policy_hubI8custom_tNS0_8NullTypeEjE10Policy1000ELNS0_9SortOrderE0ES6_S7_jii12decomposer_tEEvPT5_SD_PT3_PKSE_PT1_PKSI_PT2_PKSM_T4_iiT6__param_1];
	ld.param.u64 	%rd16, [_ZN3cub18CUB_300001_SM_10006detail10radix_sort29DeviceRadixSortOnesweepKernelINS1_5radix10policy_hubI8custom_tNS0_8NullTypeEjE10Policy1000ELNS0_9SortOrderE0ES6_S7_jii12decomposer_tEEvPT5_SD_PT3_PKSE_PT1_PKSI_PT2_PKSM_T4_iiT6__param_4];
	ld.param.u64 	%rd17, [_ZN3cub18CUB_300001_SM_10006detail10radix_sort29DeviceRadixSortOnesweepKernelINS1_5radix10policy_hubI8custom_tNS0_8NullTypeEjE10Policy1000ELNS0_9SortOrderE0ES6_S7_jii12decomposer_tEEvPT5_SD_PT3_PKSE_PT1_PKSI_PT2_PKSM_T4_iiT6__param_5];
	ld.param.u32 	%r691, [_ZN3cub18CUB_300001_SM_10006detail10radix_sort29DeviceRadixSortOnesweepKernelINS1_5radix10policy_hubI8custom_tNS0_8NullTypeEjE10Policy1000ELNS0_9SortOrderE0ES6_S7_jii12decomposer_tEEvPT5_SD_PT3_PKSE_PT1_PKSI_PT2_PKSM_T4_iiT6__param_8];
	ld.param.u32 	%r692, [_ZN3cub18CUB_300001_SM_10006detail10radix_sort29DeviceRadixSortOnesweepKernelINS1_5radix10policy_hubI8custom_tNS0_8NullTypeEjE10Policy1000ELNS0_9SortOrderE0ES6_S7_jii12decomposer_tEEvPT5_SD_PT3_PKSE_PT1_PKSI_PT2_PKSM_T4_iiT6__param_9];
	ld.param.u32 	%r3036, [_ZN3cub18CUB_300001_SM_10006detail10radix_sort29DeviceRadixSortOnesweepKernelINS1_5radix10policy_hubI8custom_tNS0_8NullTypeEjE10Policy1000ELNS0_9SortOrderE0ES6_S7_jii12decomposer_tEEvPT5_SD_PT3_PKSE_PT1_PKSI_PT2_PKSM_T4_iiT6__param_10];
	cvta.to.global.u64 	%rd1, %rd16;
	cvta.to.global.u64 	%rd2, %rd15;
	cvta.to.global.u64 	%rd3, %rd17;
	mov.u32 	%r1, %tid.x;
	shr.u32 	%r2, %r1, 5;
	// begin inline asm
	mov.u32 %r694, %laneid;
	// end inline asm
	setp.ne.s32 	%p1, %r1, 0;
	@%p1 bra 	$L__BB4_2;
	cvta.to.global.u64 	%rd18, %rd12;
	atom.global.add.u32 	%r695, [%rd18], 1;
	st.shared.u32 	[_ZZN3cub18CUB_300001_SM_10006detail10radix_sort29DeviceRadixSortOnesweepKernelINS1_5radix10policy_hubI8custom_tNS0_8NullTypeEjE10Policy1000ELNS0_9SortOrderE0ES6_S7_jii12decomposer_tEEvPT5_SD_PT3_PKSE_PT1_PKSI_PT2_PKSM_T4_iiT6_E1s+46080], %r695;
$L__BB4_2:
	bar.sync 	0;
	ld.shared.u32 	%r4, [_ZZN3cub18CUB_300001_SM_10006detail10radix_sort29DeviceRadixSortOnesweepKernelINS1_5radix10policy_hubI8custom_tNS0_8NullTypeEjE10Policy1000ELNS0_9SortOrderE0ES6_S7_jii12decomposer_tEEvPT5_SD_PT3_PKSE_PT1_PKSI_PT2_PKSM_T4_iiT6_E1s+46080];
	mul.lo.s32 	%r5, %r4, 5760;
	add.s32 	%r6, %r5, 5760;
	setp.gt.s32 	%p2, %r6, %r691;
	@%p2 bra 	$L__BB4_4;
	and.b32  	%r696, %r1, 31;
	and.b32  	%r697, %r1, 992;
	mul.lo.s32 	%r698, %r697, 15;
	or.b32  	%r699, %r698, %r696;
	cvt.u64.u32 	%rd19, %r5;
	cvt.u64.u32 	%rd20, %r699;
	add.s64 	%rd21, %rd20, %rd19;
	shl.b64 	%rd22, %rd21, 3;
	add.s64 	%rd23, %rd3, %rd22;
	ld.global.u16 	%rs126, [%rd23];
	ld.global.u32 	%r2753, [%rd23+4];
	ld.global.u16 	%rs124, [%rd23+256];
	ld.global.u32 	%r2751, [%rd23+260];
	ld.global.u16 	%rs123, [%rd23+512];
	ld.global.u32 	%r2750, [%rd23+516];
	ld.global.u16 	%rs121, [%rd23+768];
	ld.global.u32 	%r2748, [%rd23+772];
	ld.global.u16 	%rs120, [%rd23+1024];
	ld.global.u32 	%r2747, [%rd23+1028];
	ld.global.u16 	%rs119, [%rd23+1280];
	ld.global.u32 	%r2749, [%rd23+1284];
	ld.global.u16 	%rs122, [%rd23+1536];
	ld.global.u32 	%r2752, [%rd23+1540];
	ld.global.u16 	%rs125, [%rd23+1792];
	ld.global.u32 	%r2754, [%rd23+1796];
	ld.global.u16 	%rs127, [%rd23+2048];
	ld.global.u32 	%r2755, [%rd23+2052];
	ld.global.u16 	%rs128, [%rd23+2304];
	ld.global.u32 	%r2756, [%rd23+2308];
	ld.global.u16 	%rs129, [%rd23+2560];
	ld.global.u32 	%r2757, [%rd23+2564];
	ld.global.u16 	%rs130, [%rd23+2816];
	ld.global.u32 	%r2758, [%rd23+2820];
	ld.global.u16 	%rs131, [%rd23+3072];
	ld.global.u32 	%r2759, [%rd23+3076];
	ld.global.u16 	%rs132, [%rd23+3328];
	ld.global.u32 	%r2760, [%rd23+3332];
	ld.global.u16 	%rs133, [%rd23+3584];
	ld.global.u32 	%r2761, [%rd23+3588];
	bra.uni 	$L__BB4_34;
$L__BB4_4:
	cvt.u64.u32 	%rd24, %r5;
	sub.s32 	%r22, %r691, %r5;
	and.b32  	%r701, %r1, 31;
	and.b32  	%r702, %r1, 992;
	mul.lo.s32 	%r703, %r702, 15;
	or.b32  	%r23, %r703, %r701;
	setp.ge.s32 	%p3, %r23, %r22;
	cvt.u64.u32 	%rd25, %r23;
	add.s64 	%rd26, %rd25, %rd24;
	shl.b64 	%rd27, %rd26, 3;
	add.s64 	%rd4, %rd3, %rd27;
	mov.b16 	%rs126, -1;
	mov.b32 	%r2753, 2147483647;
	@%p3 bra 	$L__BB4_6;
	ld.global.u16 	%rs126, [%rd4];
	ld.global.u32 	%r2753, [%rd4+4];
$L__BB4_6:
	add.s32 	%r705, %r23, 32;
	setp.ge.s32 	%p4, %r705, %r22;
	mov.b16 	%rs124, -1;
	mov.b32 	%r2751, 2147483647;
	@%p4 bra 	$L__BB4_8;
	ld.global.u16 	%rs124, [%rd4+256];
	ld.global.u32 	%r2751, [%rd4+260];
$L__BB4_8:
	add.s32 	%r707, %r23, 64;
	setp.ge.s32 	%p5, %r707, %r22;
	mov.b16 	%rs123, -1;
	mov.b32 	%r2750, 2147483647;
	@%p5 bra 	$L__BB4_10;
	ld.global.u16 	%rs123, [%rd4+512];
	ld.global.u32 	%r2750, [%rd4+516];
$L__BB4_10:
	add.s32 	%r709, %r23, 96;
	setp.ge.s32 	%p6, %r709, %r22;
	mov.b16 	%rs121, -1;
	mov.b32 	%r2748, 2147483647;
	@%p6 bra 	$L__BB4_12;
	ld.global.u16 	%rs121, [%rd4+768];
	ld.global.u32 	%r2748, [%rd4+772];
$L__BB4_12:
	add.s32 	%r711, %r23, 128;
	setp.ge.s32 	%p7, %r711, %r22;
	mov.b16 	%rs120, -1;
	mov.b32 	%r2747, 2147483647;
	@%p7 bra 	$L__BB4_14;
	ld.global.u16 	%rs120, [%rd4+1024];
	ld.global.u32 	%r2747, [%rd4+1028];
$L__BB4_14:
	add.s32 	%r713, %r23, 160;
	setp.ge.s32 	%p8, %r713, %r22;
	mov.b32 	%r2749, 2147483647;
	mov.b16 	%rs119, -1;
	@%p8 bra 	$L__BB4_16;
	ld.global.u16 	%rs119, [%rd4+1280];
	ld.global.u32 	%r2749, [%rd4+1284];
$L__BB4_16:
	add.s32 	%r715, %r23, 192;
	setp.ge.s32 	%p9, %r715, %r22;
	mov.b32 	%r2752, 2147483647;
	mov.b16 	%rs122, -1;
	@%p9 bra 	$L__BB4_18;
	ld.global.u16 	%rs122, [%rd4+1536];
	ld.global.u32 	%r2752, [%rd4+1540];
$L__BB4_18:
	add.s32 	%r717, %r23, 224;
	setp.ge.s32 	%p10, %r717, %r22;
	mov.b32 	%r2754, 2147483647;
	mov.b16 	%rs125, -1;
	@%p10 bra 	$L__BB4_20;
	ld.global.u16 	%rs125, [%rd4+1792];
	ld.global.u32 	%r2754, [%rd4+1796];
$L__BB4_20:
	add.s32 	%r719, %r23, 256;
	setp.ge.s32 	%p11, %r719, %r22;
	mov.b32 	%r2755, 2147483647;
	mov.b16 	%rs127, -1;
	@%p11 bra 	$L__BB4_22;
	ld.global.u16 	%rs127, [%rd4+2048];
	ld.global.u32 	%r2755, [%rd4+2052];
$L__BB4_22:
	add.s32 	%r721, %r23, 288;
	setp.ge.s32 	%p12, %r721, %r22;
	mov.b32 	%r2756, 2147483647;
	mov.b16 	%rs128, -1;
	@%p12 bra 	$L__BB4_24;
	ld.global.u16 	%rs128, [%rd4+2304];
	ld.global.u32 	%r2756, [%rd4+2308];
$L__BB4_24:
	add.s32 	%r723, %r23, 320;
	setp.ge.s32 	%p13, %r723, %r22;
	mov.b32 	%r2757, 2147483647;
	mov.b16 	%rs129, -1;
	@%p13 bra 	$L__BB4_26;
	ld.global.u16 	%rs129, [%rd4+2560];
	ld.global.u32 	%r2757, [%rd4+2564];
$L__BB4_26:
	add.s32 	%r725, %r23, 352;
	setp.ge.s32 	%p14, %r725, %r22;
	mov.b32 	%r2758, 2147483647;
	mov.b16 	%rs130, -1;
	@%p14 bra 	$L__BB4_28;
	ld.global.u16 	%rs130, [%rd4+2816];
	ld.global.u32 	%r2758, [%rd4+2820];
$L__BB4_28:
	add.s32 	%r727, %r23, 384;
	setp.ge.s32 	%p15, %r727, %r22;
	mov.b32 	%r2759, 2147483647;
	mov.b16 	%rs131, -1;
	@%p15 bra 	$L__BB4_30;
	ld.global.u16 	%rs131, [%rd4+3072];
	ld.global.u32 	%r2759, [%rd4+3076];
$L__BB4_30:
	add.s32 	%r729, %r23, 416;
	setp.ge.s32 	%p16, %r729, %r22;
	mov.b32 	%r2760, 2147483647;
	mov.b16 	%rs132, -1;
	@%p16 bra 	$L__BB4_32;
	ld.global.u16 	%rs132, [%rd4+3328];
	ld.global.u32 	%r2760, [%rd4+3332];
$L__BB4_32:
	add.s32 	%r731, %r23, 448;
	setp.ge.s32 	%p17, %r731, %r22;
	mov.b32 	%r2761, 2147483647;
	mov.b16 	%rs133, -1;
	@%p17 bra 	$L__BB4_34;
	ld.global.u16 	%rs133, [%rd4+3584];
	ld.global.u32 	%r2761, [%rd4+3588];
$L__BB4_34:
	setp.gt.s32 	%p18, %r2753, -1;
	selp.b32 	%r732, -2147483648, -1, %p18;
	xor.b32  	%r2862, %r732, %r2753;
	setp.gt.s32 	%p19, %r2751, -1;
	selp.b32 	%r733, -2147483648, -1, %p19;
	xor.b32  	%r2860, %r733, %r2751;
	setp.gt.s32 	%p20, %r2750, -1;
	selp.b32 	%r734, -2147483648, -1, %p20;
	xor.b32  	%r2859, %r734, %r2750;
	setp.gt.s32 	%p21, %r2748, -1;
	selp.b32 	%r735, -2147483648, -1, %p21;
	xor.b32  	%r2857, %r735, %r2748;
	setp.gt.s32 	%p22, %r2747, -1;
	selp.b32 	%r736, -2147483648, -1, %p22;
	xor.b32  	%r2856, %r736, %r2747;
	setp.gt.s32 	%p23, %r2749, -1;
	selp.b32 	%r737, -2147483648, -1, %p23;
	xor.b32  	%r2858, %r737, %r2749;
	setp.gt.s32 	%p24, %r2752, -1;
	selp.b32 	%r738, -2147483648, -1, %p24;
	xor.b32  	%r2861, %r738, %r2752;
	setp.gt.s32 	%p25, %r2754, -1;
	selp.b32 	%r739, -2147483648, -1, %p25;
	xor.b32  	%r2863, %r739, %r2754;
	setp.gt.s32 	%p26, %r2755, -1;
	selp.b32 	%r740, -2147483648, -1, %p26;
	xor.b32  	%r2864, %r740, %r2755;
	setp.gt.s32 	%p27, %r2756, -1;
	selp.b32 	%r741, -2147483648, -1, %p27;
	xor.b32  	%r2865, %r741, %r2756;
	setp.gt.s32 	%p28, %r2757, -1;
	selp.b32 	%r742, -2147483648, -1, %p28;
	xor.b32  	%r2866, %r742, %r2757;
	setp.gt.s32 	%p29, %r2758, -1;
	selp.b32 	%r743, -2147483648, -1, %p29;
	xor.b32  	%r2867, %r743, %r2758;
	setp.gt.s32 	%p30, %r2759, -1;
	selp.b32 	%r744, -2147483648, -1, %p30;
	xor.b32  	%r2868, %r744, %r2759;
	setp.gt.s32 	%p31, %r2760, -1;
	selp.b32 	%r745, -2147483648, -1, %p31;
	xor.b32  	%r2869, %r745, %r2760;
	setp.gt.s32 	%p32, %r2761, -1;
	selp.b32 	%r746, -2147483648, -1, %p32;
	xor.b32  	%r2870, %r746, %r2761;
	shl.b32 	%r747, %r2, 10;
	mov.u32 	%r748, _ZZN3cub18CUB_300001_SM_10006detail10radix_sort29DeviceRadixSortOnesweepKernelINS1_5radix10policy_hubI8custom_tNS0_8NullTypeEjE10Policy1000ELNS0_9SortOrderE0ES6_S7_jii12decomposer_tEEvPT5_SD_PT3_PKSE_PT1_PKSI_PT2_PKSM_T4_iiT6_E1s;
	add.s32 	%r83, %r748, %r747;
	setp.gt.s32 	%p33, %r694, 255;
	@%p33 bra 	$L__BB4_47;
	max.s32 	%r749, %r694, 224;
	sub.s32 	%r750, %r749, %r694;
	add.s32 	%r751, %r750, 31;
	shr.u32 	%r752, %r751, 5;
	add.s32 	%r84, %r752, 1;
	and.b32  	%r85, %r84, 15;
	setp.lt.u32 	%p34, %r751, 480;
	mov.u32 	%r2765, %r694;
	@%p34 bra 	$L__BB4_38;
	and.b32  	%r753, %r84, 268435440;
	neg.s32 	%r2763, %r753;
	shl.b32 	%r755, %r694, 2;
	add.s32 	%r756, %r747, %r755;
	add.s32 	%r758, %r756, %r748;
	add.s32 	%r2762, %r758, 1024;
	mov.u32 	%r2765, %r694;
$L__BB4_37:
	.pragma "nounroll";
	mov.b32 	%r759, 0;
	st.shared.u32 	[%r2762+-1024], %r759;
	st.shared.u32 	[%r2762+-896], %r759;
	st.shared.u32 	[%r2762+-768], %r759;
	st.shared.u32 	[%r2762+-640], %r759;
	st.shared.u32 	[%r2762+-512], %r759;
	st.shared.u32 	[%r2762+-384], %r759;
	st.shared.u32 	[%r2762+-256], %r759;
	st.shared.u32 	[%r2762+-128], %r759;
	st.shared.u32 	[%r2762], %r759;
	st.shared.u32 	[%r2762+128], %r759;
	st.shared.u32 	[%r2762+256], %r759;
	st.shared.u32 	[%r2762+384], %r759;
	st.shared.u32 	[%r2762+512], %r759;
	st.shared.u32 	[%r2762+640], %r759;
	st.shared.u32 	[%r2762+768], %r759;
	st.shared.u32 	[%r2762+896], %r759;
	add.s32 	%r2765, %r2765, 512;
	add.s32 	%r2763, %r2763, 16;
	add.s32 	%r2762, %r2762, 2048;
	setp.ne.s32 	%p35, %r2763, 0;
	@%p35 bra 	$L__BB4_37;
$L__BB4_38:
	setp.eq.s32 	%p36, %r85, 0;
	@%p36 bra 	$L__BB4_47;
	and.b32  	%r95, %r84, 7;
	setp.lt.u32 	%p37, %r85, 8;
	@%p37 bra 	$L__BB4_41;
	shl.b32 	%r760, %r2765, 2;
	add.s32 	%r761, %r83, %r760;
	mov.b32 	%r762, 0;
	st.shared.u32 	[%r761], %r762;
	st.shared.u32 	[%r761+128], %r762;
	st.shared.u32 	[%r761+256], %r762;
	st.shared.u32 	[%r761+384], %r762;
	st.shared.u32 	[%r761+512], %r762;
	st.shared.u32 	[%r761+640], %r762;
	st.shared.u32 	[%r761+768], %r762;
	st.shared.u32 	[%r761+896], %r762;
	add.s32 	%r2765, %r2765, 256;
$L__BB4_41:
	setp.eq.s32 	%p38, %r95, 0;
	@%p38 bra 	$L__BB4_47;
	and.b32  	%r98, %r84, 3;
	setp.lt.u32 	%p39, %r95, 4;
	@%p39 bra 	$L__BB4_44;
	shl.b32 	%r763, %r2765, 2;
	add.s32 	%r764, %r83, %r763;
	mov.b32 	%r765, 0;
	st.shared.u32 	[%r764], %r765;
	st.shared.u32 	[%r764+128], %r765;
	st.shared.u32 	[%r764+256], %r765;
	st.shared.u32 	[%r764+384], %r765;
	add.s32 	%r2765, %r2765, 128;
$L__BB4_44:
	setp.eq.s32 	%p40, %r98, 0;
	@%p40 bra 	$L__BB4_47;
	shl.b32 	%r767, %r2765, 2;
	add.s32 	%r768, %r747, %r767;
	add.s32 	%r2769, %r748, %r768;
	neg.s32 	%r2768, %r98;
$L__BB4_46:
	.pragma "nounroll";
	mov.b32 	%r770, 0;
	st.shared.u32 	[%r2769], %r770;
	add.s32 	%r2769, %r2769, 128;
	add.s32 	%r2768, %r2768, 1;
	setp.ne.s32 	%p41, %r2768, 0;
	@%p41 bra 	$L__BB4_46;
$L__BB4_47:
	bar.warp.sync 	-1;
	setp.gt.u32 	%p42, %r692, 31;
	sub.s32 	%r772, 32, %r692;
	min.u32 	%r107, %r3036, %r772;
	mov.b32 	%r773, -1;
	shl.b32 	%r774, %r773, %r107;
	not.b32 	%r108, %r774;
	sub.s32 	%r109, %r3036, %r107;
	add.s32 	%r3039, %r692, -32;
	mov.b32 	%r2771, 0;
	mov.u32 	%r2770, %r3036;
	mov.u32 	%r2772, %r2771;
	mov.u32 	%r2773, %r3039;
	@%p42 bra 	$L__BB4_50;
	setp.eq.s32 	%p43, %r3036, 0;
	mov.b32 	%r2770, 0;
	mov.u32 	%r2771, %r2770;
	mov.u32 	%r2772, %r2770;
	mov.u32 	%r2773, %r2770;
	@%p43 bra 	$L__BB4_50;
	setp.eq.s32 	%p44, %r2862, 2147483647;
	selp.b32 	%r777, -2147483648, %r2862, %p44;
	shr.u32 	%r778, %r777, %r692;
	and.b32  	%r2772, %r778, %r108;
	mov.u32 	%r2770, %r109;
	mov.u32 	%r2771, %r107;
$L__BB4_50:
	setp.gt.u32 	%p45, %r2773, 15;
	@%p45 bra 	$L__BB4_53;
	setp.eq.s32 	%p46, %r2770, 0;
	@%p46 bra 	$L__BB4_53;
	sub.s32 	%r779, 16, %r2773;
	min.u32 	%r780, %r2770, %r779;
	mov.b32 	%r781, -1;
	shl.b32 	%r782, %r781, %r780;
	not.b32 	%r783, %r782;
	cvt.u32.u16 	%r784, %rs126;
	shr.u32 	%r785, %r784, %r2773;
	and.b32  	%r786, %r785, %r783;
	shl.b32 	%r787, %r786, %r2771;
	or.b32  	%r2772, %r787, %r2772;
$L__BB4_53:
	shl.b32 	%r789, %r2772, 2;
	add.s32 	%r790, %r83, %r789;
	atom.shared.add.u32 	%r791, [%r790], 1;
	mov.b32 	%r2776, 0;
	mov.u32 	%r2775, %r3036;
	mov.u32 	%r2777, %r2776;
	mov.u32 	%r2778, %r3039;
	@%p42 bra 	$L__BB4_56;
	setp.eq.s32 	%p48, %r3036, 0;
	mov.b32 	%r2775, 0;
	mov.u32 	%r2776, %r2775;
	mov.u32 	%r2777, %r2775;
	mov.u32 	%r2778, %r2775;
	@%p48 bra 	$L__BB4_56;
	setp.eq.s32 	%p49, %r2860, 2147483647;
	selp.b32 	%r794, -2147483648, %r2860, %p49;
	shr.u32 	%r795, %r794, %r692;
	and.b32  	%r2777, %r795, %r108;
	mov.u32 	%r2775, %r109;
	mov.u32 	%r2776, %r107;
$L__BB4_56:
	setp.gt.u32 	%p50, %r2778, 15;
	@%p50 bra 	$L__BB4_59;
	setp.eq.s32 	%p51, %r2775, 0;
	@%p51 bra 	$L__BB4_59;
	sub.s32 	%r796, 16, %r2778;
	min.u32 	%r797, %r2775, %r796;
	mov.b32 	%r798, -1;
	shl.b32 	%r799, %r798, %r797;
	not.b32 	%r800, %r799;
	cvt.u32.u16 	%r801, %rs124;
	shr.u32 	%r802, %r801, %r2778;
	and.b32  	%r803, %r802, %r800;
	shl.b32 	%r804, %r803, %r2776;
	or.b32  	%r2777, %r804, %r2777;
$L__BB4_59:
	shl.b32 	%r806, %r2777, 2;
	add.s32 	%r807, %r83, %r806;
	atom.shared.add.u32 	%r808, [%r807], 1;
	mov.b32 	%r2781, 0;
	mov.u32 	%r2780, %r3036;
	mov.u32 	%r2782, %r2781;
	mov.u32 	%r2783, %r3039;
	@%p42 bra 	$L__BB4_62;
	setp.eq.s32 	%p53, %r3036, 0;
	mov.b32 	%r2780, 0;
	mov.u32 	%r2781, %r2780;
	mov.u32 	%r2782, %r2780;
	mov.u32 	%r2783, %r2780;
	@%p53 bra 	$L__BB4_62;
	setp.eq.s32 	%p54, %r2859, 2147483647;
	selp.b32 	%r811, -2147483648, %r2859, %p54;
	shr.u32 	%r812, %r811, %r692;
	and.b32  	%r2782, %r812, %r108;
	mov.u32 	%r2780, %r109;
	mov.u32 	%r2781, %r107;
$L__BB4_62:
	setp.gt.u32 	%p55, %r2783, 15;
	@%p55 bra 	$L__BB4_65;
	setp.eq.s32 	%p56, %r2780, 0;
	@%p56 bra 	$L__BB4_65;
	sub.s32 	%r813, 16, %r2783;
	min.u32 	%r814, %r2780, %r813;
	mov.b32 	%r815, -1;
	shl.b32 	%r816, %r815, %r814;
	not.b32 	%r817, %r816;
	cvt.u32.u16 	%r818, %rs123;
	shr.u32 	%r819, %r818, %r2783;
	and.b32  	%r820, %r819, %r817;
	shl.b32 	%r821, %r820, %r2781;
	or.b32  	%r2782, %r821, %r2782;
$L__BB4_65:
	shl.b32 	%r823, %r2782, 2;
	add.s32 	%r824, %r83, %r823;
	atom.shared.add.u32 	%r825, [%r824], 1;
	mov.b32 	%r2786, 0;
	mov.u32 	%r2785, %r3036;
	mov.u32 	%r2787, %r2786;
	mov.u32 	%r2788, %r3039;
	@%p42 bra 	$L__BB4_68;
	setp.eq.s32 	%p58, %r3036, 0;
	mov.b32 	%r2785, 0;
	mov.u32 	%r2786, %r2785;
	mov.u32 	%r2787, %r2785;
	mov.u32 	%r2788, %r2785;
	@%p58 bra 	$L__BB4_68;
	setp.eq.s32 	%p59, %r2857, 2147483647;
	selp.b32 	%r828, -2147483648, %r2857, %p59;
	shr.u32 	%r829, %r828, %r692;
	and.b32  	%r2787, %r829, %r108;
	mov.u32 	%r2785, %r109;
	mov.u32 	%r2786, %r107;
$L__BB4_68:
	setp.gt.u32 	%p60, %r2788, 15;
	@%p60 bra 	$L__BB4_71;
	setp.eq.s32 	%p61, %r2785, 0;
	@%p61 bra 	$L__BB4_71;
	sub.s32 	%r830, 16, %r2788;
	min.u32 	%r831, %r2785, %r830;
	mov.b32 	%r832, -1;
	shl.b32 	%r833, %r832, %r831;
	not.b32 	%r834, %r833;
	cvt.u32.u16 	%r835, %rs121;
	shr.u32 	%r836, %r835, %r2788;
	and.b32  	%r837, %r836, %r834;
	shl.b32 	%r838, %r837, %r2786;
	or.b32  	%r2787, %r838, %r2787;
$L__BB4_71:
	shl.b32 	%r840, %r2787, 2;
	add.s32 	%r841, %r83, %r840;
	atom.shared.add.u32 	%r842, [%r841], 1;
	mov.b32 	%r2791, 0;
	mov.u32 	%r2790, %r3036;
	mov.u32 	%r2792, %r2791;
	mov.u32 	%r2793, %r3039;
	@%p42 bra 	$L__BB4_74;
	setp.eq.s32 	%p63, %r3036, 0;
	mov.b32 	%r2790, 0;
	mov.u32 	%r2791, %r2790;
	mov.u32 	%r2792, %r2790;
	mov.u32 	%r2793, %r2790;
	@%p63 bra 	$L__BB4_74;
	setp.eq.s32 	%p64, %r2856, 2147483647;
	selp.b32 	%r845, -2147483648, %r2856, %p64;
	shr.u32 	%r846, %r845, %r692;
	and.b32  	%r2792, %r846, %r108;
	mov.u32 	%r2790, %r109;
	mov.u32 	%r2791, %r107;
$L__BB4_74:
	setp.gt.u32 	%p65, %r2793, 15;
	@%p65 bra 	$L__BB4_77;
	setp.eq.s32 	%p66, %r2790, 0;
	@%p66 bra 	$L__BB4_77;
	sub.s32 	%r847, 16, %r2793;
	min.u32 	%r848, %r2790, %r847;
	mov.b32 	%r849, -1;
	shl.b32 	%r850, %r849, %r848;
	not.b32 	%r851, %r850;
	cvt.u32.u16 	%r852, %rs120;
	shr.u32 	%r853, %r852, %r2793;
	and.b32  	%r854, %r853, %r851;
	shl.b32 	%r855, %r854, %r2791;
	or.b32  	%r2792, %r855, %r2792;
$L__BB4_77:
	shl.b32 	%r857, %r2792, 2;
	add.s32 	%r858, %r83, %r857;
	atom.shared.add.u32 	%r859, [%r858], 1;
	mov.b32 	%r2796, 0;
	mov.u32 	%r2795, %r3036;
	mov.u32 	%r2797, %r2796;
	mov.u32 	%r2798, %r3039;
	@%p42 bra 	$L__BB4_80;
	setp.eq.s32 	%p68, %r3036, 0;
	mov.b32 	%r2795, 0;
	mov.u32 	%r2796, %r2795;
	mov.u32 	%r2797, %r2795;
	mov.u32 	%r2798, %r2795;
	@%p68 bra 	$L__BB4_80;
	setp.eq.s32 	%p69, %r2858, 2147483647;
	selp.b32 	%r862, -2147483648, %r2858, %p69;
	shr.u32 	%r863, %r862, %r692;
	and.b32  	%r2797, %r863, %r108;
	mov.u32 	%r2795, %r109;
	mov.u32 	%r2796, %r107;
$L__BB4_80:
	setp.gt.u32 	%p70, %r2798, 15;
	@%p70 bra 	$L__BB4_83;
	setp.eq.s32 	%p71, %r2795, 0;
	@%p71 bra 	$L__BB4_83;
	sub.s32 	%r864, 16, %r2798;
	min.u32 	%r865, %r2795, %r864;
	mov.b32 	%r866, -1;
	shl.b32 	%r867, %r866, %r865;
	not.b32 	%r868, %r867;
	cvt.u32.u16 	%r869, %rs119;
	shr.u32 	%r870, %r869, %r2798;
	and.b32  	%r871, %r870, %r868;
	shl.b32 	%r872, %r871, %r2796;
	or.b32  	%r2797, %r872, %r2797;
$L__BB4_83:
	shl.b32 	%r874, %r2797, 2;
	add.s32 	%r875, %r83, %r874;
	atom.shared.add.u32 	%r876, [%r875], 1;
	mov.b32 	%r2801, 0;
	mov.u32 	%r2800, %r3036;
	mov.u32 	%r2802, %r2801;
	mov.u32 	%r2803, %r3039;
	@%p42 bra 	$L__BB4_86;
	setp.eq.s32 	%p73, %r3036, 0;
	mov.b32 	%r2800, 0;
	mov.u32 	%r2801, %r2800;
	mov.u32 	%r2802, %r2800;
	mov.u32 	%r2803, %r2800;
	@%p73 bra 	$L__BB4_86;
	setp.eq.s32 	%p74, %r2861, 2147483647;
	selp.b32 	%r879, -2147483648, %r2861, %p74;
	shr.u32 	%r880, %r879, %r692;
	and.b32  	%r2802, %r880, %r108;
	mov.u32 	%r2800, %r109;
	mov.u32 	%r2801, %r107;
$L__BB4_86:
	setp.gt.u32 	%p75, %r2803, 15;
	@%p75 bra 	$L__BB4_89;
	setp.eq.s32 	%p76, %r2800, 0;
	@%p76 bra 	$L__BB4_89;
	sub.s32 	%r881, 16, %r2803;
	min.u32 	%r882, %r2800, %r881;
	mov.b32 	%r883, -1;
	shl.b32 	%r884, %r883, %r882;
	not.b32 	%r885, %r884;
	cvt.u32.u16 	%r886, %rs122;
	shr.u32 	%r887, %r886, %r2803;
	and.b32  	%r888, %r887, %r885;
	shl.b32 	%r889, %r888, %r2801;
	or.b32  	%r2802, %r889, %r2802;
$L__BB4_89:
	shl.b32 	%r891, %r2802, 2;
	add.s32 	%r892, %r83, %r891;
	atom.shared.add.u32 	%r893, [%r892], 1;
	mov.b32 	%r2806, 0;
	mov.u32 	%r2805, %r3036;
	mov.u32 	%r2807, %r2806;
	mov.u32 	%r2808, %r3039;
	@%p42 bra 	$L__BB4_92;
	setp.eq.s32 	%p78, %r3036, 0;
	mov.b32 	%r2805, 0;
	mov.u32 	%r2806, %r2805;
	mov.u32 	%r2807, %r2805;
	mov.u32 	%r2808, %r2805;
	@%p78 bra 	$L__BB4_92;
	setp.eq.s32 	%p79, %r2863, 2147483647;
	selp.b32 	%r896, -2147483648, %r2863, %p79;
	shr.u32 	%r897, %r896, %r692;
	and.b32  	%r2807, %r897, %r108;
	mov.u32 	%r2805, %r109;
	mov.u32 	%r2806, %r107;
$L__BB4_92:
	setp.gt.u32 	%p80, %r2808, 15;
	@%p80 bra 	$L__BB4_95;
	setp.eq.s32 	%p81, %r2805, 0;
	@%p81 bra 	$L__BB4_95;
	sub.s32 	%r898, 16, %r2808;
	min.u32 	%r899, %r2805, %r898;
	mov.b32 	%r900, -1;
	shl.b32 	%r901, %r900, %r899;
	not.b32 	%r902, %r901;
	cvt.u32.u16 	%r903, %rs125;
	shr.u32 	%r904, %r903, %r2808;
	and.b32  	%r905, %r904, %r902;
	shl.b32 	%r906, %r905, %r2806;
	or.b32  	%r2807, %r906, %r2807;
$L__BB4_95:
	shl.b32 	%r908, %r2807, 2;
	add.s32 	%r909, %r83, %r908;
	atom.shared.add.u32 	%r910, [%r909], 1;
	mov.b32 	%r2811, 0;
	mov.u32 	%r2810, %r3036;
	mov.u32 	%r2812, %r2811;
	mov.u32 	%r2813, %r3039;
	@%p42 bra 	$L__BB4_98;
	setp.eq.s32 	%p83, %r3036, 0;
	mov.b32 	%r2810, 0;
	mov.u32 	%r2811, %r2810;
	mov.u32 	%r2812, %r2810;
	mov.u32 	%r2813, %r2810;
	@%p83 bra 	$L__BB4_98;
	setp.eq.s32 	%p84, %r2864, 2147483647;
	selp.b32 	%r913, -2147483648, %r2864, %p84;
	shr.u32 	%r914, %r913, %r692;
	and.b32  	%r2812, %r914, %r108;
	mov.u32 	%r2810, %r109;
	mov.u32 	%r2811, %r107;
$L__BB4_98:
	setp.gt.u32 	%p85, %r2813, 15;
	@%p85 bra 	$L__BB4_101;
	setp.eq.s32 	%p86, %r2810, 0;
	@%p86 bra 	$L__BB4_101;
	sub.s32 	%r915, 16, %r2813;
	min.u32 	%r916, %r2810, %r915;
	mov.b32 	%r917, -1;
	shl.b32 	%r918, %r917, %r916;
	not.b32 	%r919, %r918;
	cvt.u32.u16 	%r920, %rs127;
	shr.u32 	%r921, %r920, %r2813;
	and.b32  	%r922, %r921, %r919;
	shl.b32 	%r923, %r922, %r2811;
	or.b32  	%r2812, %r923, %r2812;
$L__BB4_101:
	shl.b32 	%r925, %r2812, 2;
	add.s32 	%r926, %r83, %r925;
	atom.shared.add.u32 	%r927, [%r926], 1;
	mov.b32 	%r2816, 0;
	mov.u32 	%r2815, %r3036;
	mov.u32 	%r2817, %r2816;
	mov.u32 	%r2818, %r3039;
	@%p42 bra 	$L__BB4_104;
	setp.eq.s32 	%p88, %r3036, 0;
	mov.b32 	%r2815, 0;
	mov.u32 	%r2816, %r2815;
	mov.u32 	%r2817, %r2815;
	mov.u32 	%r2818, %r2815;
	@%p88 bra 	$L__BB4_104;
	setp.eq.s32 	%p89, %r2865, 2147483647;
	selp.b32 	%r930, -2147483648, %r2865, %p89;
	shr.u32 	%r931, %r930, %r692;
	and.b32  	%r2817, %r931, %r108;
	mov.u32 	%r2815, %r109;
	mov.u32 	%r2816, %r107;
$L__BB4_104:
	setp.gt.u32 	%p90, %r2818, 15;
	@%p90 bra 	$L__BB4_107;
	setp.eq.s32 	%p91, %r2815, 0;
	@%p91 bra 	$L__BB4_107;
	sub.s32 	%r932, 16, %r2818;
	min.u32 	%r933, %r2815, %r932;
	mov.b32 	%r934, -1;
	shl.b32 	%r935, %r934, %r933;
	not.b32 	%r936, %r935;
	cvt.u32.u16 	%r937, %rs128;
	shr.u32 	%r938, %r937, %r2818;
	and.b32  	%r939, %r938, %r936;
	shl.b32 	%r940, %r939, %r2816;
	or.b32  	%r2817, %r940, %r2817;
$L__BB4_107:
	shl.b32 	%r942, %r2817, 2;
	add.s32 	%r943, %r83, %r942;
	atom.shared.add.u32 	%r944, [%r943], 1;
	mov.b32 	%r2821, 0;
	mov.u32 	%r2820, %r3036;
	mov.u32 	%r2822, %r2821;
	mov.u32 	%r2823, %r3039;
	@%p42 bra 	$L__BB4_110;
	setp.eq.s32 	%p93, %r3036, 0;
	mov.b32 	%r2820, 0;
	mov.u32 	%r2821, %r2820;
	mov.u32 	%r2822, %r2820;
	mov.u32 	%r2823, %r2820;
	@%p93 bra 	$L__BB4_110;
	setp.eq.s32 	%p94, %r2866, 2147483647;
	selp.b32 	%r947, -2147483648, %r2866, %p94;
	shr.u32 	%r948, %r947, %r692;
	and.b32  	%r2822, %r948, %r108;
	mov.u32 	%r2820, %r109;
	mov.u32 	%r2821, %r107;
$L__BB4_110:
	setp.gt.u32 	%p95, %r2823, 15;
	@%p95 bra 	$L__BB4_113;
	setp.eq.s32 	%p96, %r2820, 0;
	@%p96 bra 	$L__BB4_113;
	sub.s32 	%r949, 16, %r2823;
	min.u32 	%r950, %r2820, %r949;
	mov.b32 	%r951, -1;
	shl.b32 	%r952, %r951, %r950;
	not.b32 	%r953, %r952;
	cvt.u32.u16 	%r954, %rs129;
	shr.u32 	%r955, %r954, %r2823;
	and.b32  	%r956, %r955, %r953;
	shl.b32 	%r957, %r956, %r2821;
	or.b32  	%r2822, %r957, %r2822;
$L__BB4_113:
	shl.b32 	%r959, %r2822, 2;
	add.s32 	%r960, %r83, %r959;
	atom.shared.add.u32 	%r961, [%r960], 1;
	mov.b32 	%r2826, 0;
	mov.u32 	%r2825, %r3036;
	mov.u32 	%r2827, %r2826;
	mov.u32 	%r2828, %r3039;
	@%p42 bra 	$L__BB4_116;
	setp.eq.s32 	%p98, %r3036, 0;
	mov.b32 	%r2825, 0;
	mov.u32 	%r2826, %r2825;
	mov.u32 	%r2827, %r2825;
	mov.u32 	%r2828, %r2825;
	@%p98 bra 	$L__BB4_116;
	setp.eq.s32 	%p99, %r2867, 2147483647;
	selp.b32 	%r964, -2147483648, %r2867, %p99;
	shr.u32 	%r965, %r964, %r692;
	and.b32  	%r2827, %r965, %r108;
	mov.u32 	%r2825, %r109;
	mov.u32 	%r2826, %r107;
$L__BB4_116:
	setp.gt.u32 	%p100, %r2828, 15;
	@%p100 bra 	$L__BB4_119;
	setp.eq.s32 	%p101, %r2825, 0;
	@%p101 bra 	$L__BB4_119;
	sub.s32 	%r966, 16, %r2828;
	min.u32 	%r967, %r2825, %r966;
	mov.b32 	%r968, -1;
	shl.b32 	%r969, %r968, %r967;
	not.b32 	%r970, %r969;
	cvt.u32.u16 	%r971, %rs130;
	shr.u32 	%r972, %r971, %r2828;
	and.b32  	%r973, %r972, %r970;
	shl.b32 	%r974, %r973, %r2826;
	or.b32  	%r2827, %r974, %r2827;
$L__BB4_119:
	shl.b32 	%r976, %r2827, 2;
	add.s32 	%r977, %r83, %r976;
	atom.shared.add.u32 	%r978, [%r977], 1;
	mov.b32 	%r2831, 0;
	mov.u32 	%r2830, %r3036;
	mov.u32 	%r2832, %r2831;
	mov.u32 	%r2833, %r3039;
	@%p42 bra 	$L__BB4_122;
	setp.eq.s32 	%p103, %r3036, 0;
	mov.b32 	%r2830, 0;
	mov.u32 	%r2831, %r2830;
	mov.u32 	%r2832, %r2830;
	mov.u32 	%r2833, %r2830;
	@%p103 bra 	$L__BB4_122;
	setp.eq.s32 	%p104, %r2868, 2147483647;
	selp.b32 	%r981, -2147483648, %r2868, %p104;
	shr.u32 	%r982, %r981, %r692;
	and.b32  	%r2832, %r982, %r108;
	mov.u32 	%r2830, %r109;
	mov.u32 	%r2831, %r107;
$L__BB4_122:
	setp.gt.u32 	%p105, %r2833, 15;
	@%p105 bra 	$L__BB4_125;
	setp.eq.s32 	%p106, %r2830, 0;
	@%p106 bra 	$L__BB4_125;
	sub.s32 	%r983, 16, %r2833;
	min.u32 	%r984, %r2830, %r983;
	mov.b32 	%r985, -1;
	shl.b32 	%r986, %r985, %r984;
	not.b32 	%r987, %r986;
	cvt.u32.u16 	%r988, %rs131;
	shr.u32 	%r989, %r988, %r2833;
	and.b32  	%r990, %r989, %r987;
	shl.b32 	%r991, %r990, %r2831;
	or.b32  	%r2832, %r991, %r2832;
$L__BB4_125:
	shl.b32 	%r993, %r2832, 2;
	add.s32 	%r994, %r83, %r993;
	atom.shared.add.u32 	%r995, [%r994], 1;
	mov.b32 	%r2836, 0;
	mov.u32 	%r2835, %r3036;
	mov.u32 	%r2837, %r2836;
	mov.u32 	%r2838, %r3039;
	@%p42 bra 	$L__BB4_128;
	setp.eq.s32 	%p108, %r3036, 0;
	mov.b32 	%r2835, 0;
	mov.u32 	%r2836, %r2835;
	mov.u32 	%r2837, %r2835;
	mov.u32 	%r2838, %r2835;
	@%p108 bra 	$L__BB4_128;
	setp.eq.s32 	%p109, %r2869, 2147483647;
	selp.b32 	%r998, -2147483648, %r2869, %p109;
	shr.u32 	%r999, %r998, %r692;
	and.b32  	%r2837, %r999, %r108;
	mov.u32 	%r2835, %r109;
	mov.u32 	%r2836, %r107;
$L__BB4_128:
	setp.gt.u32 	%p110, %r2838, 15;
	@%p110 bra 	$L__BB4_131;
	setp.eq.s32 	%p111, %r2835, 0;
	@%p111 bra 	$L__BB4_131;
	sub.s32 	%r1000, 16, %r2838;
	min.u32 	%r1001, %r2835, %r1000;
	mov.b32 	%r1002, -1;
	shl.b32 	%r1003, %r1002, %r1001;
	not.b32 	%r1004, %r1003;
	cvt.u32.u16 	%r1005, %rs132;
	shr.u32 	%r1006, %r1005, %r2838;
	and.b32  	%r1007, %r1006, %r1004;
	shl.b32 	%r1008, %r1007, %r2836;
	or.b32  	%r2837, %r1008, %r2837;
$L__BB4_131:
	shl.b32 	%r1010, %r2837, 2;
	add.s32 	%r1011, %r83, %r1010;
	atom.shared.add.u32 	%r1012, [%r1011], 1;
	mov.b32 	%r2841, 0;
	mov.u32 	%r2840, %r3036;
	mov.u32 	%r2842, %r2841;
	mov.u32 	%r2843, %r3039;
	@%p42 bra 	$L__BB4_134;
	setp.eq.s32 	%p113, %r3036, 0;
	mov.b32 	%r2840, 0;
	mov.u32 	%r2841, %r2840;
	mov.u32 	%r2842, %r2840;
	mov.u32 	%r2843, %r2840;
	@%p113 bra 	$L__BB4_134;
	setp.eq.s32 	%p114, %r2870, 2147483647;
	selp.b32 	%r1015, -2147483648, %r2870, %p114;
	shr.u32 	%r1016, %r1015, %r692;
	and.b32  	%r2842, %r1016, %r108;
	mov.u32 	%r2840, %r109;
	mov.u32 	%r2841, %r107;
$L__BB4_134:
	setp.gt.u32 	%p115, %r2843, 15;
	@%p115 bra 	$L__BB4_137;
	setp.eq.s32 	%p116, %r2840, 0;
	@%p116 bra 	$L__BB4_137;
	sub.s32 	%r1017, 16, %r2843;
	min.u32 	%r1018, %r2840, %r1017;
	mov.b32 	%r1019, -1;
	shl.b32 	%r1020, %r1019, %r1018;
	not.b32 	%r1021, %r1020;
	cvt.u32.u16 	%r1022, %rs133;
	shr.u32 	%r1023, %r1022, %r2843;
	and.b32  	%r1024, %r1023, %r1021;
	shl.b32 	%r1025, %r1024, %r2841;
	or.b32  	%r2842, %r1025, %r2842;
$L__BB4_137:
	shl.b32 	%r1027, %r2842, 2;
	add.s32 	%r1028, %r83, %r1027;
	atom.shared.add.u32 	%r1029, [%r1028], 1;
	bar.sync 	0;
	setp.gt.u32 	%p117, %r1, 255;
	shl.b32 	%r1030, %r1, 2;
	add.s32 	%r216, %r748, %r1030;
	mov.b32 	%r2845, 0;
	@%p117 bra 	$L__BB4_139;
	ld.shared.u32 	%r1032, [%r216];
	mov.b32 	%r1033, 0;
	st.shared.u32 	[%r216], %r1033;
	ld.shared.u32 	%r1034, [%r216+1024];
	st.shared.u32 	[%r216+1024], %r1032;
	add.s32 	%r1035, %r1034, %r1032;
	ld.shared.u32 	%r1036, [%r216+2048];
	st.shared.u32 	[%r216+2048], %r1035;
	add.s32 	%r1037, %r1036, %r1035;
	ld.shared.u32 	%r1038, [%r216+3072];
	st.shared.u32 	[%r216+3072], %r1037;
	add.s32 	%r1039, %r1038, %r1037;
	ld.shared.u32 	%r1040, [%r216+4096];
	st.shared.u32 	[%r216+4096], %r1039;
	add.s32 	%r1041, %r1040, %r1039;
	ld.shared.u32 	%r1042, [%r216+5120];
	st.shared.u32 	[%r216+5120], %r1041;
	add.s32 	%r1043, %r1042, %r1041;
	ld.shared.u32 	%r1044, [%r216+6144];
	st.shared.u32 	[%r216+6144], %r1043;
	add.s32 	%r1045, %r1044, %r1043;
	ld.shared.u32 	%r1046, [%r216+7168];
	st.shared.u32 	[%r216+7168], %r1045;
	add.s32 	%r1047, %r1046, %r1045;
	ld.shared.u32 	%r1048, [%r216+8192];
	st.shared.u32 	[%r216+8192], %r1047;
	add.s32 	%r1049, %r1048, %r1047;
	ld.shared.u32 	%r1050, [%r216+9216];
	st.shared.u32 	[%r216+9216], %r1049;
	add.s32 	%r1051, %r1050, %r1049;
	ld.shared.u32 	%r1052, [%r216+10240];
	st.shared.u32 	[%r216+10240], %r1051;
	add.s32 	%r1053, %r1052, %r1051;
	ld.shared.u32 	%r1054, [%r216+11264];
	st.shared.u32 	[%r216+11264], %r1053;
	add.s32 	%r2845, %r1054, %r1053;
$L__BB4_139:
	shl.b32 	%r1055, %r4, 8;
	add.s32 	%r1056, %r1055, %r1;
	mul.wide.s32 	%rd28, %r1056, 4;
	add.s64 	%rd5, %rd2, %rd28;
	@%p117 bra 	$L__BB4_141;
	or.b32  	%r1057, %r2845, 1073741824;
	st.volatile.global.u32 	[%rd5], %r1057;
$L__BB4_141:
	ld.param.u64 	%rd107, [_ZN3cub18CUB_300001_SM_10006detail10radix_sort29DeviceRadixSortOnesweepKernelINS1_5radix10policy_hubI8custom_tNS0_8NullTypeEjE10Policy1000ELNS0_9SortOrderE0ES6_S7_jii12decomposer_tEEvPT5_SD_PT3_PKSE_PT1_PKSI_PT2_PKSM_T4_iiT6__param_3];
	ld.param.u64 	%rd104, [_ZN3cub18CUB_300001_SM_10006detail10radix_sort29DeviceRadixSortOnesweepKernelINS1_5radix10policy_hubI8custom_tNS0_8NullTypeEjE10Policy1000ELNS0_9SortOrderE0ES6_S7_jii12decomposer_tEEvPT5_SD_PT3_PKSE_PT1_PKSI_PT2_PKSM_T4_iiT6__param_2];
	setp.lt.u32 	%p119, %r1, 256;
	setp.eq.s32 	%p120, %r2845, 5760;
	and.pred  	%p121, %p119, %p120;
	selp.u32 	%r1058, 1, 0, %p121;
	{ 
	.reg .pred 	%p1; 
	.reg .pred 	%p2; 
	setp.ne.u32 	%p1, %r1058, 0; 
	bar.red.or.pred 	%p2, 0, %p1; 
	selp.u32 	%r1059, 1, 0, %p2; 
	}
	setp.eq.s32 	%p122, %r1059, 0;
	cvta.to.global.u64 	%rd29, %rd104;
	mul.wide.u32 	%rd30, %r1, 4;
	add.s64 	%rd6, %rd29, %rd30;
	cvta.to.global.u64 	%rd31, %rd107;
	add.s64 	%rd7, %rd31, %rd30;
	@%p122 bra 	$L__BB4_191;
	mov.b32 	%r2847, 0;
	mov.u32 	%r2846, %r3036;
	mov.u32 	%r2848, %r2847;
	mov.u32 	%r2849, %r3039;
	@%p42 bra 	$L__BB4_145;
	setp.eq.s32 	%p124, %r3036, 0;
	mov.b32 	%r2846, 0;
	mov.u32 	%r2847, %r2846;
	mov.u32 	%r2848, %r2846;
	mov.u32 	%r2849, %r2846;
	@%p124 bra 	$L__BB4_145;
	setp.eq.s32 	%p125, %r2862, 2147483647;
	selp.b32 	%r1063, -2147483648, %r2862, %p125;
	shr.u32 	%r1064, %r1063, %r692;
	and.b32  	%r2848, %r1064, %r108;
	mov.u32 	%r2846, %r109;
	mov.u32 	%r2847, %r107;
$L__BB4_145:
	setp.gt.u32 	%p126, %r2849, 15;
	@%p126 bra 	$L__BB4_148;
	setp.eq.s32 	%p127, %r2846, 0;
	@%p127 bra 	$L__BB4_148;
	sub.s32 	%r1065, 16, %r2849;
	min.u32 	%r1066, %r2846, %r1065;
	mov.b32 	%r1067, -1;
	shl.b32 	%r1068, %r1067, %r1066;
	not.b32 	%r1069, %r1068;
	cvt.u32.u16 	%r1070, %rs126;
	shr.u32 	%r1071, %r1070, %r2849;
	and.b32  	%r1072, %r1071, %r1069;
	shl.b32 	%r1073, %r1072, %r2847;
	or.b32  	%r2848, %r1073, %r2848;
$L__BB4_148:
	setp.gt.u32 	%p129, %r1, %r2848;
	selp.b32 	%r226, 5760, 0, %p129;
	@%p117 bra 	$L__BB4_156;
	ld.global.u32 	%r1074, [%rd7];
	sub.s32 	%r2854, %r1074, %r226;
	st.shared.u32 	[%r216+46080], %r2854;
	setp.lt.s32 	%p130, %r4, 1;
	mov.u32 	%r2855, %r2845;
	@%p130 bra 	$L__BB4_155;
	mov.b32 	%r2852, -1;
	mov.u32 	%r2851, %r4;
	mov.u32 	%r2855, %r2845;
$L__BB4_151:
	add.s32 	%r231, %r2851, -1;
	shl.b32 	%r1076, %r231, 8;
	add.s32 	%r1077, %r1076, %r1;
	mul.wide.s32 	%rd32, %r1077, 4;
	add.s64 	%rd8, %rd2, %rd32;
$L__BB4_152:
	membar.cta;
	ld.volatile.global.u32 	%r232, [%rd8];
	setp.eq.s32 	%p131, %r232, 0;
	@%p131 bra 	$L__BB4_152;
	and.b32  	%r1078, %r232, 1073741823;
	add.s32 	%r2855, %r1078, %r2855;
	setp.gt.s32 	%p132, %r232, -1;
	vote.sync.ballot.b32 	%r2852, %p132, %r2852;
	setp.gt.u32 	%p134, %r2851, 1;
	and.pred  	%p135, %p132, %p134;
	mov.u32 	%r2851, %r231;
	@%p135 bra 	$L__BB4_151;
	ld.shared.u32 	%r2854, [%r216+46080];
$L__BB4_155:
	or.b32  	%r1079, %r2855, -2147483648;
	st.volatile.global.u32 	[%rd5], %r1079;
	sub.s32 	%r1080, %r2855, %r2845;
	add.s32 	%r1081, %r1080, %r2854;
	st.shared.u32 	[%r216+46080], %r1081;
$L__BB4_156:
	ld.param.u64 	%rd105, [_ZN3cub18CUB_300001_SM_10006detail10radix_sort29DeviceRadixSortOnesweepKernelINS1_5radix10policy_hubI8custom_tNS0_8NullTypeEjE10Policy1000ELNS0_9SortOrderE0ES6_S7_jii12decomposer_tEEvPT5_SD_PT3_PKSE_PT1_PKSI_PT2_PKSM_T4_iiT6__param_2];
	setp.lt.s32 	%p137, %r6, %r691;
	setp.eq.s64 	%p138, %rd105, 0;
	or.pred  	%p139, %p138, %p137;
	or.pred  	%p140, %p117, %p139;
	@%p140 bra 	$L__BB4_158;
	ld.shared.u32 	%r1082, [%r216+46080];
	add.s32 	%r1083, %r226, %r2845;
	add.s32 	%r1084, %r1083, %r1082;
	st.global.u32 	[%rd6], %r1084;
$L__BB4_158:
	setp.gt.s32 	%p141, %r6, %r691;
	bar.sync 	0;
	shl.b32 	%r1085, %r2848, 2;
	mov.u32 	%r1086, _ZZN3cub18CUB_300001_SM_10006detail10radix_sort29DeviceRadixSortOnesweepKernelINS1_5radix10policy_hubI8custom_tNS0_8NullTypeEjE10Policy1000ELNS0_9SortOrderE0ES6_S7_jii12decomposer_tEEvPT5_SD_PT3_PKSE_PT1_PKSI_PT2_PKSM_T4_iiT6_E1s;
	add.s32 	%r1087, %r1086, %r1085;
	ld.shared.u32 	%rd9, [%r1087+46080];
	setp.gt.s32 	%p142, %r2862, -1;
	selp.b32 	%r1088, -1, -2147483648, %p142;
	xor.b32  	%r2862, %r1088, %r2862;
	setp.gt.s32 	%p143, %r2860, -1;
	selp.b32 	%r1089, -1, -2147483648, %p143;
	xor.b32  	%r2860, %r1089, %r2860;
	setp.gt.s32 	%p144, %r2859, -1;
	selp.b32 	%r1090, -1, -2147483648, %p144;
	xor.b32  	%r2859, %r1090, %r2859;
	setp.gt.s32 	%p145, %r2857, -1;
	selp.b32 	%r1091, -1, -2147483648, %p145;
	xor.b32  	%r2857, %r1091, %r2857;
	setp.gt.s32 	%p146, %r2856, -1;
	selp.b32 	%r1092, -1, -2147483648, %p146;
	xor.b32  	%r2856, %r1092, %r2856;
	setp.gt.s32 	%p147, %r2858, -1;
	selp.b32 	%r1093, -1, -2147483648, %p147;
	xor.b32  	%r2858, %r1093, %r2858;
	setp.gt.s32 	%p148, %r2861, -1;
	selp.b32 	%r1094, -1, -2147483648, %p148;
	xor.b32  	%r2861, %r1094, %r2861;
	setp.gt.s32 	%p149, %r2863, -1;
	selp.b32 	%r1095, -1, -2147483648, %p149;
	xor.b32  	%r2863, %r1095, %r2863;
	setp.gt.s32 	%p150, %r2864, -1;
	selp.b32 	%r1096, -1, -2147483648, %p150;
	xor.b32  	%r2864, %r1096, %r2864;
	setp.gt.s32 	%p151, %r2865, -1;
	selp.b32 	%r1097, -1, -2147483648, %p151;
	xor.b32  	%r2865, %r1097, %r2865;
	setp.gt.s32 	%p152, %r2866, -1;
	selp.b32 	%r1098, -1, -2147483648, %p152;
	xor.b32  	%r2866, %r1098, %r2866;
	setp.gt.s32 	%p153, %r2867, -1;
	selp.b32 	%r1099, -1, -2147483648, %p153;
	xor.b32  	%r2867, %r1099, %r2867;
	setp.gt.s32 	%p154, %r2868, -1;
	selp.b32 	%r1100, -1, -2147483648, %p154;
	xor.b32  	%r2868, %r1100, %r2868;
	setp.gt.s32 	%p155, %r2869, -1;
	selp.b32 	%r1101, -1, -2147483648, %p155;
	xor.b32  	%r2869, %r1101, %r2869;
	setp.gt.s32 	%p156, %r2870, -1;
	selp.b32 	%r1102, -1, -2147483648, %p156;
	xor.b32  	%r2870, %r1102, %r2870;
	@%p141 bra 	$L__BB4_160;
	and.b32  	%r1103, %r1, 31;
	and.b32  	%r1104, %r1, 992;
	mul.lo.s32 	%r1105, %r1104, 15;
	or.b32  	%r1106, %r1105, %r1103;
	cvt.u64.u32 	%rd33, %r1106;
	add.s64 	%rd34, %rd33, %rd9;
	shl.b64 	%rd35, %rd34, 3;
	add.s64 	%rd36, %rd1, %rd35;
	st.global.u16 	[%rd36], %rs126;
	st.global.u32 	[%rd36+4], %r2862;
	st.global.u16 	[%rd36+256], %rs124;
	st.global.u32 	[%rd36+260], %r2860;
	st.global.u16 	[%rd36+512], %rs123;
	st.global.u32 	[%rd36+516], %r2859;
	st.global.u16 	[%rd36+768], %rs121;
	st.global.u32 	[%rd36+772], %r2857;
	st.global.u16 	[%rd36+1024], %rs120;
	st.global.u32 	[%rd36+1028], %r2856;
	st.global.u16 	[%rd36+1280], %rs119;
	st.global.u32 	[%rd36+1284], %r2858;
	st.global.u16 	[%rd36+1536], %rs122;
	st.global.u32 	[%rd36+1540], %r2861;
	st.global.u16 	[%rd36+1792], %rs125;
	st.global.u32 	[%rd36+1796], %r2863;
	st.global.u16 	[%rd36+2048], %rs127;
	st.global.u32 	[%rd36+2052], %r2864;
	st.global.u16 	[%rd36+2304], %rs128;
	st.global.u32 	[%rd36+2308], %r2865;
	st.global.u16 	[%rd36+2560], %rs129;
	st.global.u32 	[%rd36+2564], %r2866;
	st.global.u16 	[%rd36+2816], %rs130;
	st.global.u32 	[%rd36+2820], %r2867;
	st.global.u16 	[%rd36+3072], %rs131;
	st.global.u32 	[%rd36+3076], %r2868;
	st.global.u16 	[%rd36+3328], %rs132;
	st.global.u32 	[%rd36+3332], %r2869;
	st.global.u16 	[%rd36+3584], %rs133;
	st.global.u32 	[%rd36+3588], %r2870;
	bra.uni 	$L__BB4_190;
$L__BB4_160:
	mad.lo.s32 	%r253, %r4, -5760, %r691;
	and.b32  	%r1107, %r1, 31;
	and.b32  	%r1108, %r1, 992;
	mul.lo.s32 	%r1109, %r1108, 15;
	or.b32  	%r254, %r1109, %r1107;
	setp.ge.s32 	%p157, %r254, %r253;
	cvt.u64.u32 	%rd37, %r254;
	add.s64 	%rd38, %rd37, %rd9;
	shl.b64 	%rd39, %rd38, 3;
	add.s64 	%rd10, %rd1, %rd39;
	@%p157 bra 	$L__BB4_162;
	st.global.u16 	[%rd10], %rs126;
	st.global.u32 	[%rd10+4], %r2862;
$L__BB4_162:
	add.s32 	%r1110, %r254, 32;
	setp.ge.s32 	%p158, %r1110, %r253;
	@%p158 bra 	$L__BB4_164;
	st.global.u16 	[%rd10+256], %rs124;
	st.global.u32 	[%rd10+260], %r2860;
$L__BB4_164:
	add.s32 	%r1111, %r254, 64;
	setp.ge.s32 	%p159, %r1111, %r253;
	@%p159 bra 	$L__BB4_166;
	st.global.u16 	[%rd10+512], %rs123;
	st.global.u32 	[%rd10+516], %r2859;
$L__BB4_166:
	add.s32 	%r1112, %r254, 96;
	setp.ge.s32 	%p160, %r1112, %r253;
	@%p160 bra 	$L__BB4_168;
	st.global.u16 	[%rd10+768], %rs121;
	st.global.u32 	[%rd10+772], %r2857;
$L__BB4_168:
	add.s32 	%r1113, %r254, 128;
	setp.ge.s32 	%p161, %r1113, %r253;
	@%p161 bra 	$L__BB4_170;
	st.global.u16 	[%rd10+1024], %rs120;
	st.global.u32 	[%rd10+1028], %r2856;
$L__BB4_170:
	add.s32 	%r1114, %r254, 160;
	setp.ge.s32 	%p162, %r1114, %r253;
	@%p162 bra 	$L__BB4_172;
	st.global.u16 	[%rd10+1280], %rs119;
	st.global.u32 	[%rd10+1284], %r2858;
$L__BB4_172:
	add.s32 	%r1115, %r254, 192;
	setp.ge.s32 	%p163, %r1115, %r253;
	@%p163 bra 	$L__BB4_174;
	st.global.u16 	[%rd10+1536], %rs122;
	st.global.u32 	[%rd10+1540], %r2861;
$L__BB4_174:
	add.s32 	%r1116, %r254, 224;
	setp.ge.s32 	%p164, %r1116, %r253;
	@%p164 bra 	$L__BB4_176;
	st.global.u16 	[%rd10+1792], %rs125;
	st.global.u32 	[%rd10+1796], %r2863;
$L__BB4_176:
	add.s32 	%r1117, %r254, 256;
	setp.ge.s32 	%p165, %r1117, %r253;
	@%p165 bra 	$L__BB4_178;
	st.global.u16 	[%rd10+2048], %rs127;
	st.global.u32 	[%rd10+2052], %r2864;
$L__BB4_178:
	add.s32 	%r1118, %r254, 288;
	setp.ge.s32 	%p166, %r1118, %r253;
	@%p166 bra 	$L__BB4_180;
	st.global.u16 	[%rd10+2304], %rs128;
	st.global.u32 	[%rd10+2308], %r2865;
$L__BB4_180:
	add.s32 	%r1119, %r254, 320;
	setp.ge.s32 	%p167, %r1119, %r253;
	@%p167 bra 	$L__BB4_182;
	st.global.u16 	[%rd10+2560], %rs129;
	st.global.u32 	[%rd10+2564], %r2866;
$L__BB4_182:
	add.s32 	%r1120, %r254, 352;
	setp.ge.s32 	%p168, %r1120, %r253;
	@%p168 bra 	$L__BB4_184;
	st.global.u16 	[%rd10+2816], %rs130;
	st.global.u32 	[%rd10+2820], %r2867;
$L__BB4_184:
	add.s32 	%r1121, %r254, 384;
	setp.ge.s32 	%p169, %r1121, %r253;
	@%p169 bra 	$L__BB4_186;
	st.global.u16 	[%rd10+3072], %rs131;
	st.global.u32 	[%rd10+3076], %r2868;
$L__BB4_186:
	add.s32 	%r1122, %r254, 416;
	setp.ge.s32 	%p170, %r1122, %r253;
	@%p170 bra 	$L__BB4_188;
	st.global.u16 	[%rd10+3328], %rs132;
	st.global.u32 	[%rd10+3332], %r2869;
$L__BB4_188:
	add.s32 	%r1123, %r254, 448;
	setp.ge.s32 	%p171, %r1123, %r253;
	@%p171 bra 	$L__BB4_190;
	st.global.u16 	[%rd10+3584], %rs133;
	st.global.u32 	[%rd10+3588], %r2870;
$L__BB4_190:
	// begin inline asm
	exit;
	// end inline asm
$L__BB4_191:
	mul.hi.u32 	%r1124, %r1, 357913942;
	add.s32 	%r1125, %r1124, %r1;
	shl.b32 	%r1126, %r1125, 2;
	mov.u32 	%r1127, _ZZN3cub18CUB_300001_SM_10006detail10radix_sort29DeviceRadixSortOnesweepKernelINS1_5radix10policy_hubI8custom_tNS0_8NullTypeEjE10Policy1000ELNS0_9SortOrderE0ES6_S7_jii12decomposer_tEEvPT5_SD_PT3_PKSE_PT1_PKSI_PT2_PKSM_T4_iiT6_E1s;
	add.s32 	%r1128, %r1127, %r1126;
	add.s32 	%r270, %r1128, 13328;
	st.shared.u32 	[%r1128+13328], %r2845;
	bar.sync 	0;
	setp.gt.u32 	%p172, %r1, 31;
	@%p172 bra 	$L__BB4_193;
	mov.u32 	%r1159, _ZZN3cub18CUB_300001_SM_10006detail10radix_sort29DeviceRadixSortOnesweepKernelINS1_5radix10policy_hubI8custom_tNS0_8NullTypeEjE10Policy1000ELNS0_9SortOrderE0ES6_S7_jii12decomposer_tEEvPT5_SD_PT3_PKSE_PT1_PKSI_PT2_PKSM_T4_iiT6_E1s;
	mad.lo.s32 	%r1160, %r1, 52, %r1159;
	ld.shared.u32 	%r1161, [%r1160+13328];
	ld.shared.u32 	%r1162, [%r1160+13332];
	ld.shared.u32 	%r1163, [%r1160+13336];
	ld.shared.u32 	%r1164, [%r1160+13340];
	ld.shared.u32 	%r1165, [%r1160+13344];
	ld.shared.u32 	%r1166, [%r1160+13348];
	ld.shared.u32 	%r1167, [%r1160+13352];
	ld.shared.u32 	%r1168, [%r1160+13356];
	ld.shared.u32 	%r1169, [%r1160+13360];
	ld.shared.u32 	%r1170, [%r1160+13364];
	ld.shared.u32 	%r1171, [%r1160+13368];
	ld.shared.u32 	%r1172, [%r1160+13372];
	add.s32 	%r1173, %r1162, %r1161;
	add.s32 	%r1174, %r1173, %r1163;
	add.s32 	%r1175, %r1174, %r1164;
	add.s32 	%r1176, %r1175, %r1165;
	add.s32 	%r1177, %r1176, %r1166;
	add.s32 	%r1178, %r1177, %r1167;
	add.s32 	%r1179, %r1178, %r1168;
	add.s32 	%r1180, %r1179, %r1169;
	add.s32 	%r1181, %r1180, %r1170;
	add.s32 	%r1182, %r1181, %r1171;
	add.s32 	%r1133, %r1182, %r1172;
	mov.b32 	%r1131, 1;
	mov.b32 	%r1156, 0;
	mov.b32 	%r1158, -1;
	// begin inline asm
	{  .reg .s32 r0;  .reg .pred p;  shfl.sync.up.b32 r0|p, %r1133, %r1131, %r1156, %r1158;  @p add.s32 r0, r0, %r1133;  mov.s32 %r1129, r0;}
	// end inline asm
	mov.b32 	%r1137, 2;
	// begin inline asm
	{  .reg .s32 r0;  .reg .pred p;  shfl.sync.up.b32 r0|p, %r1129, %r1137, %r1156, %r1158;  @p add.s32 r0, r0, %r1129;  mov.s32 %r1135, r0;}
	// end inline asm
	mov.b32 	%r1143, 4;
	// begin inline asm
	{  .reg .s32 r0;  .reg .pred p;  shfl.sync.up.b32 r0|p, %r1135, %r1143, %r1156, %r1158;  @p add.s32 r0, r0, %r1135;  mov.s32 %r1141, r0;}
	// end inline asm
	mov.b32 	%r1149, 8;
	// begin inline asm
	{  .reg .s32 r0;  .reg .pred p;  shfl.sync.up.b32 r0|p, %r1141, %r1149, %r1156, %r1158;  @p add.s32 r0, r0, %r1141;  mov.s32 %r1147, r0;}
	// end inline asm
	mov.b32 	%r1155, 16;
	// begin inline asm
	{  .reg .s32 r0;  .reg .pred p;  shfl.sync.up.b32 r0|p, %r1147, %r1155, %r1156, %r1158;  @p add.s32 r0, r0, %r1147;  mov.s32 %r1153, r0;}
	// end inline asm
	sub.s32 	%r1183, %r1153, %r1133;
	add.s32 	%r1184, %r1161, %r1183;
	add.s32 	%r1185, %r1162, %r1184;
	add.s32 	%r1186, %r1163, %r1185;
	add.s32 	%r1187, %r1164, %r1186;
	add.s32 	%r1188, %r1165, %r1187;
	add.s32 	%r1189, %r1166, %r1188;
	add.s32 	%r1190, %r1167, %r1189;
	add.s32 	%r1191, %r1168, %r1190;
	add.s32 	%r1192, %r1169, %r1191;
	add.s32 	%r1193, %r1170, %r1192;
	add.s32 	%r1194, %r1171, %r1193;
	st.shared.u32 	[%r1160+13328], %r1183;
	st.shared.u32 	[%r1160+13332], %r1184;
	st.shared.u32 	[%r1160+13336], %r1185;
	st.shared.u32 	[%r1160+13340], %r1186;
	st.shared.u32 	[%r1160+13344], %r1187;
	st.shared.u32 	[%r1160+13348], %r1188;
	st.shared.u32 	[%r1160+13352], %r1189;
	st.shared.u32 	[%r1160+13356], %r1190;
	st.shared.u32 	[%r1160+13360], %r1191;
	st.shared.u32 	[%r1160+13364], %r1192;
	st.shared.u32 	[%r1160+13368], %r1193;
	st.shared.u32 	[%r1160+13372], %r1194;
$L__BB4_193:
	bar.sync 	0;
	ld.shared.u32 	%r271, [%r270];
	@%p117 bra 	$L__BB4_195;
	ld.shared.u32 	%r1195, [%r216];
	add.s32 	%r1196, %r1195, %r271;
	st.shared.u32 	[%r216], %r1196;
	ld.shared.u32 	%r1197, [%r216+1024];
	add.s32 	%r1198, %r1197, %r271;
	st.shared.u32 	[%r216+1024], %r1198;
	ld.shared.u32 	%r1199, [%r216+2048];
	add.s32 	%r1200, %r1199, %r271;
	st.shared.u32 	[%r216+2048], %r1200;
	ld.shared.u32 	%r1201, [%r216+3072];
	add.s32 	%r1202, %r1201, %r271;
	st.shared.u32 	[%r216+3072], %r1202;
	ld.shared.u32 	%r1203, [%r216+4096];
	add.s32 	%r1204, %r1203, %r271;
	st.shared.u32 	[%r216+4096], %r1204;
	ld.shared.u32 	%r1205, [%r216+5120];
	add.s32 	%r1206, %r1205, %r271;
	st.shared.u32 	[%r216+5120], %r1206;
	ld.shared.u32 	%r1207, [%r216+6144];
	add.s32 	%r1208, %r1207, %r271;
	st.shared.u32 	[%r216+6144], %r1208;
	ld.shared.u32 	%r1209, [%r216+7168];
	add.s32 	%r1210, %r1209, %r271;
	st.shared.u32 	[%r216+7168], %r1210;
	ld.shared.u32 	%r1211, [%r216+8192];
	add.s32 	%r1212, %r1211, %r271;
	st.shared.u32 	[%r216+8192], %r1212;
	ld.shared.u32 	%r1213, [%r216+9216];
	add.s32 	%r1214, %r1213, %r271;
	st.shared.u32 	[%r216+9216], %r1214;
	ld.shared.u32 	%r1215, [%r216+10240];
	add.s32 	%r1216, %r1215, %r271;
	st.shared.u32 	[%r216+10240], %r1216;
	ld.shared.u32 	%r1217, [%r216+11264];
	add.s32 	%r1218, %r1217, %r271;
	st.shared.u32 	[%r216+11264], %r1218;
$L__BB4_195:
	bar.sync 	0;
	mov.b32 	%r2872, 0;
	// begin inline asm
	mov.u32 %r1219, %lanemask_le;
	// end inline asm
	mov.u32 	%r2871, %r3036;
	mov.u32 	%r2873, %r2872;
	mov.u32 	%r2874, %r3039;
	@%p42 bra 	$L__BB4_198;
	setp.eq.s32 	%p175, %r3036, 0;
	mov.b32 	%r2871, 0;
	mov.u32 	%r2872, %r2871;
	mov.u32 	%r2873, %r2871;
	mov.u32 	%r2874, %r2871;
	@%p175 bra 	$L__BB4_198;
	setp.eq.s32 	%p176, %r2862, 2147483647;
	selp.b32 	%r1223, -2147483648, %r2862, %p176;
	shr.u32 	%r1224, %r1223, %r692;
	and.b32  	%r2873, %r1224, %r108;
	mov.u32 	%r2871, %r109;
	mov.u32 	%r2872, %r107;
$L__BB4_198:
	setp.gt.u32 	%p177, %r2874, 15;
	@%p177 bra 	$L__BB4_201;
	setp.eq.s32 	%p178, %r2871, 0;
	@%p178 bra 	$L__BB4_201;
	sub.s32 	%r1225, 16, %r2874;
	min.u32 	%r1226, %r2871, %r1225;
	mov.b32 	%r1227, -1;
	shl.b32 	%r1228, %r1227, %r1226;
	not.b32 	%r1229, %r1228;
	cvt.u32.u16 	%r1230, %rs126;
	shr.u32 	%r1231, %r1230, %r2874;
	and.b32  	%r1232, %r1231, %r1229;
	shl.b32 	%r1233, %r1232, %r2872;
	or.b32  	%r2873, %r1233, %r2873;
$L__BB4_201:
	mov.b32 	%r1236, 1;
	// begin inline asm
	{
    .reg .pred p;
    and.b32 %r1234, %r2873, %r1236;    setp.ne.u32 p, %r1234, 0;
    vote.ballot.sync.b32 %r1234, p, 0xffffffff;
    @!p not.b32 %r1234, %r1234;
}

	// end inline asm
	mov.b32 	%r1239, 2;
	// begin inline asm
	{
    .reg .pred p;
    and.b32 %r1237, %r2873, %r1239;    setp.ne.u32 p, %r1237, 0;
    vote.ballot.sync.b32 %r1237, p, 0xffffffff;
    @!p not.b32 %r1237, %r1237;
}

	// end inline asm
	and.b32  	%r1259, %r1237, %r1234;
	mov.b32 	%r1242, 4;
	// begin inline asm
	{
    .reg .pred p;
    and.b32 %r1240, %r2873, %r1242;    setp.ne.u32 p, %r1240, 0;
    vote.ballot.sync.b32 %r1240, p, 0xffffffff;
    @!p not.b32 %r1240, %r1240;
}

	// end inline asm
	and.b32  	%r1260, %r1240, %r1259;
	mov.b32 	%r1245, 8;
	// begin inline asm
	{
    .reg .pred p;
    and.b32 %r1243, %r2873, %r1245;    setp.ne.u32 p, %r1243, 0;
    vote.ballot.sync.b32 %r1243, p, 0xffffffff;
    @!p not.b32 %r1243, %r1243;
}

	// end inline asm
	and.b32  	%r1261, %r1243, %r1260;
	mov.b32 	%r1248, 16;
	// begin inline asm
	{
    .reg .pred p;
    and.b32 %r1246, %r2873, %r1248;    setp.ne.u32 p, %r1246, 0;
    vote.ballot.sync.b32 %r1246, p, 0xffffffff;
    @!p not.b32 %r1246, %r1246;
}

	// end inline asm
	and.b32  	%r1262, %r1246, %r1261;
	mov.b32 	%r1251, 32;
	// begin inline asm
	{
    .reg .pred p;
    and.b32 %r1249, %r2873, %r1251;    setp.ne.u32 p, %r1249, 0;
    vote.ballot.sync.b32 %r1249, p, 0xffffffff;
    @!p not.b32 %r1249, %r1249;
}

	// end inline asm
	and.b32  	%r1263, %r1249, %r1262;
	mov.b32 	%r1254, 64;
	// begin inline asm
	{
    .reg .pred p;
    and.b32 %r1252, %r2873, %r1254;    setp.ne.u32 p, %r1252, 0;
    vote.ballot.sync.b32 %r1252, p, 0xffffffff;
    @!p not.b32 %r1252, %r1252;
}

	// end inline asm
	and.b32  	%r1264, %r1252, %r1263;
	mov.b32 	%r1257, 128;
	// begin inline asm
	{
    .reg .pred p;
    and.b32 %r1255, %r2873, %r1257;    setp.ne.u32 p, %r1255, 0;
    vote.ballot.sync.b32 %r1255, p, 0xffffffff;
    @!p not.b32 %r1255, %r1255;
}

	// end inline asm
	and.b32  	%r1265, %r1255, %r1264;
	clz.b32 	%r1266, %r1265;
	sub.s32 	%r280, 31, %r1266;
	and.b32  	%r1267, %r1219, %r1265;
	popc.b32 	%r281, %r1267;
	setp.ne.s32 	%p179, %r694, %r280;
	mov.b32 	%r2876, 0;
	@%p179 bra 	$L__BB4_203;
	shl.b32 	%r1268, %r2873, 2;
	add.s32 	%r1269, %r83, %r1268;
	atom.shared.add.u32 	%r2876, [%r1269], %r281;
$L__BB4_203:
	shfl.sync.idx.b32	%r1271|%p181, %r2876, %r280, 31, -1;
	add.s32 	%r284, %r281, %r1271;
	mov.b32 	%r2878, 0;
	mov.u32 	%r2877, %r3036;
	mov.u32 	%r2879, %r2878;
	mov.u32 	%r2880, %r3039;
	@%p42 bra 	$L__BB4_206;
	setp.eq.s32 	%p182, %r3036, 0;
	mov.b32 	%r2877, 0;
	mov.u32 	%r2878, %r2877;
	mov.u32 	%r2879, %r2877;
	mov.u32 	%r2880, %r2877;
	@%p182 bra 	$L__BB4_206;
	setp.eq.s32 	%p183, %r2860, 2147483647;
	selp.b32 	%r1274, -2147483648, %r2860, %p183;
	shr.u32 	%r1275, %r1274, %r692;
	and.b32  	%r2879, %r1275, %r108;
	mov.u32 	%r2877, %r109;
	mov.u32 	%r2878, %r107;
$L__BB4_206:
	setp.gt.u32 	%p184, %r2880, 15;
	@%p184 bra 	$L__BB4_209;
	setp.eq.s32 	%p185, %r2877, 0;
	@%p185 bra 	$L__BB4_209;
	sub.s32 	%r1276, 16, %r2880;
	min.u32 	%r1277, %r2877, %r1276;
	mov.b32 	%r1278, -1;
	shl.b32 	%r1279, %r1278, %r1277;
	not.b32 	%r1280, %r1279;
	cvt.u32.u16 	%r1281, %rs124;
	shr.u32 	%r1282, %r1281, %r2880;
	and.b32  	%r1283, %r1282, %r1280;
	shl.b32 	%r1284, %r1283, %r2878;
	or.b32  	%r2879, %r1284, %r2879;
$L__BB4_209:
	mov.b32 	%r1287, 1;
	// begin inline asm
	{
    .reg .pred p;
    and.b32 %r1285, %r2879, %r1287;    setp.ne.u32 p, %r1285, 0;
    vote.ballot.sync.b32 %r1285, p, 0xffffffff;
    @!p not.b32 %r1285, %r1285;
}

	// end inline asm
	mov.b32 	%r1290, 2;
	// begin inline asm
	{
    .reg .pred p;
    and.b32 %r1288, %r2879, %r1290;    setp.ne.u32 p, %r1288, 0;
    vote.ballot.sync.b32 %r1288, p, 0xffffffff;
    @!p not.b32 %r1288, %r1288;
}

	// end inline asm
	and.b32  	%r1310, %r1288, %r1285;
	mov.b32 	%r1293, 4;
	// begin inline asm
	{
    .reg .pred p;
    and.b32 %r1291, %r2879, %r1293;    setp.ne.u32 p, %r1291, 0;
    vote.ballot.sync.b32 %r1291, p, 0xffffffff;
    @!p not.b32 %r1291, %r1291;
}

	// end inline asm
	and.b32  	%r1311, %r1291, %r1310;
	mov.b32 	%r1296, 8;
	// begin inline asm
	{
    .reg .pred p;
    and.b32 %r1294, %r2879, %r1296;    setp.ne.u32 p, %r1294, 0;
    vote.ballot.sync.b32 %r1294, p, 0xffffffff;
    @!p not.b32 %r1294, %r1294;
}

	// end inline asm
	and.b32  	%r1312, %r1294, %r1311;
	mov.b32 	%r1299, 16;
	// begin inline asm
	{
    .reg .pred p;
    and.b32 %r1297, %r2879, %r1299;    setp.ne.u32 p, %r1297, 0;
    vote.ballot.sync.b32 %r1297, p, 0xffffffff;
    @!p not.b32 %r1297, %r1297;
}

	// end inline asm
	and.b32  	%r1313, %r1297, %r1312;
	mov.b32 	%r1302, 32;
	// begin inline asm
	{
    .reg .pred p;
    and.b32 %r1300, %r2879, %r1302;    setp.ne.u32 p, %r1300, 0;
    vote.ballot.sync.b32 %r1300, p, 0xffffffff;
    @!p not.b32 %r1300, %r1300;
}

	// end inline asm
	and.b32  	%r1314, %r1300, %r1313;
	mov.b32 	%r1305, 64;
	// begin inline asm
	{
    .reg .pred p;
    and.b32 %r1303, %r2879, %r1305;    setp.ne.u32 p, %r1303, 0;
    vote.ballot.sync.b32 %r1303, p, 0xffffffff;
    @!p not.b32 %r1303, %r1303;
}

	// end inline asm
	and.b32  	%r1315, %r1303, %r1314;
	mov.b32 	%r1308, 128;
	// begin inline asm
	{
    .reg .pred p;
    and.b32 %r1306, %r2879, %r1308;    setp.ne.u32 p, %r1306, 0;
    vote.ballot.sync.b32 %r1306, p, 0xffffffff;
    @!p not.b32 %r1306, %r1306;
}

	// end inline asm
	and.b32  	%r1316, %r1306, %r1315;
	clz.b32 	%r1317, %r1316;
	sub.s32 	%r292, 31, %r1317;
	and.b32  	%r1318, %r1219, %r1316;
	popc.b32 	%r293, %r1318;
	setp.ne.s32 	%p186, %r694, %r292;
	mov.b32 	%r2882, 0;
	@%p186 bra 	$L__BB4_211;
	shl.b32 	%r1319, %r2879, 2;
	add.s32 	%r1320, %r83, %r1319;
	atom.shared.add.u32 	%r2882, [%r1320], %r293;
$L__BB4_211:
	shfl.sync.idx.b32	%r1322|%p188, %r2882, %r292, 31, -1;
	add.s32 	%r296, %r293, %r1322;
	mov.b32 	%r2884, 0;
	mov.u32 	%r2883, %r3036;
	mov.u32 	%r2885, %r2884;
	mov.u32 	%r2886, %r3039;
	@%p42 bra 	$L__BB4_214;
	setp.eq.s32 	%p189, %r3036, 0;
	mov.b32 	%r2883, 0;
	mov.u32 	%r2884, %r2883;
	mov.u32 	%r2885, %r2883;
	mov.u32 	%r2886, %r2883;
	@%p189 bra 	$L__BB4_214;
	setp.eq.s32 	%p190, %r2859, 2147483647;
	selp.b32 	%r1325, -2147483648, %r2859, %p190;
	shr.u32 	%r1326, %r1325, %r692;
	and.b32  	%r2885, %r1326, %r108;
	mov.u32 	%r2883, %r109;
	mov.u32 	%r2884, %r107;
$L__BB4_214:
	setp.gt.u32 	%p191, %r2886, 15;
	@%p191 bra 	$L__BB4_217;
	setp.eq.s32 	%p192, %r2883, 0;
	@%p192 bra 	$L__BB4_217;
	sub.s32 	%r1327, 16, %r2886;
	min.u32 	%r1328, %r2883, %r1327;
	mov.b32 	%r1329, -1;
	shl.b32 	%r1330, %r1329, %r1328;
	not.b32 	%r1331, %r1330;
	cvt.u32.u16 	%r1332, %rs123;
	shr.u32 	%r1333, %r1332, %r2886;
	and.b32  	%r1334, %r1333, %r1331;
	shl.b32 	%r1335, %r1334, %r2884;
	or.b32  	%r2885, %r1335, %r2885;
$L__BB4_217:
	mov.b32 	%r1338, 1;
	// begin inline asm
	{
    .reg .pred p;
    and.b32 %r1336, %r2885, %r1338;    setp.ne.u32 p, %r1336, 0;
    vote.ballot.sync.b32 %r1336, p, 0xffffffff;
    @!p not.b32 %r1336, %r1336;
}

	// end inline asm
	mov.b32 	%r1341, 2;
	// begin inline asm
	{
    .reg .pred p;
    and.b32 %r1339, %r2885, %r1341;    setp.ne.u32 p, %r1339, 0;
    vote.ballot.sync.b32 %r1339, p, 0xffffffff;
    @!p not.b32 %r1339, %r1339;
}

	// end inline asm
	and.b32  	%r1361, %r1339, %r1336;
	mov.b32 	%r1344, 4;
	// begin inline asm
	{
    .reg .pred p;
    and.b32 %r1342, %r2885, %r1344;    setp.ne.u32 p, %r1342, 0;
    vote.ballot.sync.b32 %r1342, p, 0xffffffff;
    @!p not.b32 %r1342, %r1342;
}

	// end inline asm
	and.b32  	%r1362, %r1342, %r1361;
	mov.b32 	%r1347, 8;
	// begin inline asm
	{
    .reg .pred p;
    and.b32 %r1345, %r2885, %r1347;    setp.ne.u32 p, %r1345, 0;
    vote.ballot.sync.b32 %r1345, p, 0xffffffff;
    @!p not.b32 %r1345, %r1345;
}

	// end inline asm
	and.b32  	%r1363, %r1345, %r1362;
	mov.b32 	%r1350, 16;
	// begin inline asm
	{
    .reg .pred p;
    and.b32 %r1348, %r2885, %r1350;    setp.ne.u32 p, %r1348, 0;
    vote.ballot.sync.b32 %r1348, p, 0xffffffff;
    @!p not.b32 %r1348, %r1348;
}

	// end inline asm
	and.b32  	%r1364, %r1348, %r1363;
	mov.b32 	%r1353, 32;
	// begin inline asm
	{
    .reg .pred p;
    and.b32 %r1351, %r2885, %r1353;    setp.ne.u32 p, %r1351, 0;
    vote.ballot.sync.b32 %r1351, p, 0xffffffff;
    @!p not.b32 %r1351, %r1351;
}

	// end inline asm
	and.b32  	%r1365, %r1351, %r1364;
	mov.b32 	%r1356, 64;
	// begin inline asm
	{
    .reg .pred p;
    and.b32 %r1354, %r2885, %r1356;    setp.ne.u32 p, %r1354, 0;
    vote.ballot.sync.b32 %r1354, p, 0xffffffff;
    @!p not.b32 %r1354, %r1354;
}

	// end inline asm
	and.b32  	%r1366, %r1354, %r1365;
	mov.b32 	%r1359, 128;
	// begin inline asm
	{
    .reg .pred p;
    and.b32 %r1357, %r2885, %r1359;    setp.ne.u32 p, %r1357, 0;
    vote.ballot.sync.b32 %r1357, p, 0xffffffff;
    @!p not.b32 %r1357, %r1357;
}

	// end inline asm
	and.b32  	%r1367, %r1357, %r1366;
	clz.b32 	%r1368, %r1367;
	sub.s32 	%r304, 31, %r1368;
	and.b32  	%r1369, %r1219, %r1367;
	popc.b32 	%r305, %r1369;
	setp.ne.s32 	%p193, %r694, %r304;
	mov.b32 	%r2888, 0;
	@%p193 bra 	$L__BB4_219;
	shl.b32 	%r1370, %r2885, 2;
	add.s32 	%r1371, %r83, %r1370;
	atom.shared.add.u32 	%r2888, [%r1371], %r305;
$L__BB4_219:
	shfl.sync.idx.b32	%r1373|%p195, %r2888, %r304, 31, -1;
	add.s32 	%r308, %r305, %r1373;
	mov.b32 	%r2890, 0;
	mov.u32 	%r2889, %r3036;
	mov.u32 	%r2891, %r2890;
	mov.u32 	%r2892, %r3039;
	@%p42 bra 	$L__BB4_222;
	setp.eq.s32 	%p196, %r3036, 0;
	mov.b32 	%r2889, 0;
	mov.u32 	%r2890, %r2889;
	mov.u32 	%r2891, %r2889;
	mov.u32 	%r2892, %r2889;
	@%p196 bra 	$L__BB4_222;
	setp.eq.s32 	%p197, %r2857, 2147483647;
	selp.b32 	%r1376, -2147483648, %r2857, %p197;
	shr.u32 	%r1377, %r1376, %r692;
	and.b32  	%r2891, %r1377, %r108;
	mov.u32 	%r2889, %r109;
	mov.u32 	%r2890, %r107;
$L__BB4_222:
	setp.gt.u32 	%p198, %r2892, 15;
	@%p198 bra 	$L__BB4_225;
	setp.eq.s32 	%p199, %r2889, 0;
	@%p199 bra 	$L__BB4_225;
	sub.s32 	%r1378, 16, %r2892;
	min.u32 	%r1379, %r2889, %r1378;
	mov.b32 	%r1380, -1;
	shl.b32 	%r1381, %r1380, %r1379;
	not.b32 	%r1382, %r1381;
	cvt.u32.u16 	%r1383, %rs121;
	shr.u32 	%r1384, %r1383, %r2892;
	and.b32  	%r1385, %r1384, %r1382;
	shl.b32 	%r1386, %r1385, %r2890;
	or.b32  	%r2891, %r1386, %r2891;
$L__BB4_225:
	mov.b32 	%r1389, 1;
	// begin inline asm
	{
    .reg .pred p;
    and.b32 %r1387, %r2891, %r1389;    setp.ne.u32 p, %r1387, 0;
    vote.ballot.sync.b32 %r1387, p, 0xffffffff;
    @!p not.b32 %r1387, %r1387;
}

	// end inline asm
	mov.b32 	%r1392, 2;
	// begin inline asm
	{
    .reg .pred p;
    and.b32 %r1390, %r2891, %r1392;    setp.ne.u32 p, %r1390, 0;
    vote.ballot.sync.b32 %r1390, p, 0xffffffff;
    @!p not.b32 %r1390, %r1390;
}

	// end inline asm
	and.b32  	%r1412, %r1390, %r1387;
	mov.b32 	%r1395, 4;
	// begin inline asm
	{
    .reg .pred p;
    and.b32 %r1393, %r2891, %r1395;    setp.ne.u32 p, %r1393, 0;
    vote.ballot.sync.b32 %r1393, p, 0xffffffff;
    @!p not.b32 %r1393, %r1393;
}

	// end inline asm
	and.b32  	%r1413, %r1393, %r1412;
	mov.b32 	%r1398, 8;
	// begin inline asm
	{
    .reg .pred p;
    and.b32 %r1396, %r2891, %r1398;    setp.ne.u32 p, %r1396, 0;
    vote.ballot.sync.b32 %r1396, p, 0xffffffff;
    @!p not.b32 %r1396, %r1396;
}

	// end inline asm
	and.b32  	%r1414, %r1396, %r1413;
	mov.b32 	%r1401, 16;
	// begin inline asm
	{
    .reg .pred p;
    and.b32 %r1399, %r2891, %r1401;    setp.ne.u32 p, %r1399, 0;
    vote.ballot.sync.b32 %r1399, p, 0xffffffff;
    @!p not.b32 %r1399, %r1399;
}

	// end inline asm
	and.b32  	%r1415, %r1399, %r1414;
	mov.b32 	%r1404, 32;
	// begin inline asm
	{
    .reg .pred p;
    and.b32 %r1402, %r2891, %r1404;    setp.ne.u32 p, %r1402, 0;
    vote.ballot.sync.b32 %r1402, p, 0xffffffff;
    @!p not.b32 %r1402, %r1402;
}

	// end inline asm
	and.b32  	%r1416, %r1402, %r1415;
	mov.b32 	%r1407, 64;
	// begin inline asm
	{
    .reg .pred p;
    and.b32 %r1405, %r2891, %r1407;    setp.ne.u32 p, %r1405, 0;
    vote.ballot.sync.b32 %r1405, p, 0xffffffff;
    @!p not.b32 %r1405, %r1405;
}

	// end inline asm
	and.b32  	%r1417, %r1405, %r1416;
	mov.b32 	%r1410, 128;
	// begin inline asm
	{
    .reg .pred p;
    and.b32 %r1408, %r2891, %r1410;    setp.ne.u32 p, %r1408, 0;
    vote.ballot.sync.b32 %r1408, p, 0xffffffff;
    @!p not.b32 %r1408, %r1408;
}

	// end inline asm
	and.b32  	%r1418, %r1408, %r1417;
	clz.b32 	%r1419, %r1418;
	sub.s32 	%r316, 31, %r1419;
	and.b32  	%r1420, %r1219, %r1418;
	popc.b32 	%r317, %r1420;
	setp.ne.s32 	%p200, %r694, %r316;
	mov.b32 	%r2894, 0;
	@%p200 bra 	$L__BB4_227;
	shl.b32 	%r1421, %r2891, 2;
	add.s32 	%r1422, %r83, %r1421;
	atom.shared.add.u32 	%r2894, [%r1422], %r317;
$L__BB4_227:
	shfl.sync.idx.b32	%r1424|%p202, %r2894, %r316, 31, -1;
	add.s32 	%r320, %r317, %r1424;
	mov.b32 	%r2896, 0;
	mov.u32 	%r2895, %r3036;
	mov.u32 	%r2897, %r2896;
	mov.u32 	%r2898, %r3039;
	@%p42 bra 	$L__BB4_230;
	setp.eq.s32 	%p203, %r3036, 0;
	mov.b32 	%r2895, 0;
	mov.u32 	%r2896, %r2895;
	mov.u32 	%r2897, %r2895;
	mov.u32 	%r2898, %r2895;
	@%p203 bra 	$L__BB4_230;
	setp.eq.s32 	%p204, %r2856, 2147483647;
	selp.b32 	%r1427, -2147483648, %r2856, %p204;
	shr.u32 	%r1428, %r1427, %r692;
	and.b32  	%r2897, %r1428, %r108;
	mov.u32 	%r2895, %r109;
	mov.u32 	%r2896, %r107;
$L__BB4_230:
	setp.gt.u32 	%p205, %r2898, 15;
	@%p205 bra 	$L__BB4_233;
	setp.eq.s32 	%p206, %r2895, 0;
	@%p206 bra 	$L__BB4_233;
	sub.s32 	%r1429, 16, %r2898;
	min.u32 	%r1430, %r2895, %r1429;
	mov.b32 	%r1431, -1;
	shl.b32 	%r1432, %r1431, %r1430;
	not.b32 	%r1433, %r1432;
	cvt.u32.u16 	%r1434, %rs120;
	shr.u32 	%r1435, %r1434, %r2898;
	and.b32  	%r1436, %r1435, %r1433;
	shl.b32 	%r1437, %r1436, %r2896;
	or.b32  	%r2897, %r1437, %r2897;
$L__BB4_233:
	mov.b32 	%r1440, 1;
	// begin inline asm
	{
    .reg .pred p;
    and.b32 %r1438, %r2897, %r1440;    setp.ne.u32 p, %r1438, 0;
    vote.ballot.sync.b32 %r1438, p, 0xffffffff;
    @!p not.b32 %r1438, %r1438;
}

	// end inline asm
	mov.b32 	%r1443, 2;
	// begin inline asm
	{
    .reg .pred p;
    and.b32 %r1441, %r2897, %r1443;    setp.ne.u32 p, %r1441, 0;
    vote.ballot.sync.b32 %r1441, p, 0xffffffff;
    @!p not.b32 %r1441, %r1441;
}

	// end inline asm
	and.b32  	%r1463, %r1441, %r1438;
	mov.b32 	%r1446, 4;
	// begin inline asm
	{
    .reg .pred p;
    and.b32 %r1444, %r2897, %r1446;    setp.ne.u32 p, %r1444, 0;
    vote.ballot.sync.b32 %r1444, p, 0xffffffff;
    @!p not.b32 %r1444, %r1444;
}

	// end inline asm
	and.b32  	%r1464, %r1444, %r1463;
	mov.b32 	%r1449, 8;
	// begin inline asm
	{
    .reg .pred p;
    and.b32 %r1447, %r2897, %r1449;    setp.ne.u32 p, %r1447, 0;
    vote.ballot.sync.b32 %r1447, p, 0xffffffff;
    @!p not.b32 %r1447, %r1447;
}

	// end inline asm
	and.b32  	%r1465, %r1447, %r1464;
	mov.b32 	%r1452, 16;
	// begin inline asm
	{
    .reg .pred p;
    and.b32 %r1450, %r2897, %r1452;    setp.ne.u32 p, %r1450, 0;
    vote.ballot.sync.b32 %r1450, p, 0xffffffff;
    @!p not.b32 %r1450, %r1450;
}

	// end inline asm
	and.b32  	%r1466, %r1450, %r1465;
	mov.b32 	%r1455, 32;
	// begin inline asm
	{
    .reg .pred p;
    and.b32 %r1453, %r2897, %r1455;    setp.ne.u32 p, %r1453, 0;
    vote.ballot.sync.b32 %r1453, p, 0xffffffff;
    @!p not.b32 %r1453, %r1453;
}

	// end inline asm
	and.b32  	%r1467, %r1453, %r1466;
	mov.b32 	%r1458, 64;
	// begin inline asm
	{
    .reg .pred p;
    and.b32 %r1456, %r2897, %r1458;    setp.ne.u32 p, %r1456, 0;
    vote.ballot.sync.b32 %r1456, p, 0xffffffff;
    @!p not.b32 %r1456, %r1456;
}

	// end inline asm
	and.b32  	%r1468, %r1456, %r1467;
	mov.b32 	%r1461, 128;
	// begin inline asm
	{
    .reg .pred p;
    and.b32 %r1459, %r2897, %r1461;    setp.ne.u32 p, %r1459, 0;
    vote.ballot.sync.b32 %r1459, p, 0xffffffff;
    @!p not.b32 %r1459, %r1459;
}

	// end inline asm
	and.b32  	%r1469, %r1459, %r1468;
	clz.b32 	%r1470, %r1469;
	sub.s32 	%r328, 31, %r1470;
	and.b32  	%r1471, %r1219, %r1469;
	popc.b32 	%r329, %r1471;
	setp.ne.s32 	%p207, %r694, %r328;
	mov.b32 	%r2900, 0;
	@%p207 bra 	$L__BB4_235;
	shl.b32 	%r1472, %r2897, 2;
	add.s32 	%r1473, %r83, %r1472;
	atom.shared.add.u32 	%r2900, [%r1473], %r329;
$L__BB4_235:
	shfl.sync.idx.b32	%r1475|%p209, %r2900, %r328, 31, -1;
	add.s32 	%r332, %r329, %r1475;
	mov.b32 	%r2902, 0;
	mov.u32 	%r2901, %r3036;
	mov.u32 	%r2903, %r2902;
	mov.u32 	%r2904, %r3039;
	@%p42 bra 	$L__BB4_238;
	setp.eq.s32 	%p210, %r3036, 0;
	mov.b32 	%r2901, 0;
	mov.u32 	%r2902, %r2901;
	mov.u32 	%r2903, %r2901;
	mov.u32 	%r2904, %r2901;
	@%p210 bra 	$L__BB4_238;
	setp.eq.s32 	%p211, %r2858, 2147483647;
	selp.b32 	%r1478, -2147483648, %r2858, %p211;
	shr.u32 	%r1479, %r1478, %r692;
	and.b32  	%r2903, %r1479, %r108;
	mov.u32 	%r2901, %r109;
	mov.u32 	%r2902, %r107;
$L__BB4_238:
	setp.gt.u32 	%p212, %r2904, 15;
	@%p212 bra 	$L__BB4_241;
	setp.eq.s32 	%p213, %r2901, 0;
	@%p213 bra 	$L__BB4_241;
	sub.s32 	%r1480, 16, %r2904;
	min.u32 	%r1481, %r2901, %r1480;
	mov.b32 	%r1482, -1;
	shl.b32 	%r1483, %r1482, %r1481;
	not.b32 	%r1484, %r1483;
	cvt.u32.u16 	%r1485, %rs119;
	shr.u32 	%r1486, %r1485, %r2904;
	and.b32  	%r1487, %r1486, %r1484;
	shl.b32 	%r1488, %r1487, %r2902;
	or.b32  	%r2903, %r1488, %r2903;
$L__BB4_241:
	mov.b32 	%r1491, 1;
	// begin inline asm
	{
    .reg .pred p;
    and.b32 %r1489, %r2903, %r1491;    setp.ne.u32 p, %r1489, 0;
    vote.ballot.sync.b32 %r1489, p, 0xffffffff;
    @!p not.b32 %r1489, %r1489;
}

	// end inline asm
	mov.b32 	%r1494, 2;
	// begin inline asm
	{
    .reg .pred p;
    and.b32 %r1492, %r2903, %r1494;    setp.ne.u32 p, %r1492, 0;
    vote.ballot.sync.b32 %r1492, p, 0xffffffff;
    @!p not.b32 %r1492, %r1492;
}

	// end inline asm
	and.b32  	%r1514, %r1492, %r1489;
	mov.b32 	%r1497, 4;
	// begin inline asm
	{
    .reg .pred p;
    and.b32 %r1495, %r2903, %r1497;    setp.ne.u32 p, %r1495, 0;
    vote.ballot.sync.b32 %r1495, p, 0xffffffff;
    @!p not.b32 %r1495, %r1495;
}

	// end inline asm
	and.b32  	%r1515, %r1495, %r1514;
	mov.b32 	%r1500, 8;
	// begin inline asm
	{
    .reg .pred p;
    and.b32 %r1498, %r2903, %r1500;    setp.ne.u32 p, %r1498, 0;
    vote.ballot.sync.b32 %r1498, p, 0xffffffff;
    @!p not.b32 %r1498, %r1498;
}

	// end inline asm
	and.b32  	%r1516, %r1498, %r1515;
	mov.b32 	%r1503, 16;
	// begin inline asm
	{
    .reg .pred p;
    and.b32 %r1501, %r2903, %r1503;    setp.ne.u32 p, %r1501, 0;
    vote.ballot.sync.b32 %r1501, p, 0xffffffff;
    @!p not.b32 %r1501, %r1501;
}

	// end inline asm
	and.b32  	%r1517, %r1501, %r1516;
	mov.b32 	%r1506, 32;
	// begin inline asm
	{
    .reg .pred p;
    and.b32 %r1504, %r2903, %r1506;    setp.ne.u32 p, %r1504, 0;
    vote.ballot.sync.b32 %r1504, p, 0xffffffff;
    @!p not.b32 %r1504, %r1504;
}

	// end inline asm
	and.b32  	%r1518, %r1504, %r1517;
	mov.b32 	%r1509, 64;
	// begin inline asm
	{
    .reg .pred p;
    and.b32 %r1507, %r2903, %r1509;    setp.ne.u32 p, %r1507, 0;
    vote.ballot.sync.b32 %r1507, p, 0xffffffff;
    @!p not.b32 %r1507, %r1507;
}

	// end inline asm
	and.b32  	%r1519, %r1507, %r1518;
	mov.b32 	%r1512, 128;
	// begin inline asm
	{
    .reg .pred p;
    and.b32 %r1510, %r2903, %r1512;    setp.ne.u32 p, %r1510, 0;
    vote.ballot.sync.b32 %r1510, p, 0xffffffff;
    @!p not.b32 %r1510, %r1510;
}

	// end inline asm
	and.b32  	%r1520, %r1510, %r1519;
	clz.b32 	%r1521, %r1520;
	sub.s32 	%r340, 31, %r1521;
	and.b32  	%r1522, %r1219, %r1520;
	popc.b32 	%r341, %r1522;
	setp.ne.s32 	%p214, %r694, %r340;
	mov.b32 	%r2906, 0;
	@%p214 bra 	$L__BB4_243;
	shl.b32 	%r1523, %r2903, 2;
	add.s32 	%r1524, %r83, %r1523;
	atom.shared.add.u32 	%r2906, [%r1524], %r341;
$L__BB4_243:
	shfl.sync.idx.b32	%r1526|%p216, %r2906, %r340, 31, -1;
	add.s32 	%r344, %r341, %r1526;
	mov.b32 	%r2908, 0;
	mov.u32 	%r2907, %r3036;
	mov.u32 	%r2909, %r2908;
	mov.u32 	%r2910, %r3039;
	@%p42 bra 	$L__BB4_246;
	setp.eq.s32 	%p217, %r3036, 0;
	mov.b32 	%r2907, 0;
	mov.u32 	%r2908, %r2907;
	mov.u32 	%r2909, %r2907;
	mov.u32 	%r2910, %r2907;
	@%p217 bra 	$L__BB4_246;
	setp.eq.s32 	%p218, %r2861, 2147483647;
	selp.b32 	%r1529, -2147483648, %r2861, %p218;
	shr.u32 	%r1530, %r1529, %r692;
	and.b32  	%r2909, %r1530, %r108;
	mov.u32 	%r2907, %r109;
	mov.u32 	%r2908, %r107;
$L__BB4_246:
	setp.gt.u32 	%p219, %r2910, 15;
	@%p219 bra 	$L__BB4_249;
	setp.eq.s32 	%p220, %r2907, 0;
	@%p220 bra 	$L__BB4_249;
	sub.s32 	%r1531, 16, %r2910;
	min.u32 	%r1532, %r2907, %r1531;
	mov.b32 	%r1533, -1;
	shl.b32 	%r1534, %r1533, %r1532;
	not.b32 	%r1535, %r1534;
	cvt.u32.u16 	%r1536, %rs122;
	shr.u32 	%r1537, %r1536, %r2910;
	and.b32  	%r1538, %r1537, %r1535;
	shl.b32 	%r1539, %r1538, %r2908;
	or.b32  	%r2909, %r1539, %r2909;
$L__BB4_249:
	mov.b32 	%r1542, 1;
	// begin inline asm
	{
    .reg .pred p;
    and.b32 %r1540, %r2909, %r1542;    setp.ne.u32 p, %r1540, 0;
    vote.ballot.sync.b32 %r1540, p, 0xffffffff;
    @!p not.b32 %r1540, %r1540;
}

	// end inline asm
	mov.b32 	%r1545, 2;
	// begin inline asm
	{
    .reg .pred p;
    and.b32 %r1543, %r2909, %r1545;    setp.ne.u32 p, %r1543, 0;
    vote.ballot.sync.b32 %r1543, p, 0xffffffff;
    @!p not.b32 %r1543, %r1543;
}

	// end inline asm
	and.b32  	%r1565, %r1543, %r1540;
	mov.b32 	%r1548, 4;
	// begin inline asm
	{
    .reg .pred p;
    and.b32 %r1546, %r2909, %r1548;    setp.ne.u32 p, %r1546, 0;
    vote.ballot.sync.b32 %r1546, p, 0xffffffff;
    @!p not.b32 %r1546, %r1546;
}

	// end inline asm
	and.b32  	%r1566, %r1546, %r1565;
	mov.b32 	%r1551, 8;
	// begin inline asm
	{
    .reg .pred p;
    and.b32 %r1549, %r2909, %r1551;    setp.ne.u32 p, %r1549, 0;
    vote.ballot.sync.b32 %r1549, p, 0xffffffff;
    @!p not.b32 %r1549, %r1549;
}

	// end inline asm
	and.b32  	%r1567, %r1549, %r1566;
	mov.b32 	%r1554, 16;
	// begin inline asm
	{
    .reg .pred p;
    and.b32 %r1552, %r2909, %r1554;    setp.ne.u32 p, %r1552, 0;
    vote.ballot.sync.b32 %r1552, p, 0xffffffff;
    @!p not.b32 %r1552, %r1552;
}

	// end inline asm
	and.b32  	%r1568, %r1552, %r1567;
	mov.b32 	%r1557, 32;
	// begin inline asm
	{
    .reg .pred p;
    and.b32 %r1555, %r2909, %r1557;    setp.ne.u32 p, %r1555, 0;
    vote.ballot.sync.b32 %r1555, p, 0xffffffff;
    @!p not.b32 %r1555, %r1555;
}

	// end inline asm
	and.b32  	%r1569, %r1555, %r1568;
	mov.b32 	%r1560, 64;
	// begin inline asm
	{
    .reg .pred p;
    and.b32 %r1558, %r2909, %r1560;    setp.ne.u32 p, %r1558, 0;
    vote.ballot.sync.b32 %r1558, p, 0xffffffff;
    @!p not.b32 %r1558, %r1558;
}

	// end inline asm
	and.b32  	%r1570, %r1558, %r1569;
	mov.b32 	%r1563, 128;
	// begin inline asm
	{
    .reg .pred p;
    and.b32 %r1561, %r2909, %r1563;    setp.ne.u32 p, %r1561, 0;
    vote.ballot.sync.b32 %r1561, p, 0xffffffff;
    @!p not.b32 %r1561, %r1561;
}

	// end inline asm
	and.b32  	%r1571, %r1561, %r1570;
	clz.b32 	%r1572, %r1571;
	sub.s32 	%r352, 31, %r1572;
	and.b32  	%r1573, %r1219, %r1571;
	popc.b32 	%r353, %r1573;
	setp.ne.s32 	%p221, %r694, %r352;
	mov.b32 	%r2912, 0;
	@%p221 bra 	$L__BB4_251;
	shl.b32 	%r1574, %r2909, 2;
	add.s32 	%r1575, %r83, %r1574;
	atom.shared.add.u32 	%r2912, [%r1575], %r353;
$L__BB4_251:
	shfl.sync.idx.b32	%r1577|%p223, %r2912, %r352, 31, -1;
	add.s32 	%r356, %r353, %r1577;
	mov.b32 	%r2914, 0;
	mov.u32 	%r2913, %r3036;
	mov.u32 	%r2915, %r2914;
	mov.u32 	%r2916, %r3039;
	@%p42 bra 	$L__BB4_254;
	setp.eq.s32 	%p224, %r3036, 0;
	mov.b32 	%r2913, 0;
	mov.u32 	%r2914, %r2913;
	mov.u32 	%r2915, %r2913;
	mov.u32 	%r2916, %r2913;
	@%p224 bra 	$L__BB4_254;
	setp.eq.s32 	%p225, %r2863, 2147483647;
	selp.b32 	%r1580, -2147483648, %r2863, %p225;
	shr.u32 	%r1581, %r1580, %r692;
	and.b32  	%r2915, %r1581, %r108;
	mov.u32 	%r2913, %r109;
	mov.u32 	%r2914, %r107;
$L__BB4_254:
	setp.gt.u32 	%p226, %r2916, 15;
	@%p226 bra 	$L__BB4_257;
	setp.eq.s32 	%p227, %r2913, 0;
	@%p227 bra 	$L__BB4_257;
	sub.s32 	%r1582, 16, %r2916;
	min.u32 	%r1583, %r2913, %r1582;
	mov.b32 	%r1584, -1;
	shl.b32 	%r1585, %r1584, %r1583;
	not.b32 	%r1586, %r1585;
	cvt.u32.u16 	%r1587, %rs125;
	shr.u32 	%r1588, %r1587, %r2916;
	and.b32  	%r1589, %r1588, %r1586;
	shl.b32 	%r1590, %r1589, %r2914;
	or.b32  	%r2915, %r1590, %r2915;
$L__BB4_257:
	mov.b32 	%r1593, 1;
	// begin inline asm
	{
    .reg .pred p;
    and.b32 %r1591, %r2915, %r1593;    setp.ne.u32 p, %r1591, 0;
    vote.ballot.sync.b32 %r1591, p, 0xffffffff;
    @!p not.b32 %r1591, %r1591;
}

	// end inline asm
	mov.b32 	%r1596, 2;
	// begin inline asm
	{
    .reg .pred p;
    and.b32 %r1594, %r2915, %r1596;    setp.ne.u32 p, %r1594, 0;
    vote.ballot.sync.b32 %r1594, p, 0xffffffff;
    @!p not.b32 %r1594, %r1594;
}

	// end inline asm
	and.b32  	%r1616, %r1594, %r1591;
	mov.b32 	%r1599, 4;
	// begin inline asm
	{
    .reg .pred p;
    and.b32 %r1597, %r2915, %r1599;    setp.ne.u32 p, %r1597, 0;
    vote.ballot.sync.b32 %r1597, p, 0xffffffff;
    @!p not.b32 %r1597, %r1597;
}

	// end inline asm
	and.b32  	%r1617, %r1597, %r1616;
	mov.b32 	%r1602, 8;
	// begin inline asm
	{
    .reg .pred p;
    and.b32 %r1600, %r2915, %r1602;    setp.ne.u32 p, %r1600, 0;
    vote.ballot.sync.b32 %r1600, p, 0xffffffff;
    @!p not.b32 %r1600, %r1600;
}

	// end inline asm
	and.b32  	%r1618, %r1600, %r1617;
	mov.b32 	%r1605, 16;
	// begin inline asm
	{
    .reg .pred p;
    and.b32 %r1603, %r2915, %r1605;    setp.ne.u32 p, %r1603, 0;
    vote.ballot.sync.b32 %r1603, p, 0xffffffff;
    @!p not.b32 %r1603, %r1603;
}

	// end inline asm
	and.b32  	%r1619, %r1603, %r1618;
	mov.b32 	%r1608, 32;
	// begin inline asm
	{
    .reg .pred p;
    and.b32 %r1606, %r2915, %r1608;    setp.ne.u32 p, %r1606, 0;
    vote.ballot.sync.b32 %r1606, p, 0xffffffff;
    @!p not.b32 %r1606, %r1606;
}

	// end inline asm
	and.b32  	%r1620, %r1606, %r1619;
	mov.b32 	%r1611, 64;
	// begin inline asm
	{
    .reg .pred p;
    and.b32 %r1609, %r2915, %r1611;    setp.ne.u32 p, %r1609, 0;
    vote.ballot.sync.b32 %r1609, p, 0xffffffff;
    @!p not.b32 %r1609, %r1609;
}

	// end inline asm
	and.b32  	%r1621, %r1609, %r1620;
	mov.b32 	%r1614, 128;
	// begin inline asm
	{
    .reg .pred p;
    and.b32 %r1612, %r2915, %r1614;    setp.ne.u32 p, %r1612, 0;
    vote.ballot.sync.b32 %r1612, p, 0xffffffff;
    @!p not.b32 %r1612, %r1612;
}

	// end inline asm
	and.b32  	%r1622, %r1612, %r1621;
	clz.b32 	%r1623, %r1622;
	sub.s32 	%r364, 31, %r1623;
	and.b32  	%r1624, %r1219, %r1622;
	popc.b32 	%r365, %r1624;
	setp.ne.s32 	%p228, %r694, %r364;
	mov.b32 	%r2918, 0;
	@%p228 bra 	$L__BB4_259;
	shl.b32 	%r1625, %r2915, 2;
	add.s32 	%r1626, %r83, %r1625;
	atom.shared.add.u32 	%r2918, [%r1626], %r365;
$L__BB4_259:
	shfl.sync.idx.b32	%r1628|%p230, %r2918, %r364, 31, -1;
	add.s32 	%r368, %r365, %r1628;
	mov.b32 	%r2920, 0;
	mov.u32 	%r2919, %r3036;
	mov.u32 	%r2921, %r2920;
	mov.u32 	%r2922, %r3039;
	@%p42 bra 	$L__BB4_262;
	setp.eq.s32 	%p231, %r3036, 0;
	mov.b32 	%r2919, 0;
	mov.u32 	%r2920, %r2919;
	mov.u32 	%r2921, %r2919;
	mov.u32 	%r2922, %r2919;
	@%p231 bra 	$L__BB4_262;
	setp.eq.s32 	%p232, %r2864, 2147483647;
	selp.b32 	%r1631, -2147483648, %r2864, %p232;
	shr.u32 	%r1632, %r1631, %r692;
	and.b32  	%r2921, %r1632, %r108;
	mov.u32 	%r2919, %r109;
	mov.u32 	%r2920, %r107;
$L__BB4_262:
	setp.gt.u32 	%p233, %r2922, 15;
	@%p233 bra 	$L__BB4_265;
	setp.eq.s32 	%p234, %r2919, 0;
	@%p234 bra 	$L__BB4_265;
	sub.s32 	%r1633, 16, %r2922;
	min.u32 	%r1634, %r2919, %r1633;
	mov.b32 	%r1635, -1;
	shl.b32 	%r1636, %r1635, %r1634;
	not.b32 	%r1637, %r1636;
	cvt.u32.u16 	%r1638, %rs127;
	shr.u32 	%r1639, %r1638, %r2922;
	and.b32  	%r1640, %r1639, %r1637;
	shl.b32 	%r1641, %r1640, %r2920;
	or.b32  	%r2921, %r1641, %r2921;
$L__BB4_265:
	mov.b32 	%r1644, 1;
	// begin inline asm
	{
    .reg .pred p;
    and.b32 %r1642, %r2921, %r1644;    setp.ne.u32 p, %r1642, 0;
    vote.ballot.sync.b32 %r1642, p, 0xffffffff;
    @!p not.b32 %r1642, %r1642;
}

	// end inline asm
	mov.b32 	%r1647, 2;
	// begin inline asm
	{
    .reg .pred p;
    and.b32 %r1645, %r2921, %r1647;    setp.ne.u32 p, %r1645, 0;
    vote.ballot.sync.b32 %r1645, p, 0xffffffff;
    @!p not.b32 %r1645, %r1645;
}

	// end inline asm
	and.b32  	%r1667, %r1645, %r1642;
	mov.b32 	%r1650, 4;
	// begin inline asm
	{
    .reg .pred p;
    and.b32 %r1648, %r2921, %r1650;    setp.ne.u32 p, %r1648, 0;
    vote.ballot.sync.b32 %r1648, p, 0xffffffff;
    @!p not.b32 %r1648, %r1648;
}

	// end inline asm
	and.b32  	%r1668, %r1648, %r1667;
	mov.b32 	%r1653, 8;
	// begin inline asm
	{
    .reg .pred p;
    and.b32 %r1651, %r2921, %r1653;    setp.ne.u32 p, %r1651, 0;
    vote.ballot.sync.b32 %r1651, p, 0xffffffff;
    @!p not.b32 %r1651, %r1651;
}

	// end inline asm
	and.b32  	%r1669, %r1651, %r1668;
	mov.b32 	%r1656, 16;
	// begin inline asm
	{
    .reg .pred p;
    and.b32 %r1654, %r2921, %r1656;    setp.ne.u32 p, %r1654, 0;
    vote.ballot.sync.b32 %r1654, p, 0xffffffff;
    @!p not.b32 %r1654, %r1654;
}

	// end inline asm
	and.b32  	%r1670, %r1654, %r1669;
	mov.b32 	%r1659, 32;
	// begin inline asm
	{
    .reg .pred p;
    and.b32 %r1657, %r2921, %r1659;    setp.ne.u32 p, %r1657, 0;
    vote.ballot.sync.b32 %r1657, p, 0xffffffff;
    @!p not.b32 %r1657, %r1657;
}

	// end inline asm
	and.b32  	%r1671, %r1657, %r1670;
	mov.b32 	%r1662, 64;
	// begin inline asm
	{
    .reg .pred p;
    and.b32 %r1660, %r2921, %r1662;    setp.ne.u32 p, %r1660, 0;
    vote.ballot.sync.b32 %r1660, p, 0xffffffff;
    @!p not.b32 %r1660, %r1660;
}

	// end inline asm
	and.b32  	%r1672, %r1660, %r1671;
	mov.b32 	%r1665, 128;
	// begin inline asm
	{
    .reg .pred p;
    and.b32 %r1663, %r2921, %r1665;    setp.ne.u32 p, %r1663, 0;
    vote.ballot.sync.b32 %r1663, p, 0xffffffff;
    @!p not.b32 %r1663, %r1663;
}

	// end inline asm
	and.b32  	%r1673, %r1663, %r1672;
	clz.b32 	%r1674, %r1673;
	sub.s32 	%r376, 31, %r1674;
	and.b32  	%r1675, %r1219, %r1673;
	popc.b32 	%r377, %r1675;
	setp.ne.s32 	%p235, %r694, %r376;
	mov.b32 	%r2924, 0;
	@%p235 bra 	$L__BB4_267;
	shl.b32 	%r1676, %r2921, 2;
	add.s32 	%r1677, %r83, %r1676;
	atom.shared.add.u32 	%r2924, [%r1677], %r377;
$L__BB4_267:
	shfl.sync.idx.b32	%r1679|%p237, %r2924, %r376, 31, -1;
	add.s32 	%r380, %r377, %r1679;
	mov.b32 	%r2926, 0;
	mov.u32 	%r2925, %r3036;
	mov.u32 	%r2927, %r2926;
	mov.u32 	%r2928, %r3039;
	@%p42 bra 	$L__BB4_270;
	setp.eq.s32 	%p238, %r3036, 0;
	mov.b32 	%r2925, 0;
	mov.u32 	%r2926, %r2925;
	mov.u32 	%r2927, %r2925;
	mov.u32 	%r2928, %r2925;
	@%p238 bra 	$L__BB4_270;
	setp.eq.s32 	%p239, %r2865, 2147483647;
	selp.b32 	%r1682, -2147483648, %r2865, %p239;
	shr.u32 	%r1683, %r1682, %r692;
	and.b32  	%r2927, %r1683, %r108;
	mov.u32 	%r2925, %r109;
	mov.u32 	%r2926, %r107;
$L__BB4_270:
	setp.gt.u32 	%p240, %r2928, 15;
	@%p240 bra 	$L__BB4_273;
	setp.eq.s32 	%p241, %r2925, 0;
	@%p241 bra 	$L__BB4_273;
	sub.s32 	%r1684, 16, %r2928;
	min.u32 	%r1685, %r2925, %r1684;
	mov.b32 	%r1686, -1;
	shl.b32 	%r1687, %r1686, %r1685;
	not.b32 	%r1688, %r1687;
	cvt.u32.u16 	%r1689, %rs128;
	shr.u32 	%r1690, %r1689, %r2928;
	and.b32  	%r1691, %r1690, %r1688;
	shl.b32 	%r1692, %r1691, %r2926;
	or.b32  	%r2927, %r1692, %r2927;
$L__BB4_273:
	mov.b32 	%r1695, 1;
	// begin inline asm
	{
    .reg .pred p;
    and.b32 %r1693, %r2927, %r1695;    setp.ne.u32 p, %r1693, 0;
    vote.ballot.sync.b32 %r1693, p, 0xffffffff;
    @!p not.b32 %r1693, %r1693;
}

	// end inline asm
	mov.b32 	%r1698, 2;
	// begin inline asm
	{
    .reg .pred p;
    and.b32 %r1696, %r2927, %r1698;    setp.ne.u32 p, %r1696, 0;
    vote.ballot.sync.b32 %r1696, p, 0xffffffff;
    @!p not.b32 %r1696, %r1696;
}

	// end inline asm
	and.b32  	%r1718, %r1696, %r1693;
	mov.b32 	%r1701, 4;
	// begin inline asm
	{
    .reg .pred p;
    and.b32 %r1699, %r2927, %r1701;    setp.ne.u32 p, %r1699, 0;
    vote.ballot.sync.b32 %r1699, p, 0xffffffff;
    @!p not.b32 %r1699, %r1699;
}

	// end inline asm
	and.b32  	%r1719, %r1699, %r1718;
	mov.b32 	%r1704, 8;
	// begin inline asm
	{
    .reg .pred p;
    and.b32 %r1702, %r2927, %r1704;    setp.ne.u32 p, %r1702, 0;
    vote.ballot.sync.b32 %r1702, p, 0xffffffff;
    @!p not.b32 %r1702, %r1702;
}

	// end inline asm
	and.b32  	%r1720, %r1702, %r1719;
	mov.b32 	%r1707, 16;
	// begin inline asm
	{
    .reg .pred p;
    and.b32 %r1705, %r2927, %r1707;    setp.ne.u32 p, %r1705, 0;
    vote.ballot.sync.b32 %r1705, p, 0xffffffff;
    @!p not.b32 %r1705, %r1705;
}

	// end inline asm
	and.b32  	%r1721, %r1705, %r1720;
	mov.b32 	%r1710, 32;
	// begin inline asm
	{
    .reg .pred p;
    and.b32 %r1708, %r2927, %r1710;    setp.ne.u32 p, %r1708, 0;
    vote.ballot.sync.b32 %r1708, p, 0xffffffff;
    @!p not.b32 %r1708, %r1708;
}

	// end inline asm
	and.b32  	%r1722, %r1708, %r1721;
	mov.b32 	%r1713, 64;
	// begin inline asm
	{
    .reg .pred p;
    and.b32 %r1711, %r2927, %r1713;    setp.ne.u32 p, %r1711, 0;
    vote.ballot.sync.b32 %r1711, p, 0xffffffff;
    @!p not.b32 %r1711, %r1711;
}

	// end inline asm
	and.b32  	%r1723, %r1711, %r1722;
	mov.b32 	%r1716, 128;
	// begin inline asm
	{
    .reg .pred p;
    and.b32 %r1714, %r2927, %r1716;    setp.ne.u32 p, %r1714, 0;
    vote.ballot.sync.b32 %r1714, p, 0xffffffff;
    @!p not.b32 %r1714, %r1714;
}

	// end inline asm
	and.b32  	%r1724, %r1714, %r1723;
	clz.b32 	%r1725, %r1724;
	sub.s32 	%r388, 31, %r1725;
	and.b32  	%r1726, %r1219, %r1724;
	popc.b32 	%r389, %r1726;
	setp.ne.s32 	%p242, %r694, %r388;
	mov.b32 	%r2930, 0;
	@%p242 bra 	$L__BB4_275;
	shl.b32 	%r1727, %r2927, 2;
	add.s32 	%r1728, %r83, %r1727;
	atom.shared.add.u32 	%r2930, [%r1728], %r389;
$L__BB4_275:
	shfl.sync.idx.b32	%r1730|%p244, %r2930, %r388, 31, -1;
	add.s32 	%r392, %r389, %r1730;
	mov.b32 	%r2932, 0;
	mov.u32 	%r2931, %r3036;
	mov.u32 	%r2933, %r2932;
	mov.u32 	%r2934, %r3039;
	@%p42 bra 	$L__BB4_278;
	setp.eq.s32 	%p245, %r3036, 0;
	mov.b32 	%r2931, 0;
	mov.u32 	%r2932, %r2931;
	mov.u32 	%r2933, %r2931;
	mov.u32 	%r2934, %r2931;
	@%p245 bra 	$L__BB4_278;
	setp.eq.s32 	%p246, %r2866, 2147483647;
	selp.b32 	%r1733, -2147483648, %r2866, %p246;
	shr.u32 	%r1734, %r1733, %r692;
	and.b32  	%r2933, %r1734, %r108;
	mov.u32 	%r2931, %r109;
	mov.u32 	%r2932, %r107;
$L__BB4_278:
	setp.gt.u32 	%p247, %r2934, 15;
	@%p247 bra 	$L__BB4_281;
	setp.eq.s32 	%p248, %r2931, 0;
	@%p248 bra 	$L__BB4_281;
	sub.s32 	%r1735, 16, %r2934;
	min.u32 	%r1736, %r2931, %r1735;
	mov.b32 	%r1737, -1;
	shl.b32 	%r1738, %r1737, %r1736;
	not.b32 	%r1739, %r1738;
	cvt.u32.u16 	%r1740, %rs129;
	shr.u32 	%r1741, %r1740, %r2934;
	and.b32  	%r1742, %r1741, %r1739;
	shl.b32 	%r1743, %r1742, %r2932;
	or.b32  	%r2933, %r1743, %r2933;
$L__BB4_281:
	mov.b32 	%r1746, 1;
	// begin inline asm
	{
    .reg .pred p;
    and.b32 %r1744, %r2933, %r1746;    setp.ne.u32 p, %r1744, 0;
    vote.ballot.sync.b32 %r1744, p, 0xffffffff;
    @!p not.b32 %r1744, %r1744;
}

	// end inline asm
	mov.b32 	%r1749, 2;
	// begin inline asm
	{
    .reg .pred p;
    and.b32 %r1747, %r2933, %r1749;    setp.ne.u32 p, %r1747, 0;
    vote.ballot.sync.b32 %r1747, p, 0xffffffff;
    @!p not.b32 %r1747, %r1747;
}

	// end inline asm
	and.b32  	%r1769, %r1747, %r1744;
	mov.b32 	%r1752, 4;
	// begin inline asm
	{
    .reg .pred p;
    and.b32 %r1750, %r2933, %r1752;    setp.ne.u32 p, %r1750, 0;
    vote.ballot.sync.b32 %r1750, p, 0xffffffff;
    @!p not.b32 %r1750, %r1750;
}

	// end inline asm
	and.b32  	%r1770, %r1750, %r1769;
	mov.b32 	%r1755, 8;
	// begin inline asm
	{
    .reg .pred p;
    and.b32 %r1753, %r2933, %r1755;    setp.ne.u32 p, %r1753, 0;
    vote.ballot.sync.b32 %r1753, p, 0xffffffff;
    @!p not.b32 %r1753, %r1753;
}

	// end inline asm
	and.b32  	%r1771, %r1753, %r1770;
	mov.b32 	%r1758, 16;
	// begin inline asm
	{
    .reg .pred p;
    and.b32 %r1756, %r2933, %r1758;    setp.ne.u32 p, %r1756, 0;
    vote.ballot.sync.b32 %r1756, p, 0xffffffff;
    @!p not.b32 %r1756, %r1756;
}

	// end inline asm
	and.b32  	%r1772, %r1756, %r1771;
	mov.b32 	%r1761, 32;
	// begin inline asm
	{
    .reg .pred p;
    and.b32 %r1759, %r2933, %r1761;    setp.ne.u32 p, %r1759, 0;
    vote.ballot.sync.b32 %r1759, p, 0xffffffff;
    @!p not.b32 %r1759, %r1759;
}

	// end inline asm
	and.b32  	%r1773, %r1759, %r1772;
	mov.b32 	%r1764, 64;
	// begin inline asm
	{
    .reg .pred p;
    and.b32 %r1762, %r2933, %r1764;    setp.ne.u32 p, %r1762, 0;
    vote.ballot.sync.b32 %r1762, p, 0xffffffff;
    @!p not.b32 %r1762, %r1762;
}

	// end inline asm
	and.b32  	%r1774, %r1762, %r1773;
	mov.b32 	%r1767, 128;
	// begin inline asm
	{
    .reg .pred p;
    and.b32 %r1765, %r2933, %r1767;    setp.ne.u32 p, %r1765, 0;
    vote.ballot.sync.b32 %r1765, p, 0xffffffff;
    @!p not.b32 %r1765, %r1765;
}

	// end inline asm
	and.b32  	%r1775, %r1765, %r1774;
	clz.b32 	%r1776, %r1775;
	sub.s32 	%r400, 31, %r1776;
	and.b32  	%r1777, %r1219, %r1775;
	popc.b32 	%r401, %r1777;
	setp.ne.s32 	%p249, %r694, %r400;
	mov.b32 	%r2936, 0;
	@%p249 bra 	$L__BB4_283;
	shl.b32 	%r1778, %r2933, 2;
	add.s32 	%r1779, %r83, %r1778;
	atom.shared.add.u32 	%r2936, [%r1779], %r401;
$L__BB4_283:
	shfl.sync.idx.b32	%r1781|%p251, %r2936, %r400, 31, -1;
	add.s32 	%r404, %r401, %r1781;
	mov.b32 	%r2938, 0;
	mov.u32 	%r2937, %r3036;
	mov.u32 	%r2939, %r2938;
	mov.u32 	%r2940, %r3039;
	@%p42 bra 	$L__BB4_286;
	setp.eq.s32 	%p252, %r3036, 0;
	mov.b32 	%r2937, 0;
	mov.u32 	%r2938, %r2937;
	mov.u32 	%r2939, %r2937;
	mov.u32 	%r2940, %r2937;
	@%p252 bra 	$L__BB4_286;
	setp.eq.s32 	%p253, %r2867, 2147483647;
	selp.b32 	%r1784, -2147483648, %r2867, %p253;
	shr.u32 	%r1785, %r1784, %r692;
	and.b32  	%r2939, %r1785, %r108;
	mov.u32 	%r2937, %r109;
	mov.u32 	%r2938, %r107;
$L__BB4_286:
	setp.gt.u32 	%p254, %r2940, 15;
	@%p254 bra 	$L__BB4_289;
	setp.eq.s32 	%p255, %r2937, 0;
	@%p255 bra 	$L__BB4_289;
	sub.s32 	%r1786, 16, %r2940;
	min.u32 	%r1787, %r2937, %r1786;
	mov.b32 	%r1788, -1;
	shl.b32 	%r1789, %r1788, %r1787;
	not.b32 	%r1790, %r1789;
	cvt.u32.u16 	%r1791, %rs130;
	shr.u32 	%r1792, %r1791, %r2940;
	and.b32  	%r1793, %r1792, %r1790;
	shl.b32 	%r1794, %r1793, %r2938;
	or.b32  	%r2939, %r1794, %r2939;
$L__BB4_289:
	mov.b32 	%r1797, 1;
	// begin inline asm
	{
    .reg .pred p;
    and.b32 %r1795, %r2939, %r1797;    setp.ne.u32 p, %r1795, 0;
    vote.ballot.sync.b32 %r1795, p, 0xffffffff;
    @!p not.b32 %r1795, %r1795;
}

	// end inline asm
	mov.b32 	%r1800, 2;
	// begin inline asm
	{
    .reg .pred p;
    and.b32 %r1798, %r2939, %r1800;    setp.ne.u32 p, %r1798, 0;
    vote.ballot.sync.b32 %r1798, p, 0xffffffff;
    @!p not.b32 %r1798, %r1798;
}

	// end inline asm
	and.b32  	%r1820, %r1798, %r1795;
	mov.b32 	%r1803, 4;
	// begin inline asm
	{
    .reg .pred p;
    and.b32 %r1801, %r2939, %r1803;    setp.ne.u32 p, %r1801, 0;
    vote.ballot.sync.b32 %r1801, p, 0xffffffff;
    @!p not.b32 %r1801, %r1801;
}

	// end inline asm
	and.b32  	%r1821, %r1801, %r1820;
	mov.b32 	%r1806, 8;
	// begin inline asm
	{
    .reg .pred p;
    and.b32 %r1804, %r2939, %r1806;    setp.ne.u32 p, %r1804, 0;
    vote.ballot.sync.b32 %r1804, p, 0xffffffff;
    @!p not.b32 %r1804, %r1804;
}

	// end inline asm
	and.b32  	%r1822, %r1804, %r1821;
	mov.b32 	%r1809, 16;
	// begin inline asm
	{
    .reg .pred p;
    and.b32 %r1807, %r2939, %r1809;    setp.ne.u32 p, %r1807, 0;
    vote.ballot.sync.b32 %r1807, p, 0xffffffff;
    @!p not.b32 %r1807, %r1807;
}

	// end inline asm
	and.b32  	%r1823, %r1807, %r1822;
	mov.b32 	%r1812, 32;
	// begin inline asm
	{
    .reg .pred p;
    and.b32 %r1810, %r2939, %r1812;    setp.ne.u32 p, %r1810, 0;
    vote.ballot.sync.b32 %r1810, p, 0xffffffff;
    @!p not.b32 %r1810, %r1810;
}

	// end inline asm
	and.b32  	%r1824, %r1810, %r1823;
	mov.b32 	%r1815, 64;
	// begin inline asm
	{
    .reg .pred p;
    and.b32 %r1813, %r2939, %r1815;    setp.ne.u32 p, %r1813, 0;
    vote.ballot.sync.b32 %r1813, p, 0xffffffff;
    @!p not.b32 %r1813, %r1813;
}

	// end inline asm
	and.b32  	%r1825, %r1813, %r1824;
	mov.b32 	%r1818, 128;
	// begin inline asm
	{
    .reg .pred p;
    and.b32 %r1816, %r2939, %r1818;    setp.ne.u32 p, %r1816, 0;
    vote.ballot.sync.b32 %r1816, p, 0xffffffff;
    @!p not.b32 %r1816, %r1816;
}

	// end inline asm
	and.b32  	%r1826, %r1816, %r1825;
	clz.b32 	%r1827, %r1826;
	sub.s32 	%r412, 31, %r1827;
	and.b32  	%r1828, %r1219, %r1826;
	popc.b32 	%r413, %r1828;
	setp.ne.s32 	%p256, %r694, %r412;
	mov.b32 	%r2942, 0;
	@%p256 bra 	$L__BB4_291;
	shl.b32 	%r1829, %r2939, 2;
	add.s32 	%r1830, %r83, %r1829;
	atom.shared.add.u32 	%r2942, [%r1830], %r413;
$L__BB4_291:
	shfl.sync.idx.b32	%r1832|%p258, %r2942, %r412, 31, -1;
	add.s32 	%r416, %r413, %r1832;
	mov.b32 	%r2944, 0;
	mov.u32 	%r2943, %r3036;
	mov.u32 	%r2945, %r2944;
	mov.u32 	%r2946, %r3039;
	@%p42 bra 	$L__BB4_294;
	setp.eq.s32 	%p259, %r3036, 0;
	mov.b32 	%r2943, 0;
	mov.u32 	%r2944, %r2943;
	mov.u32 	%r2945, %r2943;
	mov.u32 	%r2946, %r2943;
	@%p259 bra 	$L__BB4_294;
	setp.eq.s32 	%p260, %r2868, 2147483647;
	selp.b32 	%r1835, -2147483648, %r2868, %p260;
	shr.u32 	%r1836, %r1835, %r692;
	and.b32  	%r2945, %r1836, %r108;
	mov.u32 	%r2943, %r109;
	mov.u32 	%r2944, %r107;
$L__BB4_294:
	setp.gt.u32 	%p261, %r2946, 15;
	@%p261 bra 	$L__BB4_297;
	setp.eq.s32 	%p262, %r2943, 0;
	@%p262 bra 	$L__BB4_297;
	sub.s32 	%r1837, 16, %r2946;
	min.u32 	%r1838, %r2943, %r1837;
	mov.b32 	%r1839, -1;
	shl.b32 	%r1840, %r1839, %r1838;
	not.b32 	%r1841, %r1840;
	cvt.u32.u16 	%r1842, %rs131;
	shr.u32 	%r1843, %r1842, %r2946;
	and.b32  	%r1844, %r1843, %r1841;
	shl.b32 	%r1845, %r1844, %r2944;
	or.b32  	%r2945, %r1845, %r2945;
$L__BB4_297:
	mov.b32 	%r1848, 1;
	// begin inline asm
	{
    .reg .pred p;
    and.b32 %r1846, %r2945, %r1848;    setp.ne.u32 p, %r1846, 0;
    vote.ballot.sync.b32 %r1846, p, 0xffffffff;
    @!p not.b32 %r1846, %r1846;
}

	// end inline asm
	mov.b32 	%r1851, 2;
	// begin inline asm
	{
    .reg .pred p;
    and.b32 %r1849, %r2945, %r1851;    setp.ne.u32 p, %r1849, 0;
    vote.ballot.sync.b32 %r1849, p, 0xffffffff;
    @!p not.b32 %r1849, %r1849;
}

	// end inline asm
	and.b32  	%r1871, %r1849, %r1846;
	mov.b32 	%r1854, 4;
	// begin inline asm
	{
    .reg .pred p;
    and.b32 %r1852, %r2945, %r1854;    setp.ne.u32 p, %r1852, 0;
    vote.ballot.sync.b32 %r1852, p, 0xffffffff;
    @!p not.b32 %r1852, %r1852;
}

	// end inline asm
	and.b32  	%r1872, %r1852, %r1871;
	mov.b32 	%r1857, 8;
	// begin inline asm
	{
    .reg .pred p;
    and.b32 %r1855, %r2945, %r1857;    setp.ne.u32 p, %r1855, 0;
    vote.ballot.sync.b32 %r1855, p, 0xffffffff;
    @!p not.b32 %r1855, %r1855;
}

	// end inline asm
	and.b32  	%r1873, %r1855, %r1872;
	mov.b32 	%r1860, 16;
	// begin inline asm
	{
    .reg .pred p;
    and.b32 %r1858, %r2945, %r1860;    setp.ne.u32 p, %r1858, 0;
    vote.ballot.sync.b32 %r1858, p, 0xffffffff;
    @!p not.b32 %r1858, %r1858;
}

	// end inline asm
	and.b32  	%r1874, %r1858, %r1873;
	mov.b32 	%r1863, 32;
	// begin inline asm
	{
    .reg .pred p;
    and.b32 %r1861, %r2945, %r1863;    setp.ne.u32 p, %r1861, 0;
    vote.ballot.sync.b32 %r1861, p, 0xffffffff;
    @!p not.b32 %r1861, %r1861;
}

	// end inline asm
	and.b32  	%r1875, %r1861, %r1874;
	mov.b32 	%r1866, 64;
	// begin inline asm
	{
    .reg .pred p;
    and.b32 %r1864, %r2945, %r1866;    setp.ne.u32 p, %r1864, 0;
    vote.ballot.sync.b32 %r1864, p, 0xffffffff;
    @!p not.b32 %r1864, %r1864;
}

	// end inline asm
	and.b32  	%r1876, %r1864, %r1875;
	mov.b32 	%r1869, 128;
	// begin inline asm
	{
    .reg .pred p;
    and.b32 %r1867, %r2945, %r1869;    setp.ne.u32 p, %r1867, 0;
    vote.ballot.sync.b32 %r1867, p, 0xffffffff;
    @!p not.b32 %r1867, %r1867;
}

	// end inline asm
	and.b32  	%r1877, %r1867, %r1876;
	clz.b32 	%r1878, %r1877;
	sub.s32 	%r424, 31, %r1878;
	and.b32  	%r1879, %r1219, %r1877;
	popc.b32 	%r425, %r1879;
	setp.ne.s32 	%p263, %r694, %r424;
	mov.b32 	%r2948, 0;
	@%p263 bra 	$L__BB4_299;
	shl.b32 	%r1880, %r2945, 2;
	add.s32 	%r1881, %r83, %r1880;
	atom.shared.add.u32 	%r2948, [%r1881], %r425;
$L__BB4_299:
	shfl.sync.idx.b32	%r1883|%p265, %r2948, %r424, 31, -1;
	add.s32 	%r428, %r425, %r1883;
	mov.b32 	%r2950, 0;
	mov.u32 	%r2949, %r3036;
	mov.u32 	%r2951, %r2950;
	mov.u32 	%r2952, %r3039;
	@%p42 bra 	$L__BB4_302;
	setp.eq.s32 	%p266, %r3036, 0;
	mov.b32 	%r2949, 0;
	mov.u32 	%r2950, %r2949;
	mov.u32 	%r2951, %r2949;
	mov.u32 	%r2952, %r2949;
	@%p266 bra 	$L__BB4_302;
	setp.eq.s32 	%p267, %r2869, 2147483647;
	selp.b32 	%r1886, -2147483648, %r2869, %p267;
	shr.u32 	%r1887, %r1886, %r692;
	and.b32  	%r2951, %r1887, %r108;
	mov.u32 	%r2949, %r109;
	mov.u32 	%r2950, %r107;
$L__BB4_302:
	setp.gt.u32 	%p268, %r2952, 15;
	@%p268 bra 	$L__BB4_305;
	setp.eq.s32 	%p269, %r2949, 0;
	@%p269 bra 	$L__BB4_305;
	sub.s32 	%r1888, 16, %r2952;
	min.u32 	%r1889, %r2949, %r1888;
	mov.b32 	%r1890, -1;
	shl.b32 	%r1891, %r1890, %r1889;
	not.b32 	%r1892, %r1891;
	cvt.u32.u16 	%r1893, %rs132;
	shr.u32 	%r1894, %r1893, %r2952;
	and.b32  	%r1895, %r1894, %r1892;
	shl.b32 	%r1896, %r1895, %r2950;
	or.b32  	%r2951, %r1896, %r2951;
$L__BB4_305:
	mov.b32 	%r1899, 1;
	// begin inline asm
	{
    .reg .pred p;
    and.b32 %r1897, %r2951, %r1899;    setp.ne.u32 p, %r1897, 0;
    vote.ballot.sync.b32 %r1897, p, 0xffffffff;
    @!p not.b32 %r1897, %r1897;
}

	// end inline asm
	mov.b32 	%r1902, 2;
	// begin inline asm
	{
    .reg .pred p;
    and.b32 %r1900, %r2951, %r1902;    setp.ne.u32 p, %r1900, 0;
    vote.ballot.sync.b32 %r1900, p, 0xffffffff;
    @!p not.b32 %r1900, %r1900;
}

	// end inline asm
	and.b32  	%r1922, %r1900, %r1897;
	mov.b32 	%r1905, 4;
	// begin inline asm
	{
    .reg .pred p;
    and.b32 %r1903, %r2951, %r1905;    setp.ne.u32 p, %r1903, 0;
    vote.ballot.sync.b32 %r1903, p, 0xffffffff;
    @!p not.b32 %r1903, %r1903;
}

	// end inline asm
	and.b32  	%r1923, %r1903, %r1922;
	mov.b32 	%r1908, 8;
	// begin inline asm
	{
    .reg .pred p;
    and.b32 %r1906, %r2951, %r1908;    setp.ne.u32 p, %r1906, 0;
    vote.ballot.sync.b32 %r1906, p, 0xffffffff;
    @!p not.b32 %r1906, %r1906;
}

	// end inline asm
	and.b32  	%r1924, %r1906, %r1923;
	mov.b32 	%r1911, 16;
	// begin inline asm
	{
    .reg .pred p;
    and.b32 %r1909, %r2951, %r1911;    setp.ne.u32 p, %r1909, 0;
    vote.ballot.sync.b32 %r1909, p, 0xffffffff;
    @!p not.b32 %r1909, %r1909;
}

	// end inline asm
	and.b32  	%r1925, %r1909, %r1924;
	mov.b32 	%r1914, 32;
	// begin inline asm
	{
    .reg .pred p;
    and.b32 %r1912, %r2951, %r1914;    setp.ne.u32 p, %r1912, 0;
    vote.ballot.sync.b32 %r1912, p, 0xffffffff;
    @!p not.b32 %r1912, %r1912;
}

	// end inline asm
	and.b32  	%r1926, %r1912, %r1925;
	mov.b32 	%r1917, 64;
	// begin inline asm
	{
    .reg .pred p;
    and.b32 %r1915, %r2951, %r1917;    setp.ne.u32 p, %r1915, 0;
    vote.ballot.sync.b32 %r1915, p, 0xffffffff;
    @!p not.b32 %r1915, %r1915;
}

	// end inline asm
	and.b32  	%r1927, %r1915, %r1926;
	mov.b32 	%r1920, 128;
	// begin inline asm
	{
    .reg .pred p;
    and.b32 %r1918, %r2951, %r1920;    setp.ne.u32 p, %r1918, 0;
    vote.ballot.sync.b32 %r1918, p, 0xffffffff;
    @!p not.b32 %r1918, %r1918;
}

	// end inline asm
	and.b32  	%r1928, %r1918, %r1927;
	clz.b32 	%r1929, %r1928;
	sub.s32 	%r436, 31, %r1929;
	and.b32  	%r1930, %r1219, %r1928;
	popc.b32 	%r437, %r1930;
	setp.ne.s32 	%p270, %r694, %r436;
	mov.b32 	%r2954, 0;
	@%p270 bra 	$L__BB4_307;
	shl.b32 	%r1931, %r2951, 2;
	add.s32 	%r1932, %r83, %r1931;
	atom.shared.add.u32 	%r2954, [%r1932], %r437;
$L__BB4_307:
	shfl.sync.idx.b32	%r1934|%p272, %r2954, %r436, 31, -1;
	add.s32 	%r440, %r437, %r1934;
	mov.b32 	%r2956, 0;
	mov.u32 	%r2955, %r3036;
	mov.u32 	%r2957, %r2956;
	mov.u32 	%r2958, %r3039;
	@%p42 bra 	$L__BB4_310;
	setp.eq.s32 	%p273, %r3036, 0;
	mov.b32 	%r2955, 0;
	mov.u32 	%r2956, %r2955;
	mov.u32 	%r2957, %r2955;
	mov.u32 	%r2958, %r2955;
	@%p273 bra 	$L__BB4_310;
	setp.eq.s32 	%p274, %r2870, 2147483647;
	selp.b32 	%r1937, -2147483648, %r2870, %p274;
	shr.u32 	%r1938, %r1937, %r692;
	and.b32  	%r2957, %r1938, %r108;
	mov.u32 	%r2955, %r109;
	mov.u32 	%r2956, %r107;
$L__BB4_310:
	setp.gt.u32 	%p275, %r2958, 15;
	@%p275 bra 	$L__BB4_313;
	setp.eq.s32 	%p276, %r2955, 0;
	@%p276 bra 	$L__BB4_313;
	sub.s32 	%r1939, 16, %r2958;
	min.u32 	%r1940, %r2955, %r1939;
	mov.b32 	%r1941, -1;
	shl.b32 	%r1942, %r1941, %r1940;
	not.b32 	%r1943, %r1942;
	cvt.u32.u16 	%r1944, %rs133;
	shr.u32 	%r1945, %r1944, %r2958;
	and.b32  	%r1946, %r1945, %r1943;
	shl.b32 	%r1947, %r1946, %r2956;
	or.b32  	%r2957, %r1947, %r2957;
$L__BB4_313:
	mov.b32 	%r1950, 1;
	// begin inline asm
	{
    .reg .pred p;
    and.b32 %r1948, %r2957, %r1950;    setp.ne.u32 p, %r1948, 0;
    vote.ballot.sync.b32 %r1948, p, 0xffffffff;
    @!p not.b32 %r1948, %r1948;
}

	// end inline asm
	mov.b32 	%r1953, 2;
	// begin inline asm
	{
    .reg .pred p;
    and.b32 %r1951, %r2957, %r1953;    setp.ne.u32 p, %r1951, 0;
    vote.ballot.sync.b32 %r1951, p, 0xffffffff;
    @!p not.b32 %r1951, %r1951;
}

	// end inline asm
	and.b32  	%r1973, %r1951, %r1948;
	mov.b32 	%r1956, 4;
	// begin inline asm
	{
    .reg .pred p;
    and.b32 %r1954, %r2957, %r1956;    setp.ne.u32 p, %r1954, 0;
    vote.ballot.sync.b32 %r1954, p, 0xffffffff;
    @!p not.b32 %r1954, %r1954;
}

	// end inline asm
	and.b32  	%r1974, %r1954, %r1973;
	mov.b32 	%r1959, 8;
	// begin inline asm
	{
    .reg .pred p;
    and.b32 %r1957, %r2957, %r1959;    setp.ne.u32 p, %r1957, 0;
    vote.ballot.sync.b32 %r1957, p, 0xffffffff;
    @!p not.b32 %r1957, %r1957;
}

	// end inline asm
	and.b32  	%r1975, %r1957, %r1974;
	mov.b32 	%r1962, 16;
	// begin inline asm
	{
    .reg .pred p;
    and.b32 %r1960, %r2957, %r1962;    setp.ne.u32 p, %r1960, 0;
    vote.ballot.sync.b32 %r1960, p, 0xffffffff;
    @!p not.b32 %r1960, %r1960;
}

	// end inline asm
	and.b32  	%r1976, %r1960, %r1975;
	mov.b32 	%r1965, 32;
	// begin inline asm
	{
    .reg .pred p;
    and.b32 %r1963, %r2957, %r1965;    setp.ne.u32 p, %r1963, 0;
    vote.ballot.sync.b32 %r1963, p, 0xffffffff;
    @!p not.b32 %r1963, %r1963;
}

	// end inline asm
	and.b32  	%r1977, %r1963, %r1976;
	mov.b32 	%r1968, 64;
	// begin inline asm
	{
    .reg .pred p;
    and.b32 %r1966, %r2957, %r1968;    setp.ne.u32 p, %r1966, 0;
    vote.ballot.sync.b32 %r1966, p, 0xffffffff;
    @!p not.b32 %r1966, %r1966;
}

	// end inline asm
	and.b32  	%r1978, %r1966, %r1977;
	mov.b32 	%r1971, 128;
	// begin inline asm
	{
    .reg .pred p;
    and.b32 %r1969, %r2957, %r1971;    setp.ne.u32 p, %r1969, 0;
    vote.ballot.sync.b32 %r1969, p, 0xffffffff;
    @!p not.b32 %r1969, %r1969;
}

	// end inline asm
	and.b32  	%r1979, %r1969, %r1978;
	clz.b32 	%r1980, %r1979;
	sub.s32 	%r448, 31, %r1980;
	and.b32  	%r1981, %r1219, %r1979;
	popc.b32 	%r449, %r1981;
	setp.ne.s32 	%p277, %r694, %r448;
	mov.b32 	%r2960, 0;
	@%p277 bra 	$L__BB4_315;
	shl.b32 	%r1982, %r2957, 2;
	add.s32 	%r1983, %r83, %r1982;
	atom.shared.add.u32 	%r2960, [%r1983], %r449;
$L__BB4_315:
	shfl.sync.idx.b32	%r1984|%p279, %r2960, %r448, 31, -1;
	add.s32 	%r1985, %r449, %r1984;
	bar.sync 	0;
	shl.b32 	%r1986, %r284, 3;
	mov.u32 	%r1987, _ZZN3cub18CUB_300001_SM_10006detail10radix_sort29DeviceRadixSortOnesweepKernelINS1_5radix10policy_hubI8custom_tNS0_8NullTypeEjE10Policy1000ELNS0_9SortOrderE0ES6_S7_jii12decomposer_tEEvPT5_SD_PT3_PKSE_PT1_PKSI_PT2_PKSM_T4_iiT6_E1s;
	add.s32 	%r1988, %r1987, %r1986;
	st.shared.u16 	[%r1988+-8], %rs126;
	st.shared.u32 	[%r1988+-4], %r2862;
	shl.b32 	%r1989, %r296, 3;
	add.s32 	%r1990, %r1987, %r1989;
	st.shared.u16 	[%r1990+-8], %rs124;
	st.shared.u32 	[%r1990+-4], %r2860;
	shl.b32 	%r1991, %r308, 3;
	add.s32 	%r1992, %r1987, %r1991;
	st.shared.u16 	[%r1992+-8], %rs123;
	st.shared.u32 	[%r1992+-4], %r2859;
	shl.b32 	%r1993, %r320, 3;
	add.s32 	%r1994, %r1987, %r1993;
	st.shared.u16 	[%r1994+-8], %rs121;
	st.shared.u32 	[%r1994+-4], %r2857;
	shl.b32 	%r1995, %r332, 3;
	add.s32 	%r1996, %r1987, %r1995;
	st.shared.u16 	[%r1996+-8], %rs120;
	st.shared.u32 	[%r1996+-4], %r2856;
	shl.b32 	%r1997, %r344, 3;
	add.s32 	%r1998, %r1987, %r1997;
	st.shared.u16 	[%r1998+-8], %rs119;
	st.shared.u32 	[%r1998+-4], %r2858;
	shl.b32 	%r1999, %r356, 3;
	add.s32 	%r2000, %r1987, %r1999;
	st.shared.u16 	[%r2000+-8], %rs122;
	st.shared.u32 	[%r2000+-4], %r2861;
	shl.b32 	%r2001, %r368, 3;
	add.s32 	%r2002, %r1987, %r2001;
	st.shared.u16 	[%r2002+-8], %rs125;
	st.shared.u32 	[%r2002+-4], %r2863;
	shl.b32 	%r2003, %r380, 3;
	add.s32 	%r2004, %r1987, %r2003;
	st.shared.u16 	[%r2004+-8], %rs127;
	st.shared.u32 	[%r2004+-4], %r2864;
	shl.b32 	%r2005, %r392, 3;
	add.s32 	%r2006, %r1987, %r2005;
	st.shared.u16 	[%r2006+-8], %rs128;
	st.shared.u32 	[%r2006+-4], %r2865;
	shl.b32 	%r2007, %r404, 3;
	add.s32 	%r2008, %r1987, %r2007;
	st.shared.u16 	[%r2008+-8], %rs129;
	st.shared.u32 	[%r2008+-4], %r2866;
	shl.b32 	%r2009, %r416, 3;
	add.s32 	%r2010, %r1987, %r2009;
	st.shared.u16 	[%r2010+-8], %rs130;
	st.shared.u32 	[%r2010+-4], %r2867;
	shl.b32 	%r2011, %r428, 3;
	add.s32 	%r2012, %r1987, %r2011;
	st.shared.u16 	[%r2012+-8], %rs131;
	st.shared.u32 	[%r2012+-4], %r2868;
	shl.b32 	%r2013, %r440, 3;
	add.s32 	%r2014, %r1987, %r2013;
	st.shared.u16 	[%r2014+-8], %rs132;
	st.shared.u32 	[%r2014+-4], %r2869;
	shl.b32 	%r2015, %r1985, 3;
	add.s32 	%r2016, %r1987, %r2015;
	st.shared.u16 	[%r2016+-8], %rs133;
	st.shared.u32 	[%r2016+-4], %r2870;
	@%p117 bra 	$L__BB4_323;
	ld.param.u64 	%rd108, [_ZN3cub18CUB_300001_SM_10006detail10radix_sort29DeviceRadixSortOnesweepKernelINS1_5radix10policy_hubI8custom_tNS0_8NullTypeEjE10Policy1000ELNS0_9SortOrderE0ES6_S7_jii12decomposer_tEEvPT5_SD_PT3_PKSE_PT1_PKSI_PT2_PKSM_T4_iiT6__param_3];
	cvta.to.global.u64 	%rd40, %rd108;
	mul.wide.u32 	%rd41, %r1, 4;
	add.s64 	%rd42, %rd40, %rd41;
	ld.global.u32 	%r2017, [%rd42];
	sub.s32 	%r2964, %r2017, %r271;
	st.shared.u32 	[%r216+46080], %r2964;
	setp.lt.s32 	%p280, %r4, 1;
	mov.u32 	%r2965, %r2845;
	@%p280 bra 	$L__BB4_322;
	mov.b32 	%r2962, -1;
	mov.u32 	%r2961, %r4;
	mov.u32 	%r2965, %r2845;
$L__BB4_318:
	add.s32 	%r456, %r2961, -1;
	shl.b32 	%r2019, %r456, 8;
	add.s32 	%r2020, %r2019, %r1;
	mul.wide.s32 	%rd43, %r2020, 4;
	add.s64 	%rd11, %rd2, %rd43;
$L__BB4_319:
	membar.cta;
	ld.volatile.global.u32 	%r457, [%rd11];
	setp.eq.s32 	%p281, %r457, 0;
	@%p281 bra 	$L__BB4_319;
	and.b32  	%r2021, %r457, 1073741823;
	add.s32 	%r2965, %r2021, %r2965;
	setp.gt.s32 	%p282, %r457, -1;
	vote.sync.ballot.b32 	%r2962, %p282, %r2962;
	setp.gt.u32 	%p284, %r2961, 1;
	and.pred  	%p285, %p282, %p284;
	mov.u32 	%r2961, %r456;
	@%p285 bra 	$L__BB4_318;
	ld.shared.u32 	%r2964, [%r216+46080];
$L__BB4_322:
	or.b32  	%r2022, %r2965, -2147483648;
	st.volatile.global.u32 	[%rd5], %r2022;
	sub.s32 	%r2023, %r2965, %r2845;
	add.s32 	%r2024, %r2023, %r2964;
	st.shared.u32 	[%r216+46080], %r2024;
$L__BB4_323:
	ld.param.u64 	%rd106, [_ZN3cub18CUB_300001_SM_10006detail10radix_sort29DeviceRadixSortOnesweepKernelINS1_5radix10policy_hubI8custom_tNS0_8NullTypeEjE10Policy1000ELNS0_9SortOrderE0ES6_S7_jii12decomposer_tEEvPT5_SD_PT3_PKSE_PT1_PKSI_PT2_PKSM_T4_iiT6__param_2];
	setp.gt.u32 	%p286, %r1, 255;
	setp.lt.s32 	%p287, %r6, %r691;
	setp.eq.s64 	%p288, %rd106, 0;
	or.pred  	%p289, %p288, %p287;
	or.pred  	%p290, %p286, %p289;
	@%p290 bra 	$L__BB4_325;
	ld.shared.u32 	%r2025, [%r216+46080];
	add.s32 	%r2026, %r271, %r2845;
	add.s32 	%r2027, %r2026, %r2025;
	st.global.u32 	[%rd6], %r2027;
$L__BB4_325:
	setp.gt.s32 	%p291, %r6, %r691;
	bar.sync 	0;
	@%p291 bra 	$L__BB4_417;
	setp.gt.u32 	%p292, %r692, 31;
	shl.b32 	%r2029, %r1, 2;
	add.s32 	%r463, %r216, %r2029;
	ld.shared.u16 	%rs60, [%r463];
	ld.shared.f32 	%f1, [%r463+4];
	mov.b32 	%r2967, 0;
	mov.u32 	%r2966, %r3036;
	mov.u32 	%r2968, %r2967;
	mov.u32 	%r2969, %r3039;
	@%p292 bra 	$L__BB4_329;
	setp.eq.s32 	%p293, %r3036, 0;
	mov.b32 	%r2966, 0;
	mov.u32 	%r2967, %r2966;
	mov.u32 	%r2968, %r2966;
	mov.u32 	%r2969, %r2966;
	@%p293 bra 	$L__BB4_329;
	mov.b32 	%r2032, %f1;
	setp.eq.s32 	%p294, %r2032, 2147483647;
	selp.b32 	%r2033, -2147483648, %r2032, %p294;
	shr.u32 	%r2034, %r2033, %r692;
	and.b32  	%r2968, %r2034, %r108;
	mov.u32 	%r2966, %r109;
	mov.u32 	%r2967, %r107;
$L__BB4_329:
	setp.gt.u32 	%p295, %r2969, 15;
	@%p295 bra 	$L__BB4_332;
	setp.eq.s32 	%p296, %r2966, 0;
	@%p296 bra 	$L__BB4_332;
	sub.s32 	%r2035, 16, %r2969;
	min.u32 	%r2036, %r2966, %r2035;
	mov.b32 	%r2037, -1;
	shl.b32 	%r2038, %r2037, %r2036;
	not.b32 	%r2039, %r2038;
	cvt.u32.u16 	%r2040, %rs60;
	shr.u32 	%r2041, %r2040, %r2969;
	and.b32  	%r2042, %r2041, %r2039;
	shl.b32 	%r2043, %r2042, %r2967;
	or.b32  	%r2968, %r2043, %r2968;
$L__BB4_332:
	setp.gt.u32 	%p297, %r692, 31;
	shl.b32 	%r2045, %r2968, 2;
	add.s32 	%r2047, %r1987, %r2045;
	ld.shared.u32 	%r2048, [%r2047+46080];
	add.s32 	%r2049, %r2048, %r1;
	mov.b32 	%r2050, %f1;
	setp.gt.s32 	%p298, %r2050, -1;
	selp.b32 	%r2051, -1, -2147483648, %p298;
	xor.b32  	%r2052, %r2051, %r2050;
	mul.wide.u32 	%rd44, %r2049, 8;
	add.s64 	%rd45, %rd1, %rd44;
	st.global.u16 	[%rd45], %rs60;
	st.global.u32 	[%rd45+4], %r2052;
	bar.warp.sync 	-1;
	ld.shared.u16 	%rs61, [%r463+3072];
	ld.shared.f32 	%f2, [%r463+3076];
	mov.b32 	%r2972, 0;
	mov.u32 	%r2971, %r3036;
	mov.u32 	%r2973, %r2972;
	mov.u32 	%r2974, %r3039;
	@%p297 bra 	$L__BB4_335;
	setp.eq.s32 	%p299, %r3036, 0;
	mov.b32 	%r2971, 0;
	mov.u32 	%r2972, %r2971;
	mov.u32 	%r2973, %r2971;
	mov.u32 	%r2974, %r2971;
	@%p299 bra 	$L__BB4_335;
	mov.b32 	%r2055, %f2;
	setp.eq.s32 	%p300, %r2055, 2147483647;
	selp.b32 	%r2056, -2147483648, %r2055, %p300;
	shr.u32 	%r2057, %r2056, %r692;
	and.b32  	%r2973, %r2057, %r108;
	mov.u32 	%r2971, %r109;
	mov.u32 	%r2972, %r107;
$L__BB4_335:
	setp.gt.u32 	%p301, %r2974, 15;
	@%p301 bra 	$L__BB4_338;
	setp.eq.s32 	%p302, %r2971, 0;
	@%p302 bra 	$L__BB4_338;
	sub.s32 	%r2058, 16, %r2974;
	min.u32 	%r2059, %r2971, %r2058;
	mov.b32 	%r2060, -1;
	shl.b32 	%r2061, %r2060, %r2059;
	not.b32 	%r2062, %r2061;
	cvt.u32.u16 	%r2063, %rs61;
	shr.u32 	%r2064, %r2063, %r2974;
	and.b32  	%r2065, %r2064, %r2062;
	shl.b32 	%r2066, %r2065, %r2972;
	or.b32  	%r2973, %r2066, %r2973;
$L__BB4_338:
	setp.gt.u32 	%p303, %r692, 31;
	shl.b32 	%r2068, %r2973, 2;
	add.s32 	%r2070, %r1987, %r2068;
	ld.shared.u32 	%r2071, [%r2070+46080];
	add.s32 	%r2072, %r1, %r2071;
	add.s32 	%r2073, %r2072, 384;
	mov.b32 	%r2074, %f2;
	setp.gt.s32 	%p304, %r2074, -1;
	selp.b32 	%r2075, -1, -2147483648, %p304;
	xor.b32  	%r2076, %r2075, %r2074;
	mul.wide.u32 	%rd46, %r2073, 8;
	add.s64 	%rd47, %rd1, %rd46;
	st.global.u16 	[%rd47], %rs61;
	st.global.u32 	[%rd47+4], %r2076;
	bar.warp.sync 	-1;
	ld.shared.u16 	%rs62, [%r463+6144];
	ld.shared.f32 	%f3, [%r463+6148];
	mov.b32 	%r2977, 0;
	mov.u32 	%r2976, %r3036;
	mov.u32 	%r2978, %r2977;
	mov.u32 	%r2979, %r3039;
	@%p303 bra 	$L__BB4_341;
	setp.eq.s32 	%p305, %r3036, 0;
	mov.b32 	%r2976, 0;
	mov.u32 	%r2977, %r2976;
	mov.u32 	%r2978, %r2976;
	mov.u32 	%r2979, %r2976;
	@%p305 bra 	$L__BB4_341;
	mov.b32 	%r2079, %f3;
	setp.eq.s32 	%p306, %r2079, 2147483647;
	selp.b32 	%r2080, -2147483648, %r2079, %p306;
	shr.u32 	%r2081, %r2080, %r692;
	and.b32  	%r2978, %r2081, %r108;
	mov.u32 	%r2976, %r109;
	mov.u32 	%r2977, %r107;
$L__BB4_341:
	setp.gt.u32 	%p307, %r2979, 15;
	@%p307 bra 	$L__BB4_344;
	setp.eq.s32 	%p308, %r2976, 0;
	@%p308 bra 	$L__BB4_344;
	sub.s32 	%r2082, 16, %r2979;
	min.u32 	%r2083, %r2976, %r2082;
	mov.b32 	%r2084, -1;
	shl.b32 	%r2085, %r2084, %r2083;
	not.b32 	%r2086, %r2085;
	cvt.u32.u16 	%r2087, %rs62;
	shr.u32 	%r2088, %r2087, %r2979;
	and.b32  	%r2089, %r2088, %r2086;
	shl.b32 	%r2090, %r2089, %r2977;
	or.b32  	%r2978, %r2090, %r2978;
$L__BB4_344:
	setp.gt.u32 	%p309, %r692, 31;
	shl.b32 	%r2092, %r2978, 2;
	add.s32 	%r2094, %r1987, %r2092;
	ld.shared.u32 	%r2095, [%r2094+46080];
	add.s32 	%r2096, %r1, %r2095;
	add.s32 	%r2097, %r2096, 768;
	mov.b32 	%r2098, %f3;
	setp.gt.s32 	%p310, %r2098, -1;
	selp.b32 	%r2099, -1, -2147483648, %p310;
	xor.b32  	%r2100, %r2099, %r2098;
	mul.wide.u32 	%rd48, %r2097, 8;
	add.s64 	%rd49, %rd1, %rd48;
	st.global.u16 	[%rd49], %rs62;
	st.global.u32 	[%rd49+4], %r2100;
	bar.warp.sync 	-1;
	ld.shared.u16 	%rs63, [%r463+9216];
	ld.shared.f32 	%f4, [%r463+9220];
	mov.b32 	%r2982, 0;
	mov.u32 	%r2981, %r3036;
	mov.u32 	%r2983, %r2982;
	mov.u32 	%r2984, %r3039;
	@%p309 bra 	$L__BB4_347;
	setp.eq.s32 	%p311, %r3036, 0;
	mov.b32 	%r2981, 0;
	mov.u32 	%r2982, %r2981;
	mov.u32 	%r2983, %r2981;
	mov.u32 	%r2984, %r2981;
	@%p311 bra 	$L__BB4_347;
	mov.b32 	%r2103, %f4;
	setp.eq.s32 	%p312, %r2103, 2147483647;
	selp.b32 	%r2104, -2147483648, %r2103, %p312;
	shr.u32 	%r2105, %r2104, %r692;
	and.b32  	%r2983, %r2105, %r108;
	mov.u32 	%r2981, %r109;
	mov.u32 	%r2982, %r107;
$L__BB4_347:
	setp.gt.u32 	%p313, %r2984, 15;
	@%p313 bra 	$L__BB4_350;
	setp.eq.s32 	%p314, %r2981, 0;
	@%p314 bra 	$L__BB4_350;
	sub.s32 	%r2106, 16, %r2984;
	min.u32 	%r2107, %r2981, %r2106;
	mov.b32 	%r2108, -1;
	shl.b32 	%r2109, %r2108, %r2107;
	not.b32 	%r2110, %r2109;
	cvt.u32.u16 	%r2111, %rs63;
	shr.u32 	%r2112, %r2111, %r2984;
	and.b32  	%r2113, %r2112, %r2110;
	shl.b32 	%r2114, %r2113, %r2982;
	or.b32  	%r2983, %r2114, %r2983;
$L__BB4_350:
	setp.gt.u32 	%p315, %r692, 31;
	shl.b32 	%r2116, %r2983, 2;
	add.s32 	%r2118, %r1987, %r2116;
	ld.shared.u32 	%r2119, [%r2118+46080];
	add.s32 	%r2120, %r1, %r2119;
	add.s32 	%r2121, %r2120, 1152;
	mov.b32 	%r2122, %f4;
	setp.gt.s32 	%p316, %r2122, -1;
	selp.b32 	%r2123, -1, -2147483648, %p316;
	xor.b32  	%r2124, %r2123, %r2122;
	mul.wide.u32 	%rd50, %r2121, 8;
	add.s64 	%rd51, %rd1, %rd50;
	st.global.u16 	[%rd51], %rs63;
	st.global.u32 	[%rd51+4], %r2124;
	bar.warp.sync 	-1;
	ld.shared.u16 	%rs64, [%r463+12288];
	ld.shared.f32 	%f5, [%r463+12292];
	mov.b32 	%r2987, 0;
	mov.u32 	%r2986, %r3036;
	mov.u32 	%r2988, %r2987;
	mov.u32 	%r2989, %r3039;
	@%p315 bra 	$L__BB4_353;
	setp.eq.s32 	%p317, %r3036, 0;
	mov.b32 	%r2986, 0;
	mov.u32 	%r2987, %r2986;
	mov.u32 	%r2988, %r2986;
	mov.u32 	%r2989, %r2986;
	@%p317 bra 	$L__BB4_353;
	mov.b32 	%r2127, %f5;
	setp.eq.s32 	%p318, %r2127, 2147483647;
	selp.b32 	%r2128, -2147483648, %r2127, %p318;
	shr.u32 	%r2129, %r2128, %r692;
	and.b32  	%r2988, %r2129, %r108;
	mov.u32 	%r2986, %r109;
	mov.u32 	%r2987, %r107;
$L__BB4_353:
	setp.gt.u32 	%p319, %r2989, 15;
	@%p319 bra 	$L__BB4_356;
	setp.eq.s32 	%p320, %r2986, 0;
	@%p320 bra 	$L__BB4_356;
	sub.s32 	%r2130, 16, %r2989;
	min.u32 	%r2131, %r2986, %r2130;
	mov.b32 	%r2132, -1;
	shl.b32 	%r2133, %r2132, %r2131;
	not.b32 	%r2134, %r2133;
	cvt.u32.u16 	%r2135, %rs64;
	shr.u32 	%r2136, %r2135, %r2989;
	and.b32  	%r2137, %r2136, %r2134;
	shl.b32 	%r2138, %r2137, %r2987;
	or.b32  	%r2988, %r2138, %r2988;
$L__BB4_356:
	setp.gt.u32 	%p321, %r692, 31;
	shl.b32 	%r2140, %r2988, 2;
	add.s32 	%r2142, %r1987, %r2140;
	ld.shared.u32 	%r2143, [%r2142+46080];
	add.s32 	%r2144, %r1, %r2143;
	add.s32 	%r2145, %r2144, 1536;
	mov.b32 	%r2146, %f5;
	setp.gt.s32 	%p322, %r2146, -1;
	selp.b32 	%r2147, -1, -2147483648, %p322;
	xor.b32  	%r2148, %r2147, %r2146;
	mul.wide.u32 	%rd52, %r2145, 8;
	add.s64 	%rd53, %rd1, %rd52;
	st.global.u16 	[%rd53], %rs64;
	st.global.u32 	[%rd53+4], %r2148;
	bar.warp.sync 	-1;
	ld.shared.u16 	%rs65, [%r463+15360];
	ld.shared.f32 	%f6, [%r463+15364];
	mov.b32 	%r2992, 0;
	mov.u32 	%r2991, %r3036;
	mov.u32 	%r2993, %r2992;
	mov.u32 	%r2994, %r3039;
	@%p321 bra 	$L__BB4_359;
	setp.eq.s32 	%p323, %r3036, 0;
	mov.b32 	%r2991, 0;
	mov.u32 	%r2992, %r2991;
	mov.u32 	%r2993, %r2991;
	mov.u32 	%r2994, %r2991;
	@%p323 bra 	$L__BB4_359;
	mov.b32 	%r2151, %f6;
	setp.eq.s32 	%p324, %r2151, 2147483647;
	selp.b32 	%r2152, -2147483648, %r2151, %p324;
	shr.u32 	%r2153, %r2152, %r692;
	and.b32  	%r2993, %r2153, %r108;
	mov.u32 	%r2991, %r109;
	mov.u32 	%r2992, %r107;
$L__BB4_359:
	setp.gt.u32 	%p325, %r2994, 15;
	@%p325 bra 	$L__BB4_362;
	setp.eq.s32 	%p326, %r2991, 0;
	@%p326 bra 	$L__BB4_362;
	sub.s32 	%r2154, 16, %r2994;
	min.u32 	%r2155, %r2991, %r2154;
	mov.b32 	%r2156, -1;
	shl.b32 	%r2157, %r2156, %r2155;
	not.b32 	%r2158, %r2157;
	cvt.u32.u16 	%r2159, %rs65;
	shr.u32 	%r2160, %r2159, %r2994;
	and.b32  	%r2161, %r2160, %r2158;
	shl.b32 	%r2162, %r2161, %r2992;
	or.b32  	%r2993, %r2162, %r2993;
$L__BB4_362:
	setp.gt.u32 	%p327, %r692, 31;
	shl.b32 	%r2164, %r2993, 2;
	add.s32 	%r2166, %r1987, %r2164;
	ld.shared.u32 	%r2167, [%r2166+46080];
	add.s32 	%r2168, %r1, %r2167;
	add.s32 	%r2169, %r2168, 1920;
	mov.b32 	%r2170, %f6;
	setp.gt.s32 	%p328, %r2170, -1;
	selp.b32 	%r2171, -1, -2147483648, %p328;
	xor.b32  	%r2172, %r2171, %r2170;
	mul.wide.u32 	%rd54, %r2169, 8;
	add.s64 	%rd55, %rd1, %rd54;
	st.global.u16 	[%rd55], %rs65;
	st.global.u32 	[%rd55+4], %r2172;
	bar.warp.sync 	-1;
	ld.shared.u16 	%rs66, [%r463+18432];
	ld.shared.f32 	%f7, [%r463+18436];
	mov.b32 	%r2997, 0;
	mov.u32 	%r2996, %r3036;
	mov.u32 	%r2998, %r2997;
	mov.u32 	%r2999, %r3039;
	@%p327 bra 	$L__BB4_365;
	setp.eq.s32 	%p329, %r3036, 0;
	mov.b32 	%r2996, 0;
	mov.u32 	%r2997, %r2996;
	mov.u32 	%r2998, %r2996;
	mov.u32 	%r2999, %r2996;
	@%p329 bra 	$L__BB4_365;
	mov.b32 	%r2175, %f7;
	setp.eq.s32 	%p330, %r2175, 2147483647;
	selp.b32 	%r2176, -2147483648, %r2175, %p330;
	shr.u32 	%r2177, %r2176, %r692;
	and.b32  	%r2998, %r2177, %r108;
	mov.u32 	%r2996, %r109;
	mov.u32 	%r2997, %r107;
$L__BB4_365:
	setp.gt.u32 	%p331, %r2999, 15;
	@%p331 bra 	$L__BB4_368;
	setp.eq.s32 	%p332, %r2996, 0;
	@%p332 bra 	$L__BB4_368;
	sub.s32 	%r2178, 16, %r2999;
	min.u32 	%r2179, %r2996, %r2178;
	mov.b32 	%r2180, -1;
	shl.b32 	%r2181, %r2180, %r2179;
	not.b32 	%r2182, %r2181;
	cvt.u32.u16 	%r2183, %rs66;
	shr.u32 	%r2184, %r2183, %r2999;
	and.b32  	%r2185, %r2184, %r2182;
	shl.b32 	%r2186, %r2185, %r2997;
	or.b32  	%r2998, %r2186, %r2998;
$L__BB4_368:
	setp.gt.u32 	%p333, %r692, 31;
	shl.b32 	%r2188, %r2998, 2;
	add.s32 	%r2190, %r1987, %r2188;
	ld.shared.u32 	%r2191, [%r2190+46080];
	add.s32 	%r2192, %r1, %r2191;
	add.s32 	%r2193, %r2192, 2304;
	mov.b32 	%r2194, %f7;
	setp.gt.s32 	%p334, %r2194, -1;
	selp.b32 	%r2195, -1, -2147483648, %p334;
	xor.b32  	%r2196, %r2195, %r2194;
	mul.wide.u32 	%rd56, %r2193, 8;
	add.s64 	%rd57, %rd1, %rd56;
	st.global.u16 	[%rd57], %rs66;
	st.global.u32 	[%rd57+4], %r2196;
	bar.warp.sync 	-1;
	ld.shared.u16 	%rs67, [%r463+21504];
	ld.shared.f32 	%f8, [%r463+21508];
	mov.b32 	%r3002, 0;
	mov.u32 	%r3001, %r3036;
	mov.u32 	%r3003, %r3002;
	mov.u32 	%r3004, %r3039;
	@%p333 bra 	$L__BB4_371;
	setp.eq.s32 	%p335, %r3036, 0;
	mov.b32 	%r3001, 0;
	mov.u32 	%r3002, %r3001;
	mov.u32 	%r3003, %r3001;
	mov.u32 	%r3004, %r3001;
	@%p335 bra 	$L__BB4_371;
	mov.b32 	%r2199, %f8;
	setp.eq.s32 	%p336, %r2199, 2147483647;
	selp.b32 	%r2200, -2147483648, %r2199, %p336;
	shr.u32 	%r2201, %r2200, %r692;
	and.b32  	%r3003, %r2201, %r108;
	mov.u32 	%r3001, %r109;
	mov.u32 	%r3002, %r107;
$L__BB4_371:
	setp.gt.u32 	%p337, %r3004, 15;
	@%p337 bra 	$L__BB4_374;
	setp.eq.s32 	%p338, %r3001, 0;
	@%p338 bra 	$L__BB4_374;
	sub.s32 	%r2202, 16, %r3004;
	min.u32 	%r2203, %r3001, %r2202;
	mov.b32 	%r2204, -1;
	shl.b32 	%r2205, %r2204, %r2203;
	not.b32 	%r2206, %r2205;
	cvt.u32.u16 	%r2207, %rs67;
	shr.u32 	%r2208, %r2207, %r3004;
	and.b32  	%r2209, %r2208, %r2206;
	shl.b32 	%r2210, %r2209, %r3002;
	or.b32  	%r3003, %r2210, %r3003;
$L__BB4_374:
	setp.gt.u32 	%p339, %r692, 31;
	shl.b32 	%r2212, %r3003, 2;
	add.s32 	%r2214, %r1987, %r2212;
	ld.shared.u32 	%r2215, [%r2214+46080];
	add.s32 	%r2216, %r1, %r2215;
	add.s32 	%r2217, %r2216, 2688;
	mov.b32 	%r2218, %f8;
	setp.gt.s32 	%p340, %r2218, -1;
	selp.b32 	%r2219, -1, -2147483648, %p340;
	xor.b32  	%r2220, %r2219, %r2218;
	mul.wide.u32 	%rd58, %r2217, 8;
	add.s64 	%rd59, %rd1, %rd58;
	st.global.u16 	[%rd59], %rs67;
	st.global.u32 	[%rd59+4], %r2220;
	bar.warp.sync 	-1;
	ld.shared.u16 	%rs68, [%r463+24576];
	ld.shared.f32 	%f9, [%r463+24580];
	mov.b32 	%r3007, 0;
	mov.u32 	%r3006, %r3036;
	mov.u32 	%r3008, %r3007;
	mov.u32 	%r3009, %r3039;
	@%p339 bra 	$L__BB4_377;
	setp.eq.s32 	%p341, %r3036, 0;
	mov.b32 	%r3006, 0;
	mov.u32 	%r3007, %r3006;
	mov.u32 	%r3008, %r3006;
	mov.u32 	%r3009, %r3006;
	@%p341 bra 	$L__BB4_377;
	mov.b32 	%r2223, %f9;
	setp.eq.s32 	%p342, %r2223, 2147483647;
	selp.b32 	%r2224, -2147483648, %r2223, %p342;
	shr.u32 	%r2225, %r2224, %r692;
	and.b32  	%r3008, %r2225, %r108;
	mov.u32 	%r3006, %r109;
	mov.u32 	%r3007, %r107;
$L__BB4_377:
	setp.gt.u32 	%p343, %r3009, 15;
	@%p343 bra 	$L__BB4_380;
	setp.eq.s32 	%p344, %r3006, 0;
	@%p344 bra 	$L__BB4_380;
	sub.s32 	%r2226, 16, %r3009;
	min.u32 	%r2227, %r3006, %r2226;
	mov.b32 	%r2228, -1;
	shl.b32 	%r2229, %r2228, %r2227;
	not.b32 	%r2230, %r2229;
	cvt.u32.u16 	%r2231, %rs68;
	shr.u32 	%r2232, %r2231, %r3009;
	and.b32  	%r2233, %r2232, %r2230;
	shl.b32 	%r2234, %r2233, %r3007;
	or.b32  	%r3008, %r2234, %r3008;
$L__BB4_380:
	setp.gt.u32 	%p345, %r692, 31;
	shl.b32 	%r2236, %r3008, 2;
	add.s32 	%r2238, %r1987, %r2236;
	ld.shared.u32 	%r2239, [%r2238+46080];
	add.s32 	%r2240, %r1, %r2239;
	add.s32 	%r2241, %r2240, 3072;
	mov.b32 	%r2242, %f9;
	setp.gt.s32 	%p346, %r2242, -1;
	selp.b32 	%r2243, -1, -2147483648, %p346;
	xor.b32  	%r2244, %r2243, %r2242;
	mul.wide.u32 	%rd60, %r2241, 8;
	add.s64 	%rd61, %rd1, %rd60;
	st.global.u16 	[%rd61], %rs68;
	st.global.u32 	[%rd61+4], %r2244;
	bar.warp.sync 	-1;
	ld.shared.u16 	%rs69, [%r463+27648];
	ld.shared.f32 	%f10, [%r463+27652];
	mov.b32 	%r3012, 0;
	mov.u32 	%r3011, %r3036;
	mov.u32 	%r3013, %r3012;
	mov.u32 	%r3014, %r3039;
	@%p345 bra 	$L__BB4_383;
	setp.eq.s32 	%p347, %r3036, 0;
	mov.b32 	%r3011, 0;
	mov.u32 	%r3012, %r3011;
	mov.u32 	%r3013, %r3011;
	mov.u32 	%r3014, %r3011;
	@%p347 bra 	$L__BB4_383;
	mov.b32 	%r2247, %f10;
	setp.eq.s32 	%p348, %r2247, 2147483647;
	selp.b32 	%r2248, -2147483648, %r2247, %p348;
	shr.u32 	%r2249, %r2248, %r692;
	and.b32  	%r3013, %r2249, %r108;
	mov.u32 	%r3011, %r109;
	mov.u32 	%r3012, %r107;
$L__BB4_383:
	setp.gt.u32 	%p349, %r3014, 15;
	@%p349 bra 	$L__BB4_386;
	setp.eq.s32 	%p350, %r3011, 0;
	@%p350 bra 	$L__BB4_386;
	sub.s32 	%r2250, 16, %r3014;
	min.u32 	%r2251, %r3011, %r2250;
	mov.b32 	%r2252, -1;
	shl.b32 	%r2253, %r2252, %r2251;
	not.b32 	%r2254, %r2253;
	cvt.u32.u16 	%r2255, %rs69;
	shr.u32 	%r2256, %r2255, %r3014;
	and.b32  	%r2257, %r2256, %r2254;
	shl.b32 	%r2258, %r2257, %r3012;
	or.b32  	%r3013, %r2258, %r3013;
$L__BB4_386:
	setp.gt.u32 	%p351, %r692, 31;
	shl.b32 	%r2260, %r3013, 2;
	add.s32 	%r2262, %r1987, %r2260;
	ld.shared.u32 	%r2263, [%r2262+46080];
	add.s32 	%r2264, %r1, %r2263;
	add.s32 	%r2265, %r2264, 3456;
	mov.b32 	%r2266, %f10;
	setp.gt.s32 	%p352, %r2266, -1;
	selp.b32 	%r2267, -1, -2147483648, %p352;
	xor.b32  	%r2268, %r2267, %r2266;
	mul.wide.u32 	%rd62, %r2265, 8;
	add.s64 	%rd63, %rd1, %rd62;
	st.global.u16 	[%rd63], %rs69;
	st.global.u32 	[%rd63+4], %r2268;
	bar.warp.sync 	-1;
	ld.shared.u16 	%rs70, [%r463+30720];
	ld.shared.f32 	%f11, [%r463+30724];
	mov.b32 	%r3017, 0;
	mov.u32 	%r3016, %r3036;
	mov.u32 	%r3018, %r3017;
	mov.u32 	%r3019, %r3039;
	@%p351 bra 	$L__BB4_389;
	setp.eq.s32 	%p353, %r3036, 0;
	mov.b32 	%r3016, 0;
	mov.u32 	%r3017, %r3016;
	mov.u32 	%r3018, %r3016;
	mov.u32 	%r3019, %r3016;
	@%p353 bra 	$L__BB4_389;
	mov.b32 	%r2271, %f11;
	setp.eq.s32 	%p354, %r2271, 2147483647;
	selp.b32 	%r2272, -2147483648, %r2271, %p354;
	shr.u32 	%r2273, %r2272, %r692;
	and.b32  	%r3018, %r2273, %r108;
	mov.u32 	%r3016, %r109;
	mov.u32 	%r3017, %r107;
$L__BB4_389:
	setp.gt.u32 	%p355, %r3019, 15;
	@%p355 bra 	$L__BB4_392;
	setp.eq.s32 	%p356, %r3016, 0;
	@%p356 bra 	$L__BB4_392;
	sub.s32 	%r2274, 16, %r3019;
	min.u32 	%r2275, %r3016, %r2274;
	mov.b32 	%r2276, -1;
	shl.b32 	%r2277, %r2276, %r2275;
	not.b32 	%r2278, %r2277;
	cvt.u32.u16 	%r2279, %rs70;
	shr.u32 	%r2280, %r2279, %r3019;
	and.b32  	%r2281, %r2280, %r2278;
	shl.b32 	%r2282, %r2281, %r3017;
	or.b32  	%r3018, %r2282, %r3018;
$L__BB4_392:
	setp.gt.u32 	%p357, %r692, 31;
	shl.b32 	%r2284, %r3018, 2;
	add.s32 	%r2286, %r1987, %r2284;
	ld.shared.u32 	%r2287, [%r2286+46080];
	add.s32 	%r2288, %r1, %r2287;
	add.s32 	%r2289, %r2288, 3840;
	mov.b32 	%r2290, %f11;
	setp.gt.s32 	%p358, %r2290, -1;
	selp.b32 	%r2291, -1, -2147483648, %p358;
	xor.b32  	%r2292, %r2291, %r2290;
	mul.wide.u32 	%rd64, %r2289, 8;
	add.s64 	%rd65, %rd1, %rd64;
	st.global.u16 	[%rd65], %rs70;
	st.global.u32 	[%rd65+4], %r2292;
	bar.warp.sync 	-1;
	ld.shared.u16 	%rs71, [%r463+33792];
	ld.shared.f32 	%f12, [%r463+33796];
	mov.b32 	%r3022, 0;
	mov.u32 	%r3021, %r3036;
	mov.u32 	%r3023, %r3022;
	mov.u32 	%r3024, %r3039;
	@%p357 bra 	$L__BB4_395;
	setp.eq.s32 	%p359, %r3036, 0;
	mov.b32 	%r3021, 0;
	mov.u32 	%r3022, %r3021;
	mov.u32 	%r3023, %r3021;
	mov.u32 	%r3024, %r3021;
	@%p359 bra 	$L__BB4_395;
	mov.b32 	%r2295, %f12;
	setp.eq.s32 	%p360, %r2295, 2147483647;
	selp.b32 	%r2296, -2147483648, %r2295, %p360;
	shr.u32 	%r2297, %r2296, %r692;
	and.b32  	%r3023, %r2297, %r108;
	mov.u32 	%r3021, %r109;
	mov.u32 	%r3022, %r107;
$L__BB4_395:
	setp.gt.u32 	%p361, %r3024, 15;
	@%p361 bra 	$L__BB4_398;
	setp.eq.s32 	%p362, %r3021, 0;
	@%p362 bra 	$L__BB4_398;
	sub.s32 	%r2298, 16, %r3024;
	min.u32 	%r2299, %r3021, %r2298;
	mov.b32 	%r2300, -1;
	shl.b32 	%r2301, %r2300, %r2299;
	not.b32 	%r2302, %r2301;
	cvt.u32.u16 	%r2303, %rs71;
	shr.u32 	%r2304, %r2303, %r3024;
	and.b32  	%r2305, %r2304, %r2302;
	shl.b32 	%r2306, %r2305, %r3022;
	or.b32  	%r3023, %r2306, %r3023;
$L__BB4_398:
	setp.gt.u32 	%p363, %r692, 31;
	shl.b32 	%r2308, %r3023, 2;
	add.s32 	%r2310, %r1987, %r2308;
	ld.shared.u32 	%r2311, [%r2310+46080];
	add.s32 	%r2312, %r1, %r2311;
	add.s32 	%r2313, %r2312, 4224;
	mov.b32 	%r2314, %f12;
	setp.gt.s32 	%p364, %r2314, -1;
	selp.b32 	%r2315, -1, -2147483648, %p364;
	xor.b32  	%r2316, %r2315, %r2314;
	mul.wide.u32 	%rd66, %r2313, 8;
	add.s64 	%rd67, %rd1, %rd66;
	st.global.u16 	[%rd67], %rs71;
	st.global.u32 	[%rd67+4], %r2316;
	bar.warp.sync 	-1;
	ld.shared.u16 	%rs72, [%r463+36864];
	ld.shared.f32 	%f13, [%r463+36868];
	mov.b32 	%r3027, 0;
	mov.u32 	%r3026, %r3036;
	mov.u32 	%r3028, %r3027;
	mov.u32 	%r3029, %r3039;
	@%p363 bra 	$L__BB4_401;
	setp.eq.s32 	%p365, %r3036, 0;
	mov.b32 	%r3026, 0;
	mov.u32 	%r3027, %r3026;
	mov.u32 	%r3028, %r3026;
	mov.u32 	%r3029, %r3026;
	@%p365 bra 	$L__BB4_401;
	mov.b32 	%r2319, %f13;
	setp.eq.s32 	%p366, %r2319, 2147483647;
	selp.b32 	%r2320, -2147483648, %r2319, %p366;
	shr.u32 	%r2321, %r2320, %r692;
	and.b32  	%r3028, %r2321, %r108;
	mov.u32 	%r3026, %r109;
	mov.u32 	%r3027, %r107;
$L__BB4_401:
	setp.gt.u32 	%p367, %r3029, 15;
	@%p367 bra 	$L__BB4_404;
	setp.eq.s32 	%p368, %r3026, 0;
	@%p368 bra 	$L__BB4_404;
	sub.s32 	%r2322, 16, %r3029;
	min.u32 	%r2323, %r3026, %r2322;
	mov.b32 	%r2324, -1;
	shl.b32 	%r2325, %r2324, %r2323;
	not.b32 	%r2326, %r2325;
	cvt.u32.u16 	%r2327, %rs72;
	shr.u32 	%r2328, %r2327, %r3029;
	and.b32  	%r2329, %r2328, %r2326;
	shl.b32 	%r2330, %r2329, %r3027;
	or.b32  	%r3028, %r2330, %r3028;
$L__BB4_404:
	setp.gt.u32 	%p369, %r692, 31;
	shl.b32 	%r2332, %r3028, 2;
	add.s32 	%r2334, %r1987, %r2332;
	ld.shared.u32 	%r2335, [%r2334+46080];
	add.s32 	%r2336, %r1, %r2335;
	add.s32 	%r2337, %r2336, 4608;
	mov.b32 	%r2338, %f13;
	setp.gt.s32 	%p370, %r2338, -1;
	selp.b32 	%r2339, -1, -2147483648, %p370;
	xor.b32  	%r2340, %r2339, %r2338;
	mul.wide.u32 	%rd68, %r2337, 8;
	add.s64 	%rd69, %rd1, %rd68;
	st.global.u16 	[%rd69], %rs72;
	st.global.u32 	[%rd69+4], %r2340;
	bar.warp.sync 	-1;
	ld.shared.u16 	%rs73, [%r463+39936];
	ld.shared.f32 	%f14, [%r463+39940];
	mov.b32 	%r3032, 0;
	mov.u32 	%r3031, %r3036;
	mov.u32 	%r3033, %r3032;
	mov.u32 	%r3034, %r3039;
	@%p369 bra 	$L__BB4_407;
	setp.eq.s32 	%p371, %r3036, 0;
	mov.b32 	%r3031, 0;
	mov.u32 	%r3032, %r3031;
	mov.u32 	%r3033, %r3031;
	mov.u32 	%r3034, %r3031;
	@%p371 bra 	$L__BB4_407;
	mov.b32 	%r2343, %f14;
	setp.eq.s32 	%p372, %r2343, 2147483647;
	selp.b32 	%r2344, -2147483648, %r2343, %p372;
	shr.u32 	%r2345, %r2344, %r692;
	and.b32  	%r3033, %r2345, %r108;
	mov.u32 	%r3031, %r109;
	mov.u32 	%r3032, %r107;
$L__BB4_407:
	setp.gt.u32 	%p373, %r3034, 15;
	@%p373 bra 	$L__BB4_410;
	setp.eq.s32 	%p374, %r3031, 0;
	@%p374 bra 	$L__BB4_410;
	sub.s32 	%r2346, 16, %r3034;
	min.u32 	%r2347, %r3031, %r2346;
	mov.b32 	%r2348, -1;
	shl.b32 	%r2349, %r2348, %r2347;
	not.b32 	%r2350, %r2349;
	cvt.u32.u16 	%r2351, %rs73;
	shr.u32 	%r2352, %r2351, %r3034;
	and.b32  	%r2353, %r2352, %r2350;
	shl.b32 	%r2354, %r2353, %r3032;
	or.b32  	%r3033, %r2354, %r3033;
$L__BB4_410:
	setp.gt.u32 	%p375, %r692, 31;
	shl.b32 	%r2356, %r3033, 2;
	add.s32 	%r2358, %r1987, %r2356;
	ld.shared.u32 	%r2359, [%r2358+46080];
	add.s32 	%r2360, %r1, %r2359;
	add.s32 	%r2361, %r2360, 4992;
	mov.b32 	%r2362, %f14;
	setp.gt.s32 	%p376, %r2362, -1;
	selp.b32 	%r2363, -1, -2147483648, %p376;
	xor.b32  	%r2364, %r2363, %r2362;
	mul.wide.u32 	%rd70, %r2361, 8;
	add.s64 	%rd71, %rd1, %rd70;
	st.global.u16 	[%rd71], %rs73;
	st.global.u32 	[%rd71+4], %r2364;
	bar.warp.sync 	-1;
	ld.shared.u16 	%rs74, [%r463+43008];
	ld.shared.f32 	%f15, [%r463+43012];
	mov.b32 	%r3037, 0;
	mov.u32 	%r3038, %r3037;
	@%p375 bra 	$L__BB4_413;
	setp.eq.s32 	%p377, %r3036, 0;
	mov.b32 	%r3036, 0;
	mov.u32 	%r3037, %r3036;
	mov.u32 	%r3038, %r3036;
	mov.u32 	%r3039, %r3036;
	@%p377 bra 	$L__BB4_413;
	mov.b32 	%r2367, %f15;
	setp.eq.s32 	%p378, %r2367, 2147483647;
	selp.b32 	%r2368, -2147483648, %r2367, %p378;
	shr.u32 	%r2369, %r2368, %r692;
	and.b32  	%r3038, %r2369, %r108;
	mov.u32 	%r3036, %r109;
	mov.u32 	%r3037, %r107;
$L__BB4_413:
	setp.gt.u32 	%p379, %r3039, 15;
	@%p379 bra 	$L__BB4_416;
	setp.eq.s32 	%p380, %r3036, 0;
	@%p380 bra 	$L__BB4_416;
	sub.s32 	%r2370, 16, %r3039;
	min.u32 	%r2371, %r3036, %r2370;
	mov.b32 	%r2372, -1;
	shl.b32 	%r2373, %r2372, %r2371;
	not.b32 	%r2374, %r2373;
	cvt.u32.u16 	%r2375, %rs74;
	shr.u32 	%r2376, %r2375, %r3039;
	and.b32  	%r2377, %r2376, %r2374;
	shl.b32 	%r2378, %r2377, %r3037;
	or.b32  	%r3038, %r2378, %r3038;
$L__BB4_416:
	shl.b32 	%r2379, %r3038, 2;
	add.s32 	%r2381, %r1987, %r2379;
	ld.shared.u32 	%r2382, [%r2381+46080];
	add.s32 	%r2383, %r1, %r2382;
	add.s32 	%r2384, %r2383, 5376;
	mov.b32 	%r2385, %f15;
	setp.gt.s32 	%p381, %r2385, -1;
	selp.b32 	%r2386, -1, -2147483648, %p381;
	xor.b32  	%r2387, %r2386, %r2385;
	mul.wide.u32 	%rd72, %r2384, 8;
	add.s64 	%rd73, %rd1, %rd72;
	st.global.u16 	[%rd73], %rs74;
	st.global.u32 	[%rd73+4], %r2387;
	bar.warp.sync 	-1;
	bra.uni 	$L__BB4_538;
$L__BB4_417:
	setp.gt.u32 	%p382, %r692, 31;
	mad.lo.s32 	%r569, %r4, -5760, %r691;
	shl.b32 	%r2389, %r1, 2;
	add.s32 	%r570, %r216, %r2389;
	ld.shared.u16 	%rs75, [%r570];
	ld.shared.f32 	%f16, [%r570+4];
	mov.b32 	%r3042, 0;
	mov.u32 	%r3041, %r3036;
	mov.u32 	%r3043, %r3042;
	mov.u32 	%r3044, %r3039;
	@%p382 bra 	$L__BB4_420;
	setp.eq.s32 	%p383, %r3036, 0;
	mov.b32 	%r3041, 0;
	mov.u32 	%r3042, %r3041;
	mov.u32 	%r3043, %r3041;
	mov.u32 	%r3044, %r3041;
	@%p383 bra 	$L__BB4_420;
	mov.b32 	%r2392, %f16;
	setp.eq.s32 	%p384, %r2392, 2147483647;
	selp.b32 	%r2393, -2147483648, %r2392, %p384;
	shr.u32 	%r2394, %r2393, %r692;
	and.b32  	%r3043, %r2394, %r108;
	mov.u32 	%r3041, %r109;
	mov.u32 	%r3042, %r107;
$L__BB4_420:
	setp.gt.u32 	%p385, %r3044, 15;
	@%p385 bra 	$L__BB4_423;
	setp.eq.s32 	%p386, %r3041, 0;
	@%p386 bra 	$L__BB4_423;
	sub.s32 	%r2395, 16, %r3044;
	min.u32 	%r2396, %r3041, %r2395;
	mov.b32 	%r2397, -1;
	shl.b32 	%r2398, %r2397, %r2396;
	not.b32 	%r2399, %r2398;
	cvt.u32.u16 	%r2400, %rs75;
	shr.u32 	%r2401, %r2400, %r3044;
	and.b32  	%r2402, %r2401, %r2399;
	shl.b32 	%r2403, %r2402, %r3042;
	or.b32  	%r3043, %r2403, %r3043;
$L__BB4_423:
	shl.b32 	%r2404, %r3043, 2;
	add.s32 	%r2406, %r1987, %r2404;
	ld.shared.u32 	%r578, [%r2406+46080];
	setp.ge.s32 	%p387, %r1, %r569;
	@%p387 bra 	$L__BB4_425;
	mov.b32 	%r2407, %f16;
	setp.gt.s32 	%p388, %r2407, -1;
	selp.b32 	%r2408, -1, -2147483648, %p388;
	xor.b32  	%r2409, %r2408, %r2407;
	add.s32 	%r2410, %r578, %r1;
	mul.wide.u32 	%rd74, %r2410, 8;
	add.s64 	%rd75, %rd1, %rd74;
	st.global.u16 	[%rd75], %rs75;
	st.global.u32 	[%rd75+4], %r2409;
$L__BB4_425:
	setp.gt.u32 	%p389, %r692, 31;
	bar.warp.sync 	-1;
	ld.shared.u16 	%rs76, [%r570+3072];
	ld.shared.f32 	%f17, [%r570+3076];
	mov.b32 	%r3047, 0;
	mov.u32 	%r3046, %r3036;
	mov.u32 	%r3048, %r3047;
	mov.u32 	%r3049, %r3039;
	@%p389 bra 	$L__BB4_428;
	setp.eq.s32 	%p390, %r3036, 0;
	mov.b32 	%r3046, 0;
	mov.u32 	%r3047, %r3046;
	mov.u32 	%r3048, %r3046;
	mov.u32 	%r3049, %r3046;
	@%p390 bra 	$L__BB4_428;
	mov.b32 	%r2414, %f17;
	setp.eq.s32 	%p391, %r2414, 2147483647;
	selp.b32 	%r2415, -2147483648, %r2414, %p391;
	shr.u32 	%r2416, %r2415, %r692;
	and.b32  	%r3048, %r2416, %r108;
	mov.u32 	%r3046, %r109;
	mov.u32 	%r3047, %r107;
$L__BB4_428:
	setp.gt.u32 	%p392, %r3049, 15;
	@%p392 bra 	$L__BB4_431;
	setp.eq.s32 	%p393, %r3046, 0;
	@%p393 bra 	$L__BB4_431;
	sub.s32 	%r2417, 16, %r3049;
	min.u32 	%r2418, %r3046, %r2417;
	mov.b32 	%r2419, -1;
	shl.b32 	%r2420, %r2419, %r2418;
	not.b32 	%r2421, %r2420;
	cvt.u32.u16 	%r2422, %rs76;
	shr.u32 	%r2423, %r2422, %r3049;
	and.b32  	%r2424, %r2423, %r2421;
	shl.b32 	%r2425, %r2424, %r3047;
	or.b32  	%r3048, %r2425, %r3048;
$L__BB4_431:
	add.s32 	%r2426, %r1, 384;
	shl.b32 	%r2427, %r3048, 2;
	add.s32 	%r2429, %r1987, %r2427;
	ld.shared.u32 	%r2430, [%r2429+46080];
	add.s32 	%r586, %r2430, %r2426;
	setp.ge.s32 	%p394, %r2426, %r569;
	@%p394 bra 	$L__BB4_433;
	mov.b32 	%r2431, %f17;
	setp.gt.s32 	%p395, %r2431, -1;
	selp.b32 	%r2432, -1, -2147483648, %p395;
	xor.b32  	%r2433, %r2432, %r2431;
	mul.wide.u32 	%rd76, %r586, 8;
	add.s64 	%rd77, %rd1, %rd76;
	st.global.u16 	[%rd77], %rs76;
	st.global.u32 	[%rd77+4], %r2433;
$L__BB4_433:
	setp.gt.u32 	%p396, %r692, 31;
	bar.warp.sync 	-1;
	ld.shared.u16 	%rs77, [%r570+6144];
	ld.shared.f32 	%f18, [%r570+6148];
	mov.b32 	%r3052, 0;
	mov.u32 	%r3051, %r3036;
	mov.u32 	%r3053, %r3052;
	mov.u32 	%r3054, %r3039;
	@%p396 bra 	$L__BB4_436;
	setp.eq.s32 	%p397, %r3036, 0;
	mov.b32 	%r3051, 0;
	mov.u32 	%r3052, %r3051;
	mov.u32 	%r3053, %r3051;
	mov.u32 	%r3054, %r3051;
	@%p397 bra 	$L__BB4_436;
	mov.b32 	%r2437, %f18;
	setp.eq.s32 	%p398, %r2437, 2147483647;
	selp.b32 	%r2438, -2147483648, %r2437, %p398;
	shr.u32 	%r2439, %r2438, %r692;
	and.b32  	%r3053, %r2439, %r108;
	mov.u32 	%r3051, %r109;
	mov.u32 	%r3052, %r107;
$L__BB4_436:
	setp.gt.u32 	%p399, %r3054, 15;
	@%p399 bra 	$L__BB4_439;
	setp.eq.s32 	%p400, %r3051, 0;
	@%p400 bra 	$L__BB4_439;
	sub.s32 	%r2440, 16, %r3054;
	min.u32 	%r2441, %r3051, %r2440;
	mov.b32 	%r2442, -1;
	shl.b32 	%r2443, %r2442, %r2441;
	not.b32 	%r2444, %r2443;
	cvt.u32.u16 	%r2445, %rs77;
	shr.u32 	%r2446, %r2445, %r3054;
	and.b32  	%r2447, %r2446, %r2444;
	shl.b32 	%r2448, %r2447, %r3052;
	or.b32  	%r3053, %r2448, %r3053;
$L__BB4_439:
	add.s32 	%r2449, %r1, 768;
	shl.b32 	%r2450, %r3053, 2;
	add.s32 	%r2452, %r1987, %r2450;
	ld.shared.u32 	%r2453, [%r2452+46080];
	add.s32 	%r594, %r2453, %r2449;
	setp.ge.s32 	%p401, %r2449, %r569;
	@%p401 bra 	$L__BB4_441;
	mov.b32 	%r2454, %f18;
	setp.gt.s32 	%p402, %r2454, -1;
	selp.b32 	%r2455, -1, -2147483648, %p402;
	xor.b32  	%r2456, %r2455, %r2454;
	mul.wide.u32 	%rd78, %r594, 8;
	add.s64 	%rd79, %rd1, %rd78;
	st.global.u16 	[%rd79], %rs77;
	st.global.u32 	[%rd79+4], %r2456;
$L__BB4_441:
	setp.gt.u32 	%p403, %r692, 31;
	bar.warp.sync 	-1;
	ld.shared.u16 	%rs78, [%r570+9216];
	ld.shared.f32 	%f19, [%r570+9220];
	mov.b32 	%r3057, 0;
	mov.u32 	%r3056, %r3036;
	mov.u32 	%r3058, %r3057;
	mov.u32 	%r3059, %r3039;
	@%p403 bra 	$L__BB4_444;
	setp.eq.s32 	%p404, %r3036, 0;
	mov.b32 	%r3056, 0;
	mov.u32 	%r3057, %r3056;
	mov.u32 	%r3058, %r3056;
	mov.u32 	%r3059, %r3056;
	@%p404 bra 	$L__BB4_444;
	mov.b32 	%r2460, %f19;
	setp.eq.s32 	%p405, %r2460, 2147483647;
	selp.b32 	%r2461, -2147483648, %r2460, %p405;
	shr.u32 	%r2462, %r2461, %r692;
	and.b32  	%r3058, %r2462, %r108;
	mov.u32 	%r3056, %r109;
	mov.u32 	%r3057, %r107;
$L__BB4_444:
	setp.gt.u32 	%p406, %r3059, 15;
	@%p406 bra 	$L__BB4_447;
	setp.eq.s32 	%p407, %r3056, 0;
	@%p407 bra 	$L__BB4_447;
	sub.s32 	%r2463, 16, %r3059;
	min.u32 	%r2464, %r3056, %r2463;
	mov.b32 	%r2465, -1;
	shl.b32 	%r2466, %r2465, %r2464;
	not.b32 	%r2467, %r2466;
	cvt.u32.u16 	%r2468, %rs78;
	shr.u32 	%r2469, %r2468, %r3059;
	and.b32  	%r2470, %r2469, %r2467;
	shl.b32 	%r2471, %r2470, %r3057;
	or.b32  	%r3058, %r2471, %r3058;
$L__BB4_447:
	add.s32 	%r2472, %r1, 1152;
	shl.b32 	%r2473, %r3058, 2;
	add.s32 	%r2475, %r1987, %r2473;
	ld.shared.u32 	%r2476, [%r2475+46080];
	add.s32 	%r602, %r2476, %r2472;
	setp.ge.s32 	%p408, %r2472, %r569;
	@%p408 bra 	$L__BB4_449;
	mov.b32 	%r2477, %f19;
	setp.gt.s32 	%p409, %r2477, -1;
	selp.b32 	%r2478, -1, -2147483648, %p409;
	xor.b32  	%r2479, %r2478, %r2477;
	mul.wide.u32 	%rd80, %r602, 8;
	add.s64 	%rd81, %rd1, %rd80;
	st.global.u16 	[%rd81], %rs78;
	st.global.u32 	[%rd81+4], %r2479;
$L__BB4_449:
	setp.gt.u32 	%p410, %r692, 31;
	bar.warp.sync 	-1;
	ld.shared.u16 	%rs79, [%r570+12288];
	ld.shared.f32 	%f20, [%r570+12292];
	mov.b32 	%r3062, 0;
	mov.u32 	%r3061, %r3036;
	mov.u32 	%r3063, %r3062;
	mov.u32 	%r3064, %r3039;
	@%p410 bra 	$L__BB4_452;
	setp.eq.s32 	%p411, %r3036, 0;
	mov.b32 	%r3061, 0;
	mov.u32 	%r3062, %r3061;
	mov.u32 	%r3063, %r3061;
	mov.u32 	%r3064, %r3061;
	@%p411 bra 	$L__BB4_452;
	mov.b32 	%r2483, %f20;
	setp.eq.s32 	%p412, %r2483, 2147483647;
	selp.b32 	%r2484, -2147483648, %r2483, %p412;
	shr.u32 	%r2485, %r2484, %r692;
	and.b32  	%r3063, %r2485, %r108;
	mov.u32 	%r3061, %r109;
	mov.u32 	%r3062, %r107;
$L__BB4_452:
	setp.gt.u32 	%p413, %r3064, 15;
	@%p413 bra 	$L__BB4_455;
	setp.eq.s32 	%p414, %r3061, 0;
	@%p414 bra 	$L__BB4_455;
	sub.s32 	%r2486, 16, %r3064;
	min.u32 	%r2487, %r3061, %r2486;
	mov.b32 	%r2488, -1;
	shl.b32 	%r2489, %r2488, %r2487;
	not.b32 	%r2490, %r2489;
	cvt.u32.u16 	%r2491, %rs79;
	shr.u32 	%r2492, %r2491, %r3064;
	and.b32  	%r2493, %r2492, %r2490;
	shl.b32 	%r2494, %r2493, %r3062;
	or.b32  	%r3063, %r2494, %r3063;
$L__BB4_455:
	add.s32 	%r2495, %r1, 1536;
	shl.b32 	%r2496, %r3063, 2;
	add.s32 	%r2498, %r1987, %r2496;
	ld.shared.u32 	%r2499, [%r2498+46080];
	add.s32 	%r610, %r2499, %r2495;
	setp.ge.s32 	%p415, %r2495, %r569;
	@%p415 bra 	$L__BB4_457;
	mov.b32 	%r2500, %f20;
	setp.gt.s32 	%p416, %r2500, -1;
	selp.b32 	%r2501, -1, -2147483648, %p416;
	xor.b32  	%r2502, %r2501, %r2500;
	mul.wide.u32 	%rd82, %r610, 8;
	add.s64 	%rd83, %rd1, %rd82;
	st.global.u16 	[%rd83], %rs79;
	st.global.u32 	[%rd83+4], %r2502;
$L__BB4_457:
	setp.gt.u32 	%p417, %r692, 31;
	bar.warp.sync 	-1;
	ld.shared.u16 	%rs80, [%r570+15360];
	ld.shared.f32 	%f21, [%r570+15364];
	mov.b32 	%r3067, 0;
	mov.u32 	%r3066, %r3036;
	mov.u32 	%r3068, %r3067;
	mov.u32 	%r3069, %r3039;
	@%p417 bra 	$L__BB4_460;
	setp.eq.s32 	%p418, %r3036, 0;
	mov.b32 	%r3066, 0;
	mov.u32 	%r3067, %r3066;
	mov.u32 	%r3068, %r3066;
	mov.u32 	%r3069, %r3066;
	@%p418 bra 	$L__BB4_460;
	mov.b32 	%r2506, %f21;
	setp.eq.s32 	%p419, %r2506, 2147483647;
	selp.b32 	%r2507, -2147483648, %r2506, %p419;
	shr.u32 	%r2508, %r2507, %r692;
	and.b32  	%r3068, %r2508, %r108;
	mov.u32 	%r3066, %r109;
	mov.u32 	%r3067, %r107;
$L__BB4_460:
	setp.gt.u32 	%p420, %r3069, 15;
	@%p420 bra 	$L__BB4_463;
	setp.eq.s32 	%p421, %r3066, 0;
	@%p421 bra 	$L__BB4_463;
	sub.s32 	%r2509, 16, %r3069;
	min.u32 	%r2510, %r3066, %r2509;
	mov.b32 	%r2511, -1;
	shl.b32 	%r2512, %r2511, %r2510;
	not.b32 	%r2513, %r2512;
	cvt.u32.u16 	%r2514, %rs80;
	shr.u32 	%r2515, %r2514, %r3069;
	and.b32  	%r2516, %r2515, %r2513;
	shl.b32 	%r2517, %r2516, %r3067;
	or.b32  	%r3068, %r2517, %r3068;
$L__BB4_463:
	add.s32 	%r2518, %r1, 1920;
	shl.b32 	%r2519, %r3068, 2;
	add.s32 	%r2521, %r1987, %r2519;
	ld.shared.u32 	%r2522, [%r2521+46080];
	add.s32 	%r618, %r2522, %r2518;
	setp.ge.s32 	%p422, %r2518, %r569;
	@%p422 bra 	$L__BB4_465;
	mov.b32 	%r2523, %f21;
	setp.gt.s32 	%p423, %r2523, -1;
	selp.b32 	%r2524, -1, -2147483648, %p423;
	xor.b32  	%r2525, %r2524, %r2523;
	mul.wide.u32 	%rd84, %r618, 8;
	add.s64 	%rd85, %rd1, %rd84;
	st.global.u16 	[%rd85], %rs80;
	st.global.u32 	[%rd85+4], %r2525;
$L__BB4_465:
	setp.gt.u32 	%p424, %r692, 31;
	bar.warp.sync 	-1;
	ld.shared.u16 	%rs81, [%r570+18432];
	ld.shared.f32 	%f22, [%r570+18436];
	mov.b32 	%r3072, 0;
	mov.u32 	%r3071, %r3036;
	mov.u32 	%r3073, %r3072;
	mov.u32 	%r3074, %r3039;
	@%p424 bra 	$L__BB4_468;
	setp.eq.s32 	%p425, %r3036, 0;
	mov.b32 	%r3071, 0;
	mov.u32 	%r3072, %r3071;
	mov.u32 	%r3073, %r3071;
	mov.u32 	%r3074, %r3071;
	@%p425 bra 	$L__BB4_468;
	mov.b32 	%r2529, %f22;
	setp.eq.s32 	%p426, %r2529, 2147483647;
	selp.b32 	%r2530, -2147483648, %r2529, %p426;
	shr.u32 	%r2531, %r2530, %r692;
	and.b32  	%r3073, %r2531, %r108;
	mov.u32 	%r3071, %r109;
	mov.u32 	%r3072, %r107;
$L__BB4_468:
	setp.gt.u32 	%p427, %r3074, 15;
	@%p427 bra 	$L__BB4_471;
	setp.eq.s32 	%p428, %r3071, 0;
	@%p428 bra 	$L__BB4_471;
	sub.s32 	%r2532, 16, %r3074;
	min.u32 	%r2533, %r3071, %r2532;
	mov.b32 	%r2534, -1;
	shl.b32 	%r2535, %r2534, %r2533;
	not.b32 	%r2536, %r2535;
	cvt.u32.u16 	%r2537, %rs81;
	shr.u32 	%r2538, %r2537, %r3074;
	and.b32  	%r2539, %r2538, %r2536;
	shl.b32 	%r2540, %r2539, %r3072;
	or.b32  	%r3073, %r2540, %r3073;
$L__BB4_471:
	add.s32 	%r2541, %r1, 2304;
	shl.b32 	%r2542, %r3073, 2;
	add.s32 	%r2544, %r1987, %r2542;
	ld.shared.u32 	%r2545, [%r2544+46080];
	add.s32 	%r626, %r2545, %r2541;
	setp.ge.s32 	%p429, %r2541, %r569;
	@%p429 bra 	$L__BB4_473;
	mov.b32 	%r2546, %f22;
	setp.gt.s32 	%p430, %r2546, -1;
	selp.b32 	%r2547, -1, -2147483648, %p430;
	xor.b32  	%r2548, %r2547, %r2546;
	mul.wide.u32 	%rd86, %r626, 8;
	add.s64 	%rd87, %rd1, %rd86;
	st.global.u16 	[%rd87], %rs81;
	st.global.u32 	[%rd87+4], %r2548;
$L__BB4_473:
	setp.gt.u32 	%p431, %r692, 31;
	bar.warp.sync 	-1;
	ld.shared.u16 	%rs82, [%r570+21504];
	ld.shared.f32 	%f23, [%r570+21508];
	mov.b32 	%r3077, 0;
	mov.u32 	%r3076, %r3036;
	mov.u32 	%r3078, %r3077;
	mov.u32 	%r3079, %r3039;
	@%p431 bra 	$L__BB4_476;
	setp.eq.s32 	%p432, %r3036, 0;
	mov.b32 	%r3076, 0;
	mov.u32 	%r3077, %r3076;
	mov.u32 	%r3078, %r3076;
	mov.u32 	%r3079, %r3076;
	@%p432 bra 	$L__BB4_476;
	mov.b32 	%r2552, %f23;
	setp.eq.s32 	%p433, %r2552, 2147483647;
	selp.b32 	%r2553, -2147483648, %r2552, %p433;
	shr.u32 	%r2554, %r2553, %r692;
	and.b32  	%r3078, %r2554, %r108;
	mov.u32 	%r3076, %r109;
	mov.u32 	%r3077, %r107;
$L__BB4_476:
	setp.gt.u32 	%p434, %r3079, 15;
	@%p434 bra 	$L__BB4_479;
	setp.eq.s32 	%p435, %r3076, 0;
	@%p435 bra 	$L__BB4_479;
	sub.s32 	%r2555, 16, %r3079;
	min.u32 	%r2556, %r3076, %r2555;
	mov.b32 	%r2557, -1;
	shl.b32 	%r2558, %r2557, %r2556;
	not.b32 	%r2559, %r2558;
	cvt.u32.u16 	%r2560, %rs82;
	shr.u32 	%r2561, %r2560, %r3079;
	and.b32  	%r2562, %r2561, %r2559;
	shl.b32 	%r2563, %r2562, %r3077;
	or.b32  	%r3078, %r2563, %r3078;
$L__BB4_479:
	add.s32 	%r2564, %r1, 2688;
	shl.b32 	%r2565, %r3078, 2;
	add.s32 	%r2567, %r1987, %r2565;
	ld.shared.u32 	%r2568, [%r2567+46080];
	add.s32 	%r634, %r2568, %r2564;
	setp.ge.s32 	%p436, %r2564, %r569;
	@%p436 bra 	$L__BB4_481;
	mov.b32 	%r2569, %f23;
	setp.gt.s32 	%p437, %r2569, -1;
	selp.b32 	%r2570, -1, -2147483648, %p437;
	xor.b32  	%r2571, %r2570, %r2569;
	mul.wide.u32 	%rd88, %r634, 8;
	add.s64 	%rd89, %rd1, %rd88;
	st.global.u16 	[%rd89], %rs82;
	st.global.u32 	[%rd89+4], %r2571;
$L__BB4_481:
	setp.gt.u32 	%p438, %r692, 31;
	bar.warp.sync 	-1;
	ld.shared.u16 	%rs83, [%r570+24576];
	ld.shared.f32 	%f24, [%r570+24580];
	mov.b32 	%r3082, 0;
	mov.u32 	%r3081, %r3036;
	mov.u32 	%r3083, %r3082;
	mov.u32 	%r3084, %r3039;
	@%p438 bra 	$L__BB4_484;
	setp.eq.s32 	%p439, %r3036, 0;
	mov.b32 	%r3081, 0;
	mov.u32 	%r3082, %r3081;
	mov.u32 	%r3083, %r3081;
	mov.u32 	%r3084, %r3081;
	@%p439 bra 	$L__BB4_484;
	mov.b32 	%r2575, %f24;
	setp.eq.s32 	%p440, %r2575, 2147483647;
	selp.b32 	%r2576, -2147483648, %r2575, %p440;
	shr.u32 	%r2577, %r2576, %r692;
	and.b32  	%r3083, %r2577, %r108;
	mov.u32 	%r3081, %r109;
	mov.u32 	%r3082, %r107;
$L__BB4_484:
	setp.gt.u32 	%p441, %r3084, 15;
	@%p441 bra 	$L__BB4_487;
	setp.eq.s32 	%p442, %r3081, 0;
	@%p442 bra 	$L__BB4_487;
	sub.s32 	%r2578, 16, %r3084;
	min.u32 	%r2579, %r3081, %r2578;
	mov.b32 	%r2580, -1;
	shl.b32 	%r2581, %r2580, %r2579;
	not.b32 	%r2582, %r2581;
	cvt.u32.u16 	%r2583, %rs83;
	shr.u32 	%r2584, %r2583, %r3084;
	and.b32  	%r2585, %r2584, %r2582;
	shl.b32 	%r2586, %r2585, %r3082;
	or.b32  	%r3083, %r2586, %r3083;
$L__BB4_487:
	or.b32  	%r2587, %r1, 3072;
	shl.b32 	%r2588, %r3083, 2;
	add.s32 	%r2590, %r1987, %r2588;
	ld.shared.u32 	%r2591, [%r2590+46080];
	add.s32 	%r642, %r2591, %r2587;
	setp.ge.s32 	%p443, %r2587, %r569;
	@%p443 bra 	$L__BB4_489;
	mov.b32 	%r2592, %f24;
	setp.gt.s32 	%p444, %r2592, -1;
	selp.b32 	%r2593, -1, -2147483648, %p444;
	xor.b32  	%r2594, %r2593, %r2592;
	mul.wide.u32 	%rd90, %r642, 8;
	add.s64 	%rd91, %rd1, %rd90;
	st.global.u16 	[%rd91], %rs83;
	st.global.u32 	[%rd91+4], %r2594;
$L__BB4_489:
	setp.gt.u32 	%p445, %r692, 31;
	bar.warp.sync 	-1;
	ld.shared.u16 	%rs84, [%r570+27648];
	ld.shared.f32 	%f25, [%r570+27652];
	mov.b32 	%r3087, 0;
	mov.u32 	%r3086, %r3036;
	mov.u32 	%r3088, %r3087;
	mov.u32 	%r3089, %r3039;
	@%p445 bra 	$L__BB4_492;
	setp.eq.s32 	%p446, %r3036, 0;
	mov.b32 	%r3086, 0;
	mov.u32 	%r3087, %r3086;
	mov.u32 	%r3088, %r3086;
	mov.u32 	%r3089, %r3086;
	@%p446 bra 	$L__BB4_492;
	mov.b32 	%r2598, %f25;
	setp.eq.s32 	%p447, %r2598, 2147483647;
	selp.b32 	%r2599, -2147483648, %r2598, %p447;
	shr.u32 	%r2600, %r2599, %r692;
	and.b32  	%r3088, %r2600, %r108;
	mov.u32 	%r3086, %r109;
	mov.u32 	%r3087, %r107;
$L__BB4_492:
	setp.gt.u32 	%p448, %r3089, 15;
	@%p448 bra 	$L__BB4_495;
	setp.eq.s32 	%p449, %r3086, 0;
	@%p449 bra 	$L__BB4_495;
	sub.s32 	%r2601, 16, %r3089;
	min.u32 	%r2602, %r3086, %r2601;
	mov.b32 	%r2603, -1;
	shl.b32 	%r2604, %r2603, %r2602;
	not.b32 	%r2605, %r2604;
	cvt.u32.u16 	%r2606, %rs84;
	shr.u32 	%r2607, %r2606, %r3089;
	and.b32  	%r2608, %r2607, %r2605;
	shl.b32 	%r2609, %r2608, %r3087;
	or.b32  	%r3088, %r2609, %r3088;
$L__BB4_495:
	add.s32 	%r2610, %r1, 3456;
	shl.b32 	%r2611, %r3088, 2;
	add.s32 	%r2613, %r1987, %r2611;
	ld.shared.u32 	%r2614, [%r2613+46080];
	add.s32 	%r650, %r2614, %r2610;
	setp.ge.s32 	%p450, %r2610, %r569;
	@%p450 bra 	$L__BB4_497;
	mov.b32 	%r2615, %f25;
	setp.gt.s32 	%p451, %r2615, -1;
	selp.b32 	%r2616, -1, -2147483648, %p451;
	xor.b32  	%r2617, %r2616, %r2615;
	mul.wide.u32 	%rd92, %r650, 8;
	add.s64 	%rd93, %rd1, %rd92;
	st.global.u16 	[%rd93], %rs84;
	st.global.u32 	[%rd93+4], %r2617;
$L__BB4_497:
	setp.gt.u32 	%p452, %r692, 31;
	bar.warp.sync 	-1;
	ld.shared.u16 	%rs85, [%r570+30720];
	ld.shared.f32 	%f26, [%r570+30724];
	mov.b32 	%r3092, 0;
	mov.u32 	%r3091, %r3036;
	mov.u32 	%r3093, %r3092;
	mov.u32 	%r3094, %r3039;
	@%p452 bra 	$L__BB4_500;
	setp.eq.s32 	%p453, %r3036, 0;
	mov.b32 	%r3091, 0;
	mov.u32 	%r3092, %r3091;
	mov.u32 	%r3093, %r3091;
	mov.u32 	%r3094, %r3091;
	@%p453 bra 	$L__BB4_500;
	mov.b32 	%r2621, %f26;
	setp.eq.s32 	%p454, %r2621, 2147483647;
	selp.b32 	%r2622, -2147483648, %r2621, %p454;
	shr.u32 	%r2623, %r2622, %r692;
	and.b32  	%r3093, %r2623, %r108;
	mov.u32 	%r3091, %r109;
	mov.u32 	%r3092, %r107;
$L__BB4_500:
	setp.gt.u32 	%p455, %r3094, 15;
	@%p455 bra 	$L__BB4_503;
	setp.eq.s32 	%p456, %r3091, 0;
	@%p456 bra 	$L__BB4_503;
	sub.s32 	%r2624, 16, %r3094;
	min.u32 	%r2625, %r3091, %r2624;
	mov.b32 	%r2626, -1;
	shl.b32 	%r2627, %r2626, %r2625;
	not.b32 	%r2628, %r2627;
	cvt.u32.u16 	%r2629, %rs85;
	shr.u32 	%r2630, %r2629, %r3094;
	and.b32  	%r2631, %r2630, %r2628;
	shl.b32 	%r2632, %r2631, %r3092;
	or.b32  	%r3093, %r2632, %r3093;
$L__BB4_503:
	add.s32 	%r2633, %r1, 3840;
	shl.b32 	%r2634, %r3093, 2;
	add.s32 	%r2636, %r1987, %r2634;
	ld.shared.u32 	%r2637, [%r2636+46080];
	add.s32 	%r658, %r2637, %r2633;
	setp.ge.s32 	%p457, %r2633, %r569;
	@%p457 bra 	$L__BB4_505;
	mov.b32 	%r2638, %f26;
	setp.gt.s32 	%p458, %r2638, -1;
	selp.b32 	%r2639, -1, -2147483648, %p458;
	xor.b32  	%r2640, %r2639, %r2638;
	mul.wide.u32 	%rd94, %r658, 8;
	add.s64 	%rd95, %rd1, %rd94;
	st.global.u16 	[%rd95], %rs85;
	st.global.u32 	[%rd95+4], %r2640;
$L__BB4_505:
	setp.gt.u32 	%p459, %r692, 31;
	bar.warp.sync 	-1;
	ld.shared.u16 	%rs86, [%r570+33792];
	ld.shared.f32 	%f27, [%r570+33796];
	mov.b32 	%r3097, 0;
	mov.u32 	%r3096, %r3036;
	mov.u32 	%r3098, %r3097;
	mov.u32 	%r3099, %r3039;
	@%p459 bra 	$L__BB4_508;
	setp.eq.s32 	%p460, %r3036, 0;
	mov.b32 	%r3096, 0;
	mov.u32 	%r3097, %r3096;
	mov.u32 	%r3098, %r3096;
	mov.u32 	%r3099, %r3096;
	@%p460 bra 	$L__BB4_508;
	mov.b32 	%r2644, %f27;
	setp.eq.s32 	%p461, %r2644, 2147483647;
	selp.b32 	%r2645, -2147483648, %r2644, %p461;
	shr.u32 	%r2646, %r2645, %r692;
	and.b32  	%r3098, %r2646, %r108;
	mov.u32 	%r3096, %r109;
	mov.u32 	%r3097, %r107;
$L__BB4_508:
	setp.gt.u32 	%p462, %r3099, 15;
	@%p462 bra 	$L__BB4_511;
	setp.eq.s32 	%p463, %r3096, 0;
	@%p463 bra 	$L__BB4_511;
	sub.s32 	%r2647, 16, %r3099;
	min.u32 	%r2648, %r3096, %r2647;
	mov.b32 	%r2649, -1;
	shl.b32 	%r2650, %r2649, %r2648;
	not.b32 	%r2651, %r2650;
	cvt.u32.u16 	%r2652, %rs86;
	shr.u32 	%r2653, %r2652, %r3099;
	and.b32  	%r2654, %r2653, %r2651;
	shl.b32 	%r2655, %r2654, %r3097;
	or.b32  	%r3098, %r2655, %r3098;
$L__BB4_511:
	add.s32 	%r2656, %r1, 4224;
	shl.b32 	%r2657, %r3098, 2;
	add.s32 	%r2659, %r1987, %r2657;
	ld.shared.u32 	%r2660, [%r2659+46080];
	add.s32 	%r666, %r2660, %r2656;
	setp.ge.s32 	%p464, %r2656, %r569;
	@%p464 bra 	$L__BB4_513;
	mov.b32 	%r2661, %f27;
	setp.gt.s32 	%p465, %r2661, -1;
	selp.b32 	%r2662, -1, -2147483648, %p465;
	xor.b32  	%r2663, %r2662, %r2661;
	mul.wide.u32 	%rd96, %r666, 8;
	add.s64 	%rd97, %rd1, %rd96;
	st.global.u16 	[%rd97], %rs86;
	st.global.u32 	[%rd97+4], %r2663;
$L__BB4_513:
	setp.gt.u32 	%p466, %r692, 31;
	bar.warp.sync 	-1;
	ld.shared.u16 	%rs87, [%r570+36864];
	ld.shared.f32 	%f28, [%r570+36868];
	mov.b32 	%r3102, 0;
	mov.u32 	%r3101, %r3036;
	mov.u32 	%r3103, %r3102;
	mov.u32 	%r3104, %r3039;
	@%p466 bra 	$L__BB4_516;
	setp.eq.s32 	%p467, %r3036, 0;
	mov.b32 	%r3101, 0;
	mov.u32 	%r3102, %r3101;
	mov.u32 	%r3103, %r3101;
	mov.u32 	%r3104, %r3101;
	@%p467 bra 	$L__BB4_516;
	mov.b32 	%r2667, %f28;
	setp.eq.s32 	%p468, %r2667, 2147483647;
	selp.b32 	%r2668, -2147483648, %r2667, %p468;
	shr.u32 	%r2669, %r2668, %r692;
	and.b32  	%r3103, %r2669, %r108;
	mov.u32 	%r3101, %r109;
	mov.u32 	%r3102, %r107;
$L__BB4_516:
	setp.gt.u32 	%p469, %r3104, 15;
	@%p469 bra 	$L__BB4_519;
	setp.eq.s32 	%p470, %r3101, 0;
	@%p470 bra 	$L__BB4_519;
	sub.s32 	%r2670, 16, %r3104;
	min.u32 	%r2671, %r3101, %r2670;
	mov.b32 	%r2672, -1;
	shl.b32 	%r2673, %r2672, %r2671;
	not.b32 	%r2674, %r2673;
	cvt.u32.u16 	%r2675, %rs87;
	shr.u32 	%r2676, %r2675, %r3104;
	and.b32  	%r2677, %r2676, %r2674;
	shl.b32 	%r2678, %r2677, %r3102;
	or.b32  	%r3103, %r2678, %r3103;
$L__BB4_519:
	add.s32 	%r2679, %r1, 4608;
	shl.b32 	%r2680, %r3103, 2;
	add.s32 	%r2682, %r1987, %r2680;
	ld.shared.u32 	%r2683, [%r2682+46080];
	add.s32 	%r674, %r2683, %r2679;
	setp.ge.s32 	%p471, %r2679, %r569;
	@%p471 bra 	$L__BB4_521;
	mov.b32 	%r2684, %f28;
	setp.gt.s32 	%p472, %r2684, -1;
	selp.b32 	%r2685, -1, -2147483648, %p472;
	xor.b32  	%r2686, %r2685, %r2684;
	mul.wide.u32 	%rd98, %r674, 8;
	add.s64 	%rd99, %rd1, %rd98;
	st.global.u16 	[%rd99], %rs87;
	st.global.u32 	[%rd99+4], %r2686;
$L__BB4_521:
	setp.gt.u32 	%p473, %r692, 31;
	bar.warp.sync 	-1;
	ld.shared.u16 	%rs88, [%r570+39936];
	ld.shared.f32 	%f29, [%r570+39940];
	mov.b32 	%r3107, 0;
	mov.u32 	%r3106, %r3036;
	mov.u32 	%r3108, %r3107;
	mov.u32 	%r3109, %r3039;
	@%p473 bra 	$L__BB4_524;
	setp.eq.s32 	%p474, %r3036, 0;
	mov.b32 	%r3106, 0;
	mov.u32 	%r3107, %r3106;
	mov.u32 	%r3108, %r3106;
	mov.u32 	%r3109, %r3106;
	@%p474 bra 	$L__BB4_524;
	mov.b32 	%r2690, %f29;
	setp.eq.s32 	%p475, %r2690, 2147483647;
	selp.b32 	%r2691, -2147483648, %r2690, %p475;
	shr.u32 	%r2692, %r2691, %r692;
	and.b32  	%r3108, %r2692, %r108;
	mov.u32 	%r3106, %r109;
	mov.u32 	%r3107, %r107;
$L__BB4_524:
	setp.gt.u32 	%p476, %r3109, 15;
	@%p476 bra 	$L__BB4_527;
	setp.eq.s32 	%p477, %r3106, 0;
	@%p477 bra 	$L__BB4_527;
	sub.s32 	%r2693, 16, %r3109;
	min.u32 	%r2694, %r3106, %r2693;
	mov.b32 	%r2695, -1;
	shl.b32 	%r2696, %r2695, %r2694;
	not.b32 	%r2697, %r2696;
	cvt.u32.u16 	%r2698, %rs88;
	shr.u32 	%r2699, %r2698, %r3109;
	and.b32  	%r2700, %r2699, %r2697;
	shl.b32 	%r2701, %r2700, %r3107;
	or.b32  	%r3108, %r2701, %r3108;
$L__BB4_527:
	add.s32 	%r2702, %r1, 4992;
	shl.b32 	%r2703, %r3108, 2;
	add.s32 	%r2705, %r1987, %r2703;
	ld.shared.u32 	%r2706, [%r2705+46080];
	add.s32 	%r682, %r2706, %r2702;
	setp.ge.s32 	%p478, %r2702, %r569;
	@%p478 bra 	$L__BB4_529;
	mov.b32 	%r2707, %f29;
	setp.gt.s32 	%p479, %r2707, -1;
	selp.b32 	%r2708, -1, -2147483648, %p479;
	xor.b32  	%r2709, %r2708, %r2707;
	mul.wide.u32 	%rd100, %r682, 8;
	add.s64 	%rd101, %rd1, %rd100;
	st.global.u16 	[%rd101], %rs88;
	st.global.u32 	[%rd101+4], %r2709;
$L__BB4_529:
	setp.gt.u32 	%p480, %r692, 31;
	bar.warp.sync 	-1;
	ld.shared.u16 	%rs89, [%r570+43008];
	ld.shared.f32 	%f30, [%r570+43012];
	mov.b32 	%r3112, 0;
	mov.u32 	%r3113, %r3112;
	@%p480 bra 	$L__BB4_532;
	setp.eq.s32 	%p481, %r3036, 0;
	mov.b32 	%r3036, 0;
	mov.u32 	%r3112, %r3036;
	mov.u32 	%r3113, %r3036;
	mov.u32 	%r3039, %r3036;
	@%p481 bra 	$L__BB4_532;
	mov.b32 	%r2713, %f30;
	setp.eq.s32 	%p482, %r2713, 2147483647;
	selp.b32 	%r2714, -2147483648, %r2713, %p482;
	shr.u32 	%r2715, %r2714, %r692;
	and.b32  	%r3113, %r2715, %r108;
	mov.u32 	%r3036, %r109;
	mov.u32 	%r3112, %r107;
$L__BB4_532:
	setp.gt.u32 	%p483, %r3039, 15;
	@%p483 bra 	$L__BB4_535;
	setp.eq.s32 	%p484, %r3036, 0;
	@%p484 bra 	$L__BB4_535;
	sub.s32 	%r2716, 16, %r3039;
	min.u32 	%r2717, %r3036, %r2716;
	mov.b32 	%r2718, -1;
	shl.b32 	%r2719, %r2718, %r2717;
	not.b32 	%r2720, %r2719;
	cvt.u32.u16 	%r2721, %rs89;
	shr.u32 	%r2722, %r2721, %r3039;
	and.b32  	%r2723, %r2722, %r2720;
	shl.b32 	%r2724, %r2723, %r3112;
	or.b32  	%r3113, %r2724, %r3113;
$L__BB4_535:
	add.s32 	%r2725, %r1, 5376;
	shl.b32 	%r2726, %r3113, 2;
	add.s32 	%r2728, %r1987, %r2726;
	ld.shared.u32 	%r2729, [%r2728+46080];
	add.s32 	%r690, %r2729, %r2725;
	setp.ge.s32 	%p485, %r2725, %r569;
	@%p485 bra 	$L__BB4_537;
	mov.b32 	%r2730, %f30;
	setp.gt.s32 	%p486, %r2730, -1;
	selp.b32 	%r2731, -1, -2147483648, %p486;
	xor.b32  	%r2732, %r2731, %r2730;
	mul.wide.u32 	%rd102, %r690, 8;
	add.s64 	%rd103, %rd1, %rd102;
	st.global.u16 	[%rd103], %rs89;
	st.global.u32 	[%rd103+4], %r2732;
$L__BB4_537:
	bar.warp.sync 	-1;
$L__BB4_538:
	ret;

}
	// .globl	_ZN3cub18CUB_300001_SM_10006detail8for_each13static_kernelINS2_12policy_hub_t12policy_500_tEmN6thrust24THRUST_300001_SM_1000_NS8cuda_cub20__uninitialized_fill7functorINS7_10device_ptrI8custom_tEESC_EEEEvT0_T1_
.visible .entry _ZN3cub18CUB_300001_SM_10006detail8for_each13static_kernelINS2_12policy_hub_t12policy_500_tEmN6thrust24THRUST_300001_SM_1000_NS8cuda_cub20__uninitialized_fill7functorINS7_10device_ptrI8custom_tEESC_EEEEvT0_T1_(
	.param .u64 _ZN3cub18CUB_300001_SM_10006detail8for_each13static_kernelINS2_12policy_hub_t12policy_500_tEmN6thrust24THRUST_300001_SM_1000_NS8cuda_cub20__uninitialized_fill7functorINS7_10device_ptrI8custom_tEESC_EEEEvT0_T1__param_0,
	.param .align 8 .b8 _ZN3cub18CUB_300001_SM_10006detail8for_each13static_kernelINS2_12policy_hub_t12policy_500_tEmN6thrust24THRUST_300001_SM_1000_NS8cuda_cub20__uninitialized_fill7functorINS7_10device_ptrI8custom_tEESC_EEEEvT0_T1__param_1[16]
)
.maxntid 256
{
	.reg .pred 	%p<4>;
	.reg .b16 	%rs<4>;
	.reg .b32 	%r<5>;
	.reg .b32 	%f<4>;
	.reg .b64 	%rd<16>;

	ld.param.f32 	%f3, [_ZN3cub18CUB_300001_SM_10006detail8for_each13static_kernelINS2_12policy_hub_t12policy_500_tEmN6thrust24THRUST_300001_SM_1000_NS8cuda_cub20__uninitialized_fill7functorINS7_10device_ptrI8custom_tEESC_EEEEvT0_T1__param_1+12];
	ld.param.u16 	%rs3, [_ZN3cub18CUB_300001_SM_10006detail8for_each13static_kernelINS2_12policy_hub_t12policy_500_tEmN6thrust24THRUST_300001_SM_1000_NS8cuda_cub20__uninitialized_fill7functorINS7_10device_ptrI8custom_tEESC_EEEEvT0_T1__param_1+8];
	ld.param.u64 	%rd4, [_ZN3cub18CUB_300001_SM_10006detail8for_each13static_kernelINS2_12policy_hub_t12policy_500_tEmN6thrust24THRUST_300001_SM_1000_NS8cuda_cub20__uninitialized_fill7functorINS7_10device_ptrI8custom_tEESC_EEEEvT0_T1__param_1];
	ld.param.u64 	%rd5, [_ZN3cub18CUB_300001_SM_10006detail8for_each13static_kernelINS2_12policy_hub_t12policy_500_tEmN6thrust24THRUST_300001_SM_1000_NS8cuda_cub20__uninitialized_fill7functorINS7_10device_ptrI8custom_tEESC_EEEEvT0_T1__param_0];
	mov.u32 	%r2, %ctaid.x;
	mul.wide.u32 	%rd1, %r2, 512;
	sub.s64 	%rd2, %rd5, %rd1;
	setp.lt.u64 	%p1, %rd2, 512;
	@%p1 bra 	$L__BB5_2;
	mov.u32 	%r4, %tid.x;
	cvta.to.global.u64 	%rd11, %rd4;
	cvt.u64.u32 	%rd12, %r4;
	add.s64 	%rd13, %rd1, %rd12;
	shl.b64 	%rd14, %rd13, 3;
	add.s64 	%rd15, %rd11, %rd14;
	st.global.u16 	[%rd15], %rs3;
	st.global.f32 	[%rd15+4], %f3;
	st.global.u16 	[%rd15+2048], %rs3;
	st.global.f32 	[%rd15+2052], %f3;
	bra.uni 	$L__BB5_6;
$L__BB5_2:
	cvta.to.global.u64 	%rd6, %rd4;
	mov.u32 	%r1, %tid.x;
	cvt.u64.u32 	%rd7, %r1;
	setp.le.u64 	%p2, %rd2, %rd7;
	add.s64 	%rd8, %rd1, %rd7;
	shl.b64 	%rd9, %rd8, 3;
	add.s64 	%rd3, %rd6, %rd9;
	@%p2 bra 	$L__BB5_4;
	st.global.u16 	[%rd3], %rs3;
	st.global.f32 	[%rd3+4], %f3;
$L__BB5_4:
	add.s32 	%r3, %r1, 256;
	cvt.u64.u32 	%rd10, %r3;
	setp.le.u64 	%p3, %rd2, %rd10;
	@%p3 bra 	$L__BB5_6;
	st.global.u16 	[%rd3+2048], %rs3;
	st.global.f32 	[%rd3+2052], %f3;
$L__BB5_6:
	ret;

}
	// .globl	_ZN3cub18CUB_300001_SM_10006detail8for_each13static_kernelINS2_12policy_hub_t12policy_500_tEmN6thrust24THRUST_300001_SM_1000_NS8cuda_cub20__uninitialized_fill7functorINS7_10device_ptrIhEEhEEEEvT0_T1_
.visible .entry _ZN3cub18CUB_300001_SM_10006detail8for_each13static_kernelINS2_12policy_hub_t12policy_500_tEmN6thrust24THRUST_300001_SM_1000_NS8cuda_cub20__uninitialized_fill7functorINS7_10device_ptrIhEEhEEEEvT0_T1_(
	.param .u64 _ZN3cub18CUB_300001_SM_10006detail8for_each13static_kernelINS2_12policy_hub_t12policy_500_tEmN6thrust24THRUST_300001_SM_1000_NS8cuda_cub20__uninitialized_fill7functorINS7_10device_ptrIhEEhEEEEvT0_T1__param_0,
	.param .align 8 .b8 _ZN3cub18CUB_300001_SM_10006detail8for_each13static_kernelINS2_12policy_hub_t12policy_500_tEmN6thrust24THRUST_300001_SM_1000_NS8cuda_cub20__uninitialized_fill7functorINS7_10device_ptrIhEEhEEEEvT0_T1__param_1[16]
)
.maxntid 256
{
	.reg .pred 	%p<4>;
	.reg .b16 	%rs<10>;
	.reg .b32 	%r<15>;
	.reg .b64 	%rd<14>;

	ld.param.u32 	%r7, [_ZN3cub18CUB_300001_SM_10006detail8for_each13static_kernelINS2_12policy_hub_t12policy_500_tEmN6thrust24THRUST_300001_SM_1000_NS8cuda_cub20__uninitialized_fill7functorINS7_10device_ptrIhEEhEEEEvT0_T1__param_1+8];
	bfe.u32 	%r11, %r7, 0, 8;
	cvt.u16.u32 	%rs2, %r11;
	ld.param.u64 	%rd4, [_ZN3cub18CUB_300001_SM_10006detail8for_each13static_kernelINS2_12policy_hub_t12policy_500_tEmN6thrust24THRUST_300001_SM_1000_NS8cuda_cub20__uninitialized_fill7functorINS7_10device_ptrIhEEhEEEEvT0_T1__param_1];
	ld.param.u64 	%rd5, [_ZN3cub18CUB_300001_SM_10006detail8for_each13static_kernelINS2_12policy_hub_t12policy_500_tEmN6thrust24THRUST_300001_SM_1000_NS8cuda_cub20__uninitialized_fill7functorINS7_10device_ptrIhEEhEEEEvT0_T1__param_0];
	mov.u32 	%r12, %ctaid.x;
	mul.wide.u32 	%rd1, %r12, 512;
	sub.s64 	%rd2, %rd5, %rd1;
	setp.lt.u64 	%p1, %rd2, 512;
	@%p1 bra 	$L__BB6_2;
	mov.u32 	%r14, %tid.x;
	cvta.to.global.u64 	%rd10, %rd4;
	cvt.u64.u32 	%rd11, %r14;
	add.s64 	%rd12, %rd1, %rd11;
	add.s64 	%rd13, %rd10, %rd12;
	st.global.u8 	[%rd13], %rs2;
	st.global.u8 	[%rd13+256], %rs2;
	bra.uni 	$L__BB6_6;
$L__BB6_2:
	cvta.to.global.u64 	%rd6, %rd4;
	mov.u32 	%r1, %tid.x;
	cvt.u64.u32 	%rd7, %r1;
	setp.le.u64 	%p2, %rd2, %rd7;
	add.s64 	%rd8, %rd1, %rd7;
	add.s64 	%rd3, %rd6, %rd8;
	@%p2 bra 	$L__BB6_4;
	st.global.u8 	[%rd3], %rs2;
$L__BB6_4:
	add.s32 	%r13, %r1, 256;
	cvt.u64.u32 	%rd9, %r13;
	setp.le.u64 	%p3, %rd2, %rd9;
	@%p3 bra 	$L__BB6_6;
	st.global.u8 	[%rd3+256], %rs2;
$L__BB6_6:
	ret;

}


// ===== COMPILED SASS (sm_100) =====

	.target	sm_100

	.elftype	@"ET_EXEC"


//--------------------- .note.nv.tkinfo           --------------------------
	.section	.note.nv.tkinfo,"",@"SHT_NOTE"
	.sectionflags	@"SHF_NOTE_NV_TKINFO"
	.tkinfo
        /*0018*/ 	.word	0x00000002
        /*0030*/ 	.string	""
        /*0030*/ 	.string	"ptxas"
        /*0030*/ 	.string	"Cuda compilation tools, release 13.0, V13.0.88"
        /*0030*/ 	.string	"Build cuda_13.0.r13.0/compiler.36424714_0"
        /*0030*/ 	.string	"-arch sm_100 -m 64 "



//--------------------- .note.nv.cuinfo           --------------------------
	.section	.note.nv.cuinfo,"",@"SHT_NOTE"
	.sectionflags	@"SHF_NOTE_NV_CUINFO"
        /*0018*/ 	.short	0x0002
        /*001a*/ 	.short	0x0064
        /*001c*/ 	.short	0x0082
	.zero		2


//--------------------- .nv.info                  --------------------------
	.section	.nv.info,"",@"SHT_CUDA_INFO"
	.align	4


	//----- nvinfo : EIATTR_REGCOUNT
	.align		4
        /*0000*/ 	.byte	0x04, 0x2f
        /*0002*/ 	.short	(.L_44 - .L_43)
	.align		4
.L_43:
        /*0004*/ 	.word	index@(_ZN3cub18CUB_300001_SM_10006detail11EmptyKernelIvEEvv)
        /*0008*/ 	.word	0x00000004


	//----- nvinfo : EIATTR_FRAME_SIZE
	.align		4
.L_44:
        /*000c*/ 	.byte	0x04, 0x11
        /*000e*/ 	.short	(.L_46 - .L_45)
	.align		4
.L_45:
        /*0010*/ 	.word	index@(_ZN3cub18CUB_300001_SM_10006detail11EmptyKernelIvEEvv)
        /*0014*/ 	.word	0x00000000


	//----- nvinfo : EIATTR_REGCOUNT
	.align		4
.L_46:
        /*0018*/ 	.byte	0x04, 0x2f
        /*001a*/ 	.short	(.L_48 - .L_47)
	.align		4
.L_47:
        /*001c*/ 	.word	index@(_ZN3cub18CUB_300001_SM_10006detail10radix_sort31DeviceRadixSortSingleTileKernelINS1_5radix10policy_hubI8custom_tNS0_8NullTypeEjE10Policy1000ELNS0_9SortOrderE0ES6_S7_j12decomposer_tEEvPKT1_PSC_PKT2_PSG_T3_iiT4_)
        /*0020*/ 	.word	0x0000005f


	//----- nvinfo : EIATTR_FRAME_SIZE
	.align		4
.L_48:
        /*0024*/ 	.byte	0x04, 0x11
        /*0026*/ 	.short	(.L_50 - .L_49)
	.align		4
.L_49:
        /*0028*/ 	.word	index@(_ZN3cub18CUB_300001_SM_10006detail10radix_sort31DeviceRadixSortSingleTileKernelINS1_5radix10policy_hubI8custom_tNS0_8NullTypeEjE10Policy1000ELNS0_9SortOrderE0ES6_S7_j12decomposer_tEEvPKT1_PSC_PKT2_PSG_T3_iiT4_)
        /*002c*/ 	.word	0x00000000


	//----- nvinfo : EIATTR_REGCOUNT
	.align		4
.L_50:
        /*0030*/ 	.byte	0x04, 0x2f
        /*0032*/ 	.short	(.L_52 - .L_51)
	.align		4
.L_51:
        /*0034*/ 	.word	index@(_ZN3cub18CUB_300001_SM_10006detail10radix_sort30DeviceRadixSortHistogramKernelINS1_5radix10policy_hubI8custom_tNS0_8NullTypeEjE10Policy1000ELNS0_9SortOrderE0ES6_j12decomposer_tEEvPT2_PKT1_SC_iiT3_)
        /*0038*/ 	.word	0x00000030


	//----- nvinfo : EIATTR_FRAME_SIZE
	.align		4
.L_52:
        /*003c*/ 	.byte	0x04, 0x11
        /*003e*/ 	.short	(.L_54 - .L_53)
	.align		4
.L_53:
        /*0040*/ 	.word	index@(_ZN3cub18CUB_300001_SM_10006detail10radix_sort30DeviceRadixSortHistogramKernelINS1_5radix10policy_hubI8custom_tNS0_8NullTypeEjE10Policy1000ELNS0_9SortOrderE0ES6_j12decomposer_tEEvPT2_PKT1_SC_iiT3_)
        /*0044*/ 	.word	0x00000000


	//----- nvinfo : EIATTR_REGCOUNT
	.align		4
.L_54:
        /*0048*/ 	.byte	0x04, 0x2f
        /*004a*/ 	.short	(.L_56 - .L_55)
	.align		4
.L_55:
        /*004c*/ 	.word	index@(_ZN3cub18CUB_300001_SM_10006detail10radix_sort33DeviceRadixSortExclusiveSumKernelINS1_5radix10policy_hubI8custom_tNS0_8NullTypeEjE10Policy1000EjEEvPT0_)
        /*0050*/ 	.word	0x00000018


	//----- nvinfo : EIATTR_FRAME_SIZE
	.align		4
.L_56:
        /*0054*/ 	.byte	0x04, 0x11
        /*0056*/ 	.short	(.L_58 - .L_57)
	.align		4
.L_57:
        /*0058*/ 	.word	index@(_ZN3cub18CUB_300001_SM_10006detail10radix_sort33DeviceRadixSortExclusiveSumKernelINS1_5radix10policy_hubI8custom_tNS0_8NullTypeEjE10Policy1000EjEEvPT0_)
        /*005c*/ 	.word	0x00000000


	//----- nvinfo : EIATTR_REGCOUNT
	.align		4
.L_58:
        /*0060*/ 	.byte	0x04, 0x2f
        /*0062*/ 	.short	(.L_60 - .L_59)
	.align		4
.L_59:
        /*0064*/ 	.word	index@(_ZN3cub18CUB_300001_SM_10006detail10radix_sort29DeviceRadixSortOnesweepKernelINS1_5radix10policy_hubI8custom_tNS0_8NullTypeEjE10Policy1000ELNS0_9SortOrderE0ES6_S7_jii12decomposer_tEEvPT5_SD_PT3_PKSE_PT1_PKSI_PT2_PKSM_T4_iiT6_)
        /*0068*/ 	.word	0x0000004a


	//----- nvinfo : EIATTR_FRAME_SIZE
	.align		4
.L_60:
        /*006c*/ 	.byte	0x04, 0x11
        /*006e*/ 	.short	(.L_62 - .L_61)
	.align		4
.L_61:
        /*0070*/ 	.word	index@(_ZN3cub18CUB_300001_SM_10006detail10radix_sort29DeviceRadixSortOnesweepKernelINS1_5radix10policy_hubI8custom_tNS0_8NullTypeEjE10Policy1000ELNS0_9SortOrderE0ES6_S7_jii12decomposer_tEEvPT5_SD_PT3_PKSE_PT1_PKSI_PT2_PKSM_T4_iiT6_)
        /*0074*/ 	.word	0x00000000


	//----- nvinfo : EIATTR_REGCOUNT
	.align		4
.L_62:
        /*0078*/ 	.byte	0x04, 0x2f
        /*007a*/ 	.short	(.L_64 - .L_63)
	.align		4
.L_63:
        /*007c*/ 	.word	index@(_ZN3cub18CUB_300001_SM_10006detail8for_each13static_kernelINS2_12policy_hub_t12policy_500_tEmN6thrust24THRUST_300001_SM_1000_NS8cuda_cub20__uninitialized_fill7functorINS7_10device_ptrI8custom_tEESC_EEEEvT0_T1_)
        /*0080*/ 	.word	0x0000000a


	//----- nvinfo : EIATTR_FRAME_SIZE
	.align		4
.L_64:
        /*0084*/ 	.byte	0x04, 0x11
        /*0086*/ 	.short	(.L_66 - .L_65)
	.align		4
.L_65:
        /*0088*/ 	.word	index@(_ZN3cub18CUB_300001_SM_10006detail8for_each13static_kernelINS2_12policy_hub_t12policy_500_tEmN6thrust24THRUST_300001_SM_1000_NS8cuda_cub20__uninitialized_fill7functorINS7_10device_ptrI8custom_tEESC_EEEEvT0_T1_)
        /*008c*/ 	.word	0x00000000


	//----- nvinfo : EIATTR_REGCOUNT
	.align		4
.L_66:
        /*0090*/ 	.byte	0x04, 0x2f
        /*0092*/ 	.short	(.L_68 - .L_67)
	.align		4
.L_67:
        /*0094*/ 	.word	index@(_ZN3cub18CUB_300001_SM_10006detail8for_each13static_kernelINS2_12policy_hub_t12policy_500_tEmN6thrust24THRUST_300001_SM_1000_NS8cuda_cub20__uninitialized_fill7functorINS7_10device_ptrIhEEhEEEEvT0_T1_)
        /*0098*/ 	.word	0x0000000a


	//----- nvinfo : EIATTR_FRAME_SIZE
	.align		4
.L_68:
        /*009c*/ 	.byte	0x04, 0x11
        /*009e*/ 	.short	(.L_70 - .L_69)
	.align		4
.L_69:
        /*00a0*/ 	.word	index@(_ZN3cub18CUB_300001_SM_10006detail8for_each13static_kernelINS2_12policy_hub_t12policy_500_tEmN6thrust24THRUST_300001_SM_1000_NS8cuda_cub20__uninitialized_fill7functorINS7_10device_ptrIhEEhEEEEvT0_T1_)
        /*00a4*/ 	.word	0x00000000


	//----- nvinfo : EIATTR_MIN_STACK_SIZE
	.align		4
.L_70:
        /*00a8*/ 	.byte	0x04, 0x12
        /*00aa*/ 	.short	(.L_72 - .L_71)
	.align		4
.L_71:
        /*00ac*/ 	.word	index@(_ZN3cub18CUB_300001_SM_10006detail8for_each13static_kernelINS2_12policy_hub_t12policy_500_tEmN6thrust24THRUST_300001_SM_1000_NS8cuda_cub20__uninitialized_fill7functorINS7_10device_ptrIhEEhEEEEvT0_T1_)
        /*00b0*/ 	.word	0x00000000


	//----- nvinfo : EIATTR_MIN_STACK_SIZE
	.align		4
.L_72:
        /*00b4*/ 	.byte	0x04, 0x12
        /*00b6*/ 	.short	(.L_74 - .L_73)
	.align		4
.L_73:
        /*00b8*/ 	.word	index@(_ZN3cub18CUB_300001_SM_10006detail8for_each13static_kernelINS2_12policy_hub_t12policy_500_tEmN6thrust24THRUST_300001_SM_1000_NS8cuda_cub20__uninitialized_fill7functorINS7_10device_ptrI8custom_tEESC_EEEEvT0_T1_)
        /*00bc*/ 	.word	0x00000000


	//----- nvinfo : EIATTR_MIN_STACK_SIZE
	.align		4
.L_74:
        /*00c0*/ 	.byte	0x04, 0x12
        /*00c2*/ 	.short	(.L_76 - .L_75)
	.align		4
.L_75:
        /*00c4*/ 	.word	index@(_ZN3cub18CUB_300001_SM_10006detail10radix_sort29DeviceRadixSortOnesweepKernelINS1_5radix10policy_hubI8custom_tNS0_8NullTypeEjE10Policy1000ELNS0_9SortOrderE0ES6_S7_jii12decomposer_tEEvPT5_SD_PT3_PKSE_PT1_PKSI_PT2_PKSM_T4_iiT6_)
        /*00c8*/ 	.word	0x00000000


	//----- nvinfo : EIATTR_MIN_STACK_SIZE
	.align		4
.L_76:
        /*00cc*/ 	.byte	0x04, 0x12
        /*00ce*/ 	.short	(.L_78 - .L_77)
	.align		4
.L_77:
        /*00d0*/ 	.word	index@(_ZN3cub18CUB_300001_SM_10006detail10radix_sort33DeviceRadixSortExclusiveSumKernelINS1_5radix10policy_hubI8custom_tNS0_8NullTypeEjE10Policy1000EjEEvPT0_)
        /*00d4*/ 	.word	0x00000000


	//----- nvinfo : EIATTR_MIN_STACK_SIZE
	.align		4
.L_78:
        /*00d8*/ 	.byte	0x04, 0x12
        /*00da*/ 	.short	(.L_80 - .L_79)
	.align		4
.L_79:
        /*00dc*/ 	.word	index@(_ZN3cub18CUB_300001_SM_10006detail10radix_sort30DeviceRadixSortHistogramKernelINS1_5radix10policy_hubI8custom_tNS0_8NullTypeEjE10Policy1000ELNS0_9SortOrderE0ES6_j12decomposer_tEEvPT2_PKT1_SC_iiT3_)
        /*00e0*/ 	.word	0x00000000


	//----- nvinfo : EIATTR_MIN_STACK_SIZE
	.align		4
.L_80:
        /*00e4*/ 	.byte	0x04, 0x12
        /*00e6*/ 	.short	(.L_82 - .L_81)
	.align		4
.L_81:
        /*00e8*/ 	.word	index@(_ZN3cub18CUB_300001_SM_10006detail10radix_sort31DeviceRadixSortSingleTileKernelINS1_5radix10policy_hubI8custom_tNS0_8NullTypeEjE10Policy1000ELNS0_9SortOrderE0ES6_S7_j12decomposer_tEEvPKT1_PSC_PKT2_PSG_T3_iiT4_)
        /*00ec*/ 	.word	0x00000000


	//----- nvinfo : EIATTR_MIN_STACK_SIZE
	.align		4
.L_82:
        /*00f0*/ 	.byte	0x04, 0x12
        /*00f2*/ 	.short	(.L_84 - .L_83)
	.align		4
.L_83:
        /*00f4*/ 	.word	index@(_ZN3cub18CUB_300001_SM_10006detail11EmptyKernelIvEEvv)
        /*00f8*/ 	.word	0x00000000
.L_84:


//--------------------- .nv.compat                --------------------------
	.section	.nv.compat,"",@"SHT_CUDA_COMPAT_INFO"
	.align	4
        /*0000*/ 	.byte	0x02, 0x09, 0x00, 0x00, 0x02, 0x02, 0x01, 0x00, 0x02, 0x05, 0x05, 0x00, 0x03, 0x07, 0x01, 0x01
        /*0010*/ 	.byte	0x02, 0x03, 0x00, 0x00, 0x02, 0x06, 0x01, 0x00, 0x04, 0x0b, 0x08, 0x00, 0x09, 0x00, 0x00, 0x00
        /*0020*/ 	.byte	0x00, 0x00, 0x00, 0x00


//--------------------- .nv.info._ZN3cub18CUB_300001_SM_10006detail8for_each13static_kernelINS2_12policy_hub_t12policy_500_tEmN6thrust24THRUST_300001_SM_1000_NS8cuda_cub20__uninitialized_fill7functorINS7_10device_ptrIhEEhEEEEvT0_T1_ --------------------------
	.section	.nv.info._ZN3cub18CUB_300001_SM_10006detail8for_each13static_kernelINS2_12policy_hub_t12policy_500_tEmN6thrust24THRUST_300001_SM_1000_NS8cuda_cub20__uninitialized_fill7functorINS7_10device_ptrIhEEhEEEEvT0_T1_,"",@"SHT_CUDA_INFO"
	.sectionflags	@""
	.align	4


	//----- nvinfo : EIATTR_CUDA_API_VERSION
	.align		4
        /*0000*/ 	.byte	0x04, 0x37
        /*0002*/ 	.short	(.L_86 - .L_85)
.L_85:
        /*0004*/ 	.word	0x00000082


	//----- nvinfo : EIATTR_KPARAM_INFO
	.align		4
.L_86:
        /*0008*/ 	.byte	0x04, 0x17
        /*000a*/ 	.short	(.L_88 - .L_87)
.L_87:
        /*000c*/ 	.word	0x00000000
        /*0010*/ 	.short	0x0001
        /*0012*/ 	.short	0x0008
        /*0014*/ 	.byte	0x00, 0xf0, 0x41, 0x00


	//----- nvinfo : EIATTR_KPARAM_INFO
	.align		4
.L_88:
        /*0018*/ 	.byte	0x04, 0x17
        /*001a*/ 	.short	(.L_90 - .L_89)
.L_89:
        /*001c*/ 	.word	0x00000000
        /*0020*/ 	.short	0x0000
        /*0022*/ 	.short	0x0000
        /*0024*/ 	.byte	0x00, 0xf0, 0x21, 0x00


	//----- nvinfo : EIATTR_SPARSE_MMA_MASK
	.align		4
.L_90:
        /*0028*/ 	.byte	0x03, 0x50
        /*002a*/ 	.short	0x0000


	//----- nvinfo : EIATTR_MAXREG_COUNT
	.align		4
        /*002c*/ 	.byte	0x03, 0x1b
        /*002e*/ 	.short	0x00ff


	//----- nvinfo : EIATTR_MERCURY_ISA_VERSION
	.align		4
        /*0030*/ 	.byte	0x03, 0x5f
        /*0032*/ 	.short	0x0101


	//----- nvinfo : EIATTR_VRC_CTA_INIT_COUNT
	.align		4
        /*0034*/ 	.byte	0x02, 0x4a
	.zero		1
	.zero		1


	//----- nvinfo : EIATTR_EXIT_INSTR_OFFSETS
	.align		4
        /*0038*/ 	.byte	0x04, 0x1c
        /*003a*/ 	.short	(.L_92 - .L_91)


	//   ....[0]....
.L_91:
        /*003c*/ 	.word	0x00000120


	//   ....[1]....
        /*0040*/ 	.word	0x000001f0


	//   ....[2]....
        /*0044*/ 	.word	0x00000210


	//----- nvinfo : EIATTR_MAX_THREADS
	.align		4
.L_92:
        /*0048*/ 	.byte	0x04, 0x05
        /*004a*/ 	.short	(.L_94 - .L_93)
.L_93:
        /*004c*/ 	.word	0x00000100
        /*0050*/ 	.word	0x00000001
        /*0054*/ 	.word	0x00000001


	//----- nvinfo : EIATTR_CBANK_PARAM_SIZE
	.align		4
.L_94:
        /*0058*/ 	.byte	0x03, 0x19
        /*005a*/ 	.short	0x0018


	//----- nvinfo : EIATTR_PARAM_CBANK
	.align		4
        /*005c*/ 	.byte	0x04, 0x0a
        /*005e*/ 	.short	(.L_96 - .L_95)
	.align		4
.L_95:
        /*0060*/ 	.word	index@(.nv.constant0._ZN3cub18CUB_300001_SM_10006detail8for_each13static_kernelINS2_12policy_hub_t12policy_500_tEmN6thrust24THRUST_300001_SM_1000_NS8cuda_cub20__uninitialized_fill7functorINS7_10device_ptrIhEEhEEEEvT0_T1_)
        /*0064*/ 	.short	0x0380
        /*0066*/ 	.short	0x0018


	//----- nvinfo : EIATTR_SW_WAR
	.align		4
.L_96:
        /*0068*/ 	.byte	0x04, 0x36
        /*006a*/ 	.short	(.L_98 - .L_97)
.L_97:
        /*006c*/ 	.word	0x00000008
.L_98:


//--------------------- .nv.info._ZN3cub18CUB_300001_SM_10006detail8for_each13static_kernelINS2_12policy_hub_t12policy_500_tEmN6thrust24THRUST_300001_SM_1000_NS8cuda_cub20__uninitialized_fill7functorINS7_10device_ptrI8custom_tEESC_EEEEvT0_T1_ --------------------------
	.section	.nv.info._ZN3cub18CUB_300001_SM_10006detail8for_each13static_kernelINS2_12policy_hub_t12policy_500_tEmN6thrust24THRUST_300001_SM_1000_NS8cuda_cub20__uninitialized_fill7functorINS7_10device_ptrI8custom_tEESC_EEEEvT0_T1_,"",@"SHT_CUDA_INFO"
	.sectionflags	@""
	.align	4


	//----- nvinfo : EIATTR_CUDA_API_VERSION
	.align		4
        /*0000*/ 	.byte	0x04, 0x37
        /*0002*/ 	.short	(.L_100 - .L_99)
.L_99:
        /*0004*/ 	.word	0x00000082


	//----- nvinfo : EIATTR_KPARAM_INFO
	.align		4
.L_100:
        /*0008*/ 	.byte	0x04, 0x17
        /*000a*/ 	.short	(.L_102 - .L_101)
.L_101:
        /*000c*/ 	.word	0x00000000
        /*0010*/ 	.short	0x0001
        /*0012*/ 	.short	0x0008
        /*0014*/ 	.byte	0x00, 0xf0, 0x41, 0x00


	//----- nvinfo : EIATTR_KPARAM_INFO
	.align		4
.L_102:
        /*0018*/ 	.byte	0x04, 0x17
        /*001a*/ 	.short	(.L_104 - .L_103)
.L_103:
        /*001c*/ 	.word	0x00000000
        /*0020*/ 	.short	0x0000
        /*0022*/ 	.short	0x0000
        /*0024*/ 	.byte	0x00, 0xf0, 0x21, 0x00


	//----- nvinfo : EIATTR_SPARSE_MMA_MASK
	.align		4
.L_104:
        /*0028*/ 	.byte	0x03, 0x50
        /*002a*/ 	.short	0x0000


	//----- nvinfo : EIATTR_MAXREG_COUNT
	.align		4
        /*002c*/ 	.byte	0x03, 0x1b
        /*002e*/ 	.short	0x00ff


	//----- nvinfo : EIATTR_MERCURY_ISA_VERSION
	.align		4
        /*0030*/ 	.byte	0x03, 0x5f
        /*0032*/ 	.short	0x0101


	//----- nvinfo : EIATTR_VRC_CTA_INIT_COUNT
	.align		4
        /*0034*/ 	.byte	0x02, 0x4a
	.zero		1
	.zero		1


	//----- nvinfo : EIATTR_EXIT_INSTR_OFFSETS
	.align		4
        /*0038*/ 	.byte	0x04, 0x1c
        /*003a*/ 	.short	(.L_106 - .L_105)


	//   ....[0]....
.L_105:
        /*003c*/ 	.word	0x00000160


	//   ....[1]....
        /*0040*/ 	.word	0x00000280


	//   ....[2]....
        /*0044*/ 	.word	0x000002d0


	//----- nvinfo : EIATTR_MAX_THREADS
	.align		4
.L_106:
        /*0048*/ 	.byte	0x04, 0x05
        /*004a*/ 	.short	(.L_108 - .L_107)
.L_107:
        /*004c*/ 	.word	0x00000100
        /*0050*/ 	.word	0x00000001
        /*0054*/ 	.word	0x00000001


	//----- nvinfo : EIATTR_CBANK_PARAM_SIZE
	.align		4
.L_108:
        /*0058*/ 	.byte	0x03, 0x19
        /*005a*/ 	.short	0x0018


	//----- nvinfo : EIATTR_PARAM_CBANK
	.align		4
        /*005c*/ 	.byte	0x04, 0x0a
        /*005e*/ 	.short	(.L_110 - .L_109)
	.align		4
.L_109:
        /*0060*/ 	.word	index@(.nv.constant0._ZN3cub18CUB_300001_SM_10006detail8for_each13static_kernelINS2_12policy_hub_t12policy_500_tEmN6thrust24THRUST_300001_SM_1000_NS8cuda_cub20__uninitialized_fill7functorINS7_10device_ptrI8custom_tEESC_EEEEvT0_T1_)
        /*0064*/ 	.short	0x0380
        /*0066*/ 	.short	0x0018


	//----- nvinfo : EIATTR_SW_WAR
	.align		4
.L_110:
        /*0068*/ 	.byte	0x04, 0x36
        /*006a*/ 	.short	(.L_112 - .L_111)
.L_111:
        /*006c*/ 	.word	0x00000008
.L_112:


//--------------------- .nv.info._ZN3cub18CUB_300001_SM_10006detail10radix_sort29DeviceRadixSortOnesweepKernelINS1_5radix10policy_hubI8custom_tNS0_8NullTypeEjE10Policy1000ELNS0_9SortOrderE0ES6_S7_jii12decomposer_tEEvPT5_SD_PT3_PKSE_PT1_PKSI_PT2_PKSM_T4_iiT6_ --------------------------
	.section	.nv.info._ZN3cub18CUB_300001_SM_10006detail10radix_sort29DeviceRadixSortOnesweepKernelINS1_5radix10policy_hubI8custom_tNS0_8NullTypeEjE10Policy1000ELNS0_9SortOrderE0ES6_S7_jii12decomposer_tEEvPT5_SD_PT3_PKSE_PT1_PKSI_PT2_PKSM_T4_iiT6_,"",@"SHT_CUDA_INFO"
	.sectionflags	@""
	.align	4


	//----- nvinfo : EIATTR_CUDA_API_VERSION
	.align		4
        /*0000*/ 	.byte	0x04, 0x37
        /*0002*/ 	.short	(.L_114 - .L_113)
.L_113:
        /*0004*/ 	.word	0x00000082


	//----- nvinfo : EIATTR_KPARAM_INFO
	.align		4
.L_114:
        /*0008*/ 	.byte	0x04, 0x17
        /*000a*/ 	.short	(.L_116 - .L_115)
.L_115:
        /*000c*/ 	.word	0x00000000
        /*0010*/ 	.short	0x000b
        /*0012*/ 	.short	0x004c
        /*0014*/ 	.byte	0x00, 0xf0, 0x05, 0x00


	//----- nvinfo : EIATTR_KPARAM_INFO
	.align		4
.L_116:
        /*0018*/ 	.byte	0x04, 0x17
        /*001a*/ 	.short	(.L_118 - .L_117)
.L_117:
        /*001c*/ 	.word	0x00000000
        /*0020*/ 	.short	0x000a
        /*0022*/ 	.short	0x0048
        /*0024*/ 	.byte	0x00, 0xf0, 0x11, 0x00


	//----- nvinfo : EIATTR_KPARAM_INFO
	.align		4
.L_118:
        /*0028*/ 	.byte	0x04, 0x17
        /*002a*/ 	.short	(.L_120 - .L_119)
.L_119:
        /*002c*/ 	.word	0x00000000
        /*0030*/ 	.short	0x0009
        /*0032*/ 	.short	0x0044
        /*0034*/ 	.byte	0x00, 0xf0, 0x11, 0x00


	//----- nvinfo : EIATTR_KPARAM_INFO
	.align		4
.L_120:
        /*0038*/ 	.byte	0x04, 0x17
        /*003a*/ 	.short	(.L_122 - .L_121)
.L_121:
        /*003c*/ 	.word	0x00000000
        /*0040*/ 	.short	0x0008
        /*0042*/ 	.short	0x0040
        /*0044*/ 	.byte	0x00, 0xf0, 0x11, 0x00


	//----- nvinfo : EIATTR_KPARAM_INFO
	.align		4
.L_122:
        /*0048*/ 	.byte	0x04, 0x17
        /*004a*/ 	.short	(.L_124 - .L_123)
.L_123:
        /*004c*/ 	.word	0x00000000
        /*0050*/ 	.short	0x0007
        /*0052*/ 	.short	0x0038
        /*0054*/ 	.byte	0x00, 0xf5, 0x21, 0x00


	//----- nvinfo : EIATTR_KPARAM_INFO
	.align		4
.L_124:
        /*0058*/ 	.byte	0x04, 0x17
        /*005a*/ 	.short	(.L_126 - .L_125)
.L_125:
        /*005c*/ 	.word	0x00000000
        /*0060*/ 	.short	0x0006
        /*0062*/ 	.short	0x0030
        /*0064*/ 	.byte	0x00, 0xf5, 0x21, 0x00


	//----- nvinfo : EIATTR_KPARAM_INFO
	.align		4
.L_126:
        /*0068*/ 	.byte	0x04, 0x17
        /*006a*/ 	.short	(.L_128 - .L_127)
.L_127:
        /*006c*/ 	.word	0x00000000
        /*0070*/ 	.short	0x0005
        /*0072*/ 	.short	0x0028
        /*0074*/ 	.byte	0x00, 0xf5, 0x21, 0x00


	//----- nvinfo : EIATTR_KPARAM_INFO
	.align		4
.L_128:
        /*0078*/ 	.byte	0x04, 0x17
        /*007a*/ 	.short	(.L_130 - .L_129)
.L_129:
        /*007c*/ 	.word	0x00000000
        /*0080*/ 	.short	0x0004
        /*0082*/ 	.short	0x0020
        /*0084*/ 	.byte	0x00, 0xf5, 0x21, 0x00


	//----- nvinfo : EIATTR_KPARAM_INFO
	.align		4
.L_130:
        /*0088*/ 	.byte	0x04, 0x17
        /*008a*/ 	.short	(.L_132 - .L_131)
.L_131:
        /*008c*/ 	.word	0x00000000
        /*0090*/ 	.short	0x0003
        /*0092*/ 	.short	0x0018
        /*0094*/ 	.byte	0x00, 0xf5, 0x21, 0x00


	//----- nvinfo : EIATTR_KPARAM_INFO
	.align		4
.L_132:
        /*0098*/ 	.byte	0x04, 0x17
        /*009a*/ 	.short	(.L_134 - .L_133)
.L_133:
        /*009c*/ 	.word	0x00000000
        /*00a0*/ 	.short	0x0002
        /*00a2*/ 	.short	0x0010
        /*00a4*/ 	.byte	0x00, 0xf5, 0x21, 0x00


	//----- nvinfo : EIATTR_KPARAM_INFO
	.align		4
.L_134:
        /*00a8*/ 	.byte	0x04, 0x17
        /*00aa*/ 	.short	(.L_136 - .L_135)
.L_135:
        /*00ac*/ 	.word	0x00000000
        /*00b0*/ 	.short	0x0001
        /*00b2*/ 	.short	0x0008
        /*00b4*/ 	.byte	0x00, 0xf5, 0x21, 0x00


	//----- nvinfo : EIATTR_KPARAM_INFO
	.align		4
.L_136:
        /*00b8*/ 	.byte	0x04, 0x17
        /*00ba*/ 	.short	(.L_138 - .L_137)
.L_137:
        /*00bc*/ 	.word	0x00000000
        /*00c0*/ 	.short	0x0000
        /*00c2*/ 	.short	0x0000
        /*00c4*/ 	.byte	0x00, 0xf5, 0x21, 0x00


	//----- nvinfo : EIATTR_SPARSE_MMA_MASK
	.align		4
.L_138:
        /*00c8*/ 	.byte	0x03, 0x50
        /*00ca*/ 	.short	0x0000


	//----- nvinfo : EIATTR_MAXREG_COUNT
	.align		4
        /*00cc*/ 	.byte	0x03, 0x1b
        /*00ce*/ 	.short	0x00a8


	//----- nvinfo : EIATTR_NUM_BARRIERS
	.align		4
        /*00d0*/ 	.byte	0x02, 0x4c
        /*00d2*/ 	.byte	0x01
	.zero		1


	//----- nvinfo : EIATTR_MERCURY_ISA_VERSION
	.align		4
        /*00d4*/ 	.byte	0x03, 0x5f
        /*00d6*/ 	.short	0x0101


	//----- nvinfo : EIATTR_COOP_GROUP_MASK_REGIDS
	.align		4
        /*00d8*/ 	.byte	0x04, 0x29
        /*00da*/ 	.short	(.L_140 - .L_139)


	//   ....[0]....
.L_139:
        /*00dc*/ 	.word	0xffffffff


	//   ....[1]....
        /*00e0*/ 	.word	0x0500002a


	//   ....[2]....
        /*00e4*/ 	.word	0xffffffff


	//   ....[3]....
        /*00e8*/ 	.word	0xffffffff


	//   ....[4]....
        /*00ec*/ 	.word	0xffffffff


	//   ....[5]....
        /*00f0*/ 	.word	0xffffffff


	//   ....[6]....
        /*00f4*/ 	.word	0xffffffff


	//   ....[7]....
        /*00f8*/ 	.word	0xffffffff


	//   ....[8]....
        /*00fc*/ 	.word	0xffffffff


	//   ....[9]....
        /*0100*/ 	.word	0xffffffff


	//   ....[10]....
        /*0104*/ 	.word	0xffffffff


	//   ....[11]....
        /*0108*/ 	.word	0xffffffff


	//   ....[12]....
        /*010c*/ 	.word	0xffffffff


	//   ....[13]....
        /*0110*/ 	.word	0xffffffff


	//   ....[14]....
        /*0114*/ 	.word	0xffffffff


	//   ....[15]....
        /*0118*/ 	.word	0xffffffff


	//   ....[16]....
        /*011c*/ 	.word	0xffffffff


	//   ....[17]....
        /*0120*/ 	.word	0xffffffff


	//   ....[18]....
        /*0124*/ 	.word	0xffffffff


	//   ....[19]....
        /*0128*/ 	.word	0xffffffff


	//   ....[20]....
        /*012c*/ 	.word	0xffffffff


	//   ....[21]....
        /*0130*/ 	.word	0xffffffff


	//   ....[22]....
        /*0134*/ 	.word	0xffffffff


	//   ....[23]....
        /*0138*/ 	.word	0xffffffff


	//   ....[24]....
        /*013c*/ 	.word	0xffffffff


	//   ....[25]....
        /*0140*/ 	.word	0xffffffff


	//   ....[26]....
        /*0144*/ 	.word	0xffffffff


	//   ....[27]....
        /*0148*/ 	.word	0xffffffff


	//   ....[28]....
        /*014c*/ 	.word	0xffffffff


	//   ....[29]....
        /*0150*/ 	.word	0xffffffff


	//   ....[30]....
        /*0154*/ 	.word	0xffffffff


	//   ....[31]....
        /*0158*/ 	.word	0xffffffff


	//   ....[32]....
        /*015c*/ 	.word	0xffffffff


	//   ....[33]....
        /*0160*/ 	.word	0xffffffff


	//   ....[34]....
        /*0164*/ 	.word	0xffffffff


	//   ....[35]....
        /*0168*/ 	.word	0xffffffff


	//   ....[36]....
        /*016c*/ 	.word	0xffffffff


	//   ....[37]....
        /*0170*/ 	.word	0xffffffff


	//   ....[38]....
        /*0174*/ 	.word	0xffffffff


	//   ....[39]....
        /*0178*/ 	.word	0xffffffff


	//   ....[40]....
        /*017c*/ 	.word	0xffffffff


	//   ....[41]....
        /*0180*/ 	.word	0xffffffff


	//   ....[42]....
        /*0184*/ 	.word	0xffffffff


	//   ....[43]....
        /*0188*/ 	.word	0xffffffff


	//   ....[44]....
        /*018c*/ 	.word	0xffffffff


	//   ....[45]....
        /*0190*/ 	.word	0xffffffff


	//   ....[46]....
        /*0194*/ 	.word	0xffffffff


	//   ....[47]....
        /*0198*/ 	.word	0xffffffff


	//   ....[48]....
        /*019c*/ 	.word	0xffffffff


	//   ....[49]....
        /*01a0*/ 	.word	0xffffffff


	//   ....[50]....
        /*01a4*/ 	.word	0xffffffff


	//   ....[51]....
        /*01a8*/ 	.word	0xffffffff


	//   ....[52]....
        /*01ac*/ 	.word	0xffffffff


	//   ....[53]....
        /*01b0*/ 	.word	0xffffffff


	//   ....[54]....
        /*01b4*/ 	.word	0xffffffff


	//   ....[55]....
        /*01b8*/ 	.word	0xffffffff


	//   ....[56]....
        /*01bc*/ 	.word	0xffffffff


	//   ....[57]....
        /*01c0*/ 	.word	0xffffffff


	//   ....[58]....
        /*01c4*/ 	.word	0xffffffff


	//   ....[59]....
        /*01c8*/ 	.word	0xffffffff


	//   ....[60]....
        /*01cc*/ 	.word	0xffffffff


	//   ....[61]....
        /*01d0*/ 	.word	0xffffffff


	//   ....[62]....
        /*01d4*/ 	.word	0xffffffff


	//   ....[63]....
        /*01d8*/ 	.word	0xffffffff


	//   ....[64]....
        /*01dc*/ 	.word	0xffffffff


	//   ....[65]....
        /*01e0*/ 	.word	0xffffffff


	//   ....[66]....
        /*01e4*/ 	.word	0xffffffff


	//   ....[67]....
        /*01e8*/ 	.word	0xffffffff


	//   ....[68]....
        /*01ec*/ 	.word	0xffffffff


	//   ....[69]....
        /*01f0*/ 	.word	0xffffffff


	//   ....[70]....
        /*01f4*/ 	.word	0xffffffff


	//   ....[71]....
        /*01f8*/ 	.word	0xffffffff


	//   ....[72]....
        /*01fc*/ 	.word	0xffffffff


	//   ....[73]....
        /*0200*/ 	.word	0xffffffff


	//   ....[74]....
        /*0204*/ 	.word	0xffffffff


	//   ....[75]....
        /*0208*/ 	.word	0xffffffff


	//   ....[76]....
        /*020c*/ 	.word	0xffffffff


	//   ....[77]....
        /*0210*/ 	.word	0xffffffff


	//   ....[78]....
        /*0214*/ 	.word	0xffffffff


	//   ....[79]....
        /*0218*/ 	.word	0xffffffff


	//   ....[80]....
        /*021c*/ 	.word	0xffffffff


	//   ....[81]....
        /*0220*/ 	.word	0xffffffff


	//   ....[82]....
        /*0224*/ 	.word	0xffffffff


	//   ....[83]....
        /*0228*/ 	.word	0xffffffff


	//   ....[84]....
        /*022c*/ 	.word	0xffffffff


	//   ....[85]....
        /*0230*/ 	.word	0xffffffff


	//   ....[86]....
        /*0234*/ 	.word	0xffffffff


	//   ....[87]....
        /*0238*/ 	.word	0xffffffff


	//   ....[88]....
        /*023c*/ 	.word	0xffffffff


	//   ....[89]....
        /*0240*/ 	.word	0xffffffff


	//   ....[90]....
        /*0244*/ 	.word	0xffffffff


	//   ....[91]....
        /*0248*/ 	.word	0xffffffff


	//   ....[92]....
        /*024c*/ 	.word	0xffffffff


	//   ....[93]....
        /*0250*/ 	.word	0xffffffff


	//   ....[94]....
        /*0254*/ 	.word	0xffffffff


	//   ....[95]....
        /*0258*/ 	.word	0xffffffff


	//   ....[96]....
        /*025c*/ 	.word	0xffffffff


	//   ....[97]....
        /*0260*/ 	.word	0xffffffff


	//   ....[98]....
        /*0264*/ 	.word	0xffffffff


	//   ....[99]....
        /*0268*/ 	.word	0xffffffff


	//   ....[100]....
        /*026c*/ 	.word	0xffffffff


	//   ....[101]....
        /*0270*/ 	.word	0xffffffff


	//   ....[102]....
        /*0274*/ 	.word	0xffffffff


	//   ....[103]....
        /*0278*/ 	.word	0xffffffff


	//   ....[104]....
        /*027c*/ 	.word	0xffffffff


	//   ....[105]....
        /*0280*/ 	.word	0xffffffff


	//   ....[106]....
        /*0284*/ 	.word	0xffffffff


	//   ....[107]....
        /*0288*/ 	.word	0xffffffff


	//   ....[108]....
        /*028c*/ 	.word	0xffffffff


	//   ....[109]....
        /*0290*/ 	.word	0xffffffff


	//   ....[110]....
        /*0294*/ 	.word	0xffffffff


	//   ....[111]....
        /*0298*/ 	.word	0xffffffff


	//   ....[112]....
        /*029c*/ 	.word	0xffffffff


	//   ....[113]....
        /*02a0*/ 	.word	0xffffffff


	//   ....[114]....
        /*02a4*/ 	.word	0xffffffff


	//   ....[115]....
        /*02a8*/ 	.word	0xffffffff


	//   ....[116]....
        /*02ac*/ 	.word	0xffffffff


	//   ....[117]....
        /*02b0*/ 	.word	0xffffffff


	//   ....[118]....
        /*02b4*/ 	.word	0xffffffff


	//   ....[119]....
        /*02b8*/ 	.word	0xffffffff


	//   ....[120]....
        /*02bc*/ 	.word	0xffffffff


	//   ....[121]....
        /*02c0*/ 	.word	0xffffffff


	//   ....[122]....
        /*02c4*/ 	.word	0xffffffff


	//   ....[123]....
        /*02c8*/ 	.word	0xffffffff


	//   ....[124]....
        /*02cc*/ 	.word	0xffffffff


	//   ....[125]....
        /*02d0*/ 	.word	0xffffffff


	//   ....[126]....
        /*02d4*/ 	.word	0xffffffff


	//   ....[127]....
        /*02d8*/ 	.word	0xffffffff


	//   ....[128]....
        /*02dc*/ 	.word	0xffffffff


	//   ....[129]....
        /*02e0*/ 	.word	0xffffffff


	//   ....[130]....
        /*02e4*/ 	.word	0xffffffff


	//   ....[131]....
        /*02e8*/ 	.word	0xffffffff


	//   ....[132]....
        /*02ec*/ 	.word	0xffffffff


	//   ....[133]....
        /*02f0*/ 	.word	0xffffffff


	//   ....[134]....
        /*02f4*/ 	.word	0xffffffff


	//   ....[135]....
        /*02f8*/ 	.word	0xffffffff


	//   ....[136]....
        /*02fc*/ 	.word	0xffffffff


	//   ....[137]....
        /*0300*/ 	.word	0xffffffff


	//   ....[138]....
        /*0304*/ 	.word	0xffffffff


	//   ....[139]....
        /*0308*/ 	.word	0xffffffff


	//   ....[140]....
        /*030c*/ 	.word	0xffffffff


	//   ....[141]....
        /*0310*/ 	.word	0xffffffff


	//   ....[142]....
        /*0314*/ 	.word	0x05000000


	//   ....[143]....
        /*0318*/ 	.word	0xffffffff


	//   ....[144]....
        /*031c*/ 	.word	0xffffffff


	//   ....[145]....
        /*0320*/ 	.word	0xffffffff


	//   ....[146]....
        /*0324*/ 	.word	0xffffffff


	//   ....[147]....
        /*0328*/ 	.word	0xffffffff


	//   ....[148]....
        /*032c*/ 	.word	0xffffffff


	//   ....[149]....
        /*0330*/ 	.word	0xffffffff


	//   ....[150]....
        /*0334*/ 	.word	0xffffffff


	//   ....[151]....
        /*0338*/ 	.word	0xffffffff


	//   ....[152]....
        /*033c*/ 	.word	0xffffffff


	//   ....[153]....
        /*0340*/ 	.word	0xffffffff


	//   ....[154]....
        /*0344*/ 	.word	0xffffffff


	//   ....[155]....
        /*0348*/ 	.word	0xffffffff


	//   ....[156]....
        /*034c*/ 	.word	0xffffffff


	//   ....[157]....
        /*0350*/ 	.word	0xffffffff


	//   ....[158]....
        /*0354*/ 	.word	0xffffffff


	//   ....[159]....
        /*0358*/ 	.word	0xffffffff


	//   ....[160]....
        /*035c*/ 	.word	0xffffffff


	//   ....[161]....
        /*0360*/ 	.word	0xffffffff


	//   ....[162]....
        /*0364*/ 	.word	0xffffffff


	//   ....[163]....
        /*0368*/ 	.word	0xffffffff


	//   ....[164]....
        /*036c*/ 	.word	0xffffffff


	//   ....[165]....
        /*0370*/ 	.word	0xffffffff


	//   ....[166]....
        /*0374*/ 	.word	0xffffffff


	//   ....[167]....
        /*0378*/ 	.word	0xffffffff


	//   ....[168]....
        /*037c*/ 	.word	0xffffffff


	//   ....[169]....
        /*0380*/ 	.word	0xffffffff


	//   ....[170]....
        /*0384*/ 	.word	0xffffffff


	//   ....[171]....
        /*0388*/ 	.word	0xffffffff


	//   ....[172]....
        /*038c*/ 	.word	0xffffffff


	//   ....[173]....
        /*0390*/ 	.word	0x0500003f


	//   ....[174]....
        /*0394*/ 	.word	0x0500003f


	//   ....[175]....
        /*0398*/ 	.word	0x0500003f


	//   ....[176]....
        /*039c*/ 	.word	0x0500003f


	//   ....[177]....
        /*03a0*/ 	.word	0x0500003f


	//----- nvinfo : EIATTR_COOP_GROUP_INSTR_OFFSETS
	.align		4
.L_140:
        /*03a4*/ 	.byte	0x04, 0x28
        /*03a6*/ 	.short	(.L_142 - .L_141)


	//   ....[0]....
.L_141:
        /*03a8*/ 	.word	0x000013d0


	//   ....[1]....
        /*03ac*/ 	.word	0x000035f0


	//   ....[2]....
        /*03b0*/ 	.word	0x00004370


	//   ....[3]....
        /*03b4*/ 	.word	0x00004390


	//   ....[4]....
        /*03b8*/ 	.word	0x000043b0


	//   ....[5]....
        /*03bc*/ 	.word	0x000043d0


	//   ....[6]....
        /*03c0*/ 	.word	0x000043f0


	//   ....[7]....
        /*03c4*/ 	.word	0x00004a40


	//   ....[8]....
        /*03c8*/ 	.word	0x00004a50


	//   ....[9]....
        /*03cc*/ 	.word	0x00004a70


	//   ....[10]....
        /*03d0*/ 	.word	0x00004a90


	//   ....[11]....
        /*03d4*/ 	.word	0x00004ae0


	//   ....[12]....
        /*03d8*/ 	.word	0x00004b20


	//   ....[13]....
        /*03dc*/ 	.word	0x00004b70


	//   ....[14]....
        /*03e0*/ 	.word	0x00004bb0


	//   ....[15]....
        /*03e4*/ 	.word	0x00004c70


	//   ....[16]....
        /*03e8*/ 	.word	0x00004e70


	//   ....[17]....
        /*03ec*/ 	.word	0x00004e80


	//   ....[18]....
        /*03f0*/ 	.word	0x00004ea0


	//   ....[19]....
        /*03f4*/ 	.word	0x00004ee0


	//   ....[20]....
        /*03f8*/ 	.word	0x00004f10


	//   ....[21]....
        /*03fc*/ 	.word	0x00004f50


	//   ....[22]....
        /*0400*/ 	.word	0x00004f70


	//   ....[23]....
        /*0404*/ 	.word	0x00004f90


	//   ....[24]....
        /*0408*/ 	.word	0x00005070


	//   ....[25]....
        /*040c*/ 	.word	0x00005260


	//   ....[26]....
        /*0410*/ 	.word	0x00005270


	//   ....[27]....
        /*0414*/ 	.word	0x00005290


	//   ....[28]....
        /*0418*/ 	.word	0x000052d0


	//   ....[29]....
        /*041c*/ 	.word	0x00005300


	//   ....[30]....
        /*0420*/ 	.word	0x00005340


	//   ....[31]....
        /*0424*/ 	.word	0x00005360


	//   ....[32]....
        /*0428*/ 	.word	0x00005380


	//   ....[33]....
        /*042c*/ 	.word	0x00005460


	//   ....[34]....
        /*0430*/ 	.word	0x00005650


	//   ....[35]....
        /*0434*/ 	.word	0x00005660


	//   ....[36]....
        /*0438*/ 	.word	0x00005680


	//   ....[37]....
        /*043c*/ 	.word	0x000056c0


	//   ....[38]....
        /*0440*/ 	.word	0x000056f0


	//   ....[39]....
        /*0444*/ 	.word	0x00005730


	//   ....[40]....
        /*0448*/ 	.word	0x00005750


	//   ....[41]....
        /*044c*/ 	.word	0x00005770


	//   ....[42]....
        /*0450*/ 	.word	0x00005850


	//   ....[43]....
        /*0454*/ 	.word	0x00005a20


	//   ....[44]....
        /*0458*/ 	.word	0x00005a30


	//   ....[45]....
        /*045c*/ 	.word	0x00005a50


	//   ....[46]....
        /*0460*/ 	.word	0x00005a90


	//   ....[47]....
        /*0464*/ 	.word	0x00005ac0


	//   ....[48]....
        /*0468*/ 	.word	0x00005b00


	//   ....[49]....
        /*046c*/ 	.word	0x00005b20


	//   ....[50]....
        /*0470*/ 	.word	0x00005b40


	//   ....[51]....
        /*0474*/ 	.word	0x00005c40


	//   ....[52]....
        /*0478*/ 	.word	0x00005e20


	//   ....[53]....
        /*047c*/ 	.word	0x00005e30


	//   ....[54]....
        /*0480*/ 	.word	0x00005e50


	//   ....[55]....
        /*0484*/ 	.word	0x00005e90


	//   ....[56]....
        /*0488*/ 	.word	0x00005ec0


	//   ....[57]....
        /*048c*/ 	.word	0x00005f00


	//   ....[58]....
        /*0490*/ 	.word	0x00005f20


	//   ....[59]....
        /*0494*/ 	.word	0x00005f40


	//   ....[60]....
        /*0498*/ 	.word	0x00006030


	//   ....[61]....
        /*049c*/ 	.word	0x000061f0


	//   ....[62]....
        /*04a0*/ 	.word	0x00006200


	//   ....[63]....
        /*04a4*/ 	.word	0x00006220


	//   ....[64]....
        /*04a8*/ 	.word	0x00006260


	//   ....[65]....
        /*04ac*/ 	.word	0x00006290


	//   ....[66]....
        /*04b0*/ 	.word	0x000062d0


	//   ....[67]....
        /*04b4*/ 	.word	0x000062f0


	//   ....[68]....
        /*04b8*/ 	.word	0x00006310


	//   ....[69]....
        /*04bc*/ 	.word	0x00006410


	//   ....[70]....
        /*04c0*/ 	.word	0x000065f0


	//   ....[71]....
        /*04c4*/ 	.word	0x00006600


	//   ....[72]....
        /*04c8*/ 	.word	0x00006630


	//   ....[73]....
        /*04cc*/ 	.word	0x00006660


	//   ....[74]....
        /*04d0*/ 	.word	0x000066b0


	//   ....[75]....
        /*04d4*/ 	.word	0x000066c0


	//   ....[76]....
        /*04d8*/ 	.word	0x00006700


	//   ....[77]....
        /*04dc*/ 	.word	0x00006730


	//   ....[78]....
        /*04e0*/ 	.word	0x000067f0


	//   ....[79]....
        /*04e4*/ 	.word	0x000069f0


	//   ....[80]....
        /*04e8*/ 	.word	0x00006a00


	//   ....[81]....
        /*04ec*/ 	.word	0x00006a50


	//   ....[82]....
        /*04f0*/ 	.word	0x00006a80


	//   ....[83]....
        /*04f4*/ 	.word	0x00006ab0


	//   ....[84]....
        /*04f8*/ 	.word	0x00006ae0


	//   ....[85]....
        /*04fc*/ 	.word	0x00006b10


	//   ....[86]....
        /*0500*/ 	.word	0x00006b40


	//   ....[87]....
        /*0504*/ 	.word	0x00006bf0


	//   ....[88]....
        /*0508*/ 	.word	0x00006de0


	//   ....[89]....
        /*050c*/ 	.word	0x00006df0


	//   ....[90]....
        /*0510*/ 	.word	0x00006e40


	//   ....[91]....
        /*0514*/ 	.word	0x00006e70


	//   ....[92]....
        /*0518*/ 	.word	0x00006ea0


	//   ....[93]....
        /*051c*/ 	.word	0x00006ed0


	//   ....[94]....
        /*0520*/ 	.word	0x00006f00


	//   ....[95]....
        /*0524*/ 	.word	0x00006f30


	//   ....[96]....
        /*0528*/ 	.word	0x00007000


	//   ....[97]....
        /*052c*/ 	.word	0x000071e0


	//   ....[98]....
        /*0530*/ 	.word	0x000071f0


	//   ....[99]....
        /*0534*/ 	.word	0x00007240


	//   ....[100]....
        /*0538*/ 	.word	0x00007270


	//   ....[101]....
        /*053c*/ 	.word	0x000072a0


	//   ....[102]....
        /*0540*/ 	.word	0x000072d0


	//   ....[103]....
        /*0544*/ 	.word	0x00007300


	//   ....[104]....
        /*0548*/ 	.word	0x00007330


	//   ....[105]....
        /*054c*/ 	.word	0x00007400


	//   ....[106]....
        /*0550*/ 	.word	0x00007600


	//   ....[107]....
        /*0554*/ 	.word	0x00007610


	//   ....[108]....
        /*0558*/ 	.word	0x00007660


	//   ....[109]....
        /*055c*/ 	.word	0x00007690


	//   ....[110]....
        /*0560*/ 	.word	0x000076c0


	//   ....[111]....
        /*0564*/ 	.word	0x000076f0


	//   ....[112]....
        /*0568*/ 	.word	0x00007720


	//   ....[113]....
        /*056c*/ 	.word	0x00007750


	//   ....[114]....
        /*0570*/ 	.word	0x00007800


	//   ....[115]....
        /*0574*/ 	.word	0x000079f0


	//   ....[116]....
        /*0578*/ 	.word	0x00007a00


	//   ....[117]....
        /*057c*/ 	.word	0x00007a50


	//   ....[118]....
        /*0580*/ 	.word	0x00007a80


	//   ....[119]....
        /*0584*/ 	.word	0x00007ab0


	//   ....[120]....
        /*0588*/ 	.word	0x00007ae0


	//   ....[121]....
        /*058c*/ 	.word	0x00007b10


	//   ....[122]....
        /*0590*/ 	.word	0x00007b40


	//   ....[123]....
        /*0594*/ 	.word	0x00007c10


	//   ....[124]....
        /*0598*/ 	.word	0x00007e20


	//   ....[125]....
        /*059c*/ 	.word	0x00007e30


	//   ....[126]....
        /*05a0*/ 	.word	0x00007e80


	//   ....[127]....
        /*05a4*/ 	.word	0x00007eb0


	//   ....[128]....
        /*05a8*/ 	.word	0x00007ee0


	//   ....[129]....
        /*05ac*/ 	.word	0x00007f10


	//   ....[130]....
        /*05b0*/ 	.word	0x00007f40


	//   ....[131]....
        /*05b4*/ 	.word	0x00007f70


	//   ....[132]....
        /*05b8*/ 	.word	0x00008020


	//   ....[133]....
        /*05bc*/ 	.word	0x00008240


	//   ....[134]....
        /*05c0*/ 	.word	0x00008250


	//   ....[135]....
        /*05c4*/ 	.word	0x000082a0


	//   ....[136]....
        /*05c8*/ 	.word	0x000082d0


	//   ....[137]....
        /*05cc*/ 	.word	0x00008300


	//   ....[138]....
        /*05d0*/ 	.word	0x00008330


	//   ....[139]....
        /*05d4*/ 	.word	0x00008360


	//   ....[140]....
        /*05d8*/ 	.word	0x00008390


	//   ....[141]....
        /*05dc*/ 	.word	0x000084d0


	//   ....[142]....
        /*05e0*/ 	.word	0x00008960


	//   ....[143]....
        /*05e4*/ 	.word	0x00008e00


	//   ....[144]....
        /*05e8*/ 	.word	0x00009060


	//   ....[145]....
        /*05ec*/ 	.word	0x000092d0


	//   ....[146]....
        /*05f0*/ 	.word	0x00009530


	//   ....[147]....
        /*05f4*/ 	.word	0x000097a0


	//   ....[148]....
        /*05f8*/ 	.word	0x00009a00


	//   ....[149]....
        /*05fc*/ 	.word	0x00009c70


	//   ....[150]....
        /*0600*/ 	.word	0x00009ed0


	//   ....[151]....
        /*0604*/ 	.word	0x0000a140


	//   ....[152]....
        /*0608*/ 	.word	0x0000a3a0


	//   ....[153]....
        /*060c*/ 	.word	0x0000a610


	//   ....[154]....
        /*0610*/ 	.word	0x0000a870


	//   ....[155]....
        /*0614*/ 	.word	0x0000aae0


	//   ....[156]....
        /*0618*/ 	.word	0x0000ad20


	//   ....[157]....
        /*061c*/ 	.word	0x0000af70


	//   ....[158]....
        /*0620*/ 	.word	0x0000b2d0


	//   ....[159]....
        /*0624*/ 	.word	0x0000b5b0


	//   ....[160]....
        /*0628*/ 	.word	0x0000b870


	//   ....[161]....
        /*062c*/ 	.word	0x0000bb30


	//   ....[162]....
        /*0630*/ 	.word	0x0000bdf0


	//   ....[163]....
        /*0634*/ 	.word	0x0000c0b0


	//   ....[164]....
        /*0638*/ 	.word	0x0000c370


	//   ....[165]....
        /*063c*/ 	.word	0x0000c630


	//   ....[166]....
        /*0640*/ 	.word	0x0000c8f0


	//   ....[167]....
        /*0644*/ 	.word	0x0000cbb0


	//   ....[168]....
        /*0648*/ 	.word	0x0000ce70


	//   ....[169]....
        /*064c*/ 	.word	0x0000d130


	//   ....[170]....
        /*0650*/ 	.word	0x0000d3f0


	//   ....[171]....
        /*0654*/ 	.word	0x0000d690


	//   ....[172]....
        /*0658*/ 	.word	0x0000d930


	//   ....[173]....
        /*065c*/ 	.word	0x0000d9a0


	//   ....[174]....
        /*0660*/ 	.word	0x0000da10


	//   ....[175]....
        /*0664*/ 	.word	0x0000da80


	//   ....[176]....
        /*0668*/ 	.word	0x0000daf0


	//   ....[177]....
        /*066c*/ 	.word	0x0000db60


	//----- nvinfo : EIATTR_VRC_CTA_INIT_COUNT
	.align		4
.L_142:
        /*0670*/ 	.byte	0x02, 0x4a
	.zero		1
	.zero		1


	//----- nvinfo : EIATTR_EXIT_INSTR_OFFSETS
	.align		4
        /*0674*/ 	.byte	0x04, 0x1c
        /*0676*/ 	.short	(.L_144 - .L_143)


	//   ....[0]....
.L_143:
        /*0678*/ 	.word	0x00003d10


	//   ....[1]....
        /*067c*/ 	.word	0x00004150


	//   ....[2]....
        /*0680*/ 	.word	0x00004180


	//   ....[3]....
        /*0684*/ 	.word	0x0000af80


	//   ....[4]....
        /*0688*/ 	.word	0x0000d940


	//----- nvinfo : EIATTR_MAX_THREADS
	.align		4
.L_144:
        /*068c*/ 	.byte	0x04, 0x05
        /*068e*/ 	.short	(.L_146 - .L_145)
.L_145:
        /*0690*/ 	.word	0x00000180
        /*0694*/ 	.word	0x00000001
        /*0698*/ 	.word	0x00000001


	//----- nvinfo : EIATTR_CRS_STACK_SIZE
	.align		4
.L_146:
        /*069c*/ 	.byte	0x04, 0x1e
        /*069e*/ 	.short	(.L_148 - .L_147)
.L_147:
        /*06a0*/ 	.word	0x00000000


	//----- nvinfo : EIATTR_CBANK_PARAM_SIZE
	.align		4
.L_148:
        /*06a4*/ 	.byte	0x03, 0x19
        /*06a6*/ 	.short	0x004d


	//----- nvinfo : EIATTR_PARAM_CBANK
	.align		4
        /*06a8*/ 	.byte	0x04, 0x0a
        /*06aa*/ 	.short	(.L_150 - .L_149)
	.align		4
.L_149:
        /*06ac*/ 	.word	index@(.nv.constant0._ZN3cub18CUB_300001_SM_10006detail10radix_sort29DeviceRadixSortOnesweepKernelINS1_5radix10policy_hubI8custom_tNS0_8NullTypeEjE10Policy1000ELNS0_9SortOrderE0ES6_S7_jii12decomposer_tEEvPT5_SD_PT3_PKSE_PT1_PKSI_PT2_PKSM_T4_iiT6_)
        /*06b0*/ 	.short	0x0380
        /*06b2*/ 	.short	0x004d


	//----- nvinfo : EIATTR_SW_WAR
	.align		4
.L_150:
        /*06b4*/ 	.byte	0x04, 0x36
        /*06b6*/ 	.short	(.L_152 - .L_151)
.L_151:
        /*06b8*/ 	.word	0x00000008
.L_152:


//--------------------- .nv.info._ZN3cub18CUB_300001_SM_10006detail10radix_sort33DeviceRadixSortExclusiveSumKernelINS1_5radix10policy_hubI8custom_tNS0_8NullTypeEjE10Policy1000EjEEvPT0_ --------------------------
	.section	.nv.info._ZN3cub18CUB_300001_SM_10006detail10radix_sort33DeviceRadixSortExclusiveSumKernelINS1_5radix10policy_hubI8custom_tNS0_8NullTypeEjE10Policy1000EjEEvPT0_,"",@"SHT_CUDA_INFO"
	.sectionflags	@""
	.align	4


	//----- nvinfo : EIATTR_CUDA_API_VERSION
	.align		4
        /*0000*/ 	.byte	0x04, 0x37
        /*0002*/ 	.short	(.L_154 - .L_153)
.L_153:
        /*0004*/ 	.word	0x00000082


	//----- nvinfo : EIATTR_KPARAM_INFO
	.align		4
.L_154:
        /*0008*/ 	.byte	0x04, 0x17
        /*000a*/ 	.short	(.L_156 - .L_155)
.L_155:
        /*000c*/ 	.word	0x00000000
        /*0010*/ 	.short	0x0000
        /*0012*/ 	.short	0x0000
        /*0014*/ 	.byte	0x00, 0xf5, 0x21, 0x00


	//----- nvinfo : EIATTR_SPARSE_MMA_MASK
	.align		4
.L_156:
        /*0018*/ 	.byte	0x03, 0x50
        /*001a*/ 	.short	0x0000


	//----- nvinfo : EIATTR_MAXREG_COUNT
	.align		4
        /*001c*/ 	.byte	0x03, 0x1b
        /*001e*/ 	.short	0x00ff


	//----- nvinfo : EIATTR_NUM_BARRIERS
	.align		4
        /*0020*/ 	.byte	0x02, 0x4c
        /*0022*/ 	.byte	0x01
	.zero		1


	//----- nvinfo : EIATTR_MERCURY_ISA_VERSION
	.align		4
        /*0024*/ 	.byte	0x03, 0x5f
        /*0026*/ 	.short	0x0101


	//----- nvinfo : EIATTR_COOP_GROUP_MASK_REGIDS
	.align		4
        /*0028*/ 	.byte	0x04, 0x29
        /*002a*/ 	.short	(.L_158 - .L_157)


	//   ....[0]....
.L_157:
        /*002c*/ 	.word	0xffffffff


	//   ....[1]....
        /*0030*/ 	.word	0xffffffff


	//   ....[2]....
        /*0034*/ 	.word	0xffffffff


	//   ....[3]....
        /*0038*/ 	.word	0xffffffff


	//   ....[4]....
        /*003c*/ 	.word	0xffffffff


	//   ....[5]....
        /*0040*/ 	.word	0x05000012


	//   ....[6]....
        /*0044*/ 	.word	0x05000012


	//   ....[7]....
        /*0048*/ 	.word	0x05000012


	//   ....[8]....
        /*004c*/ 	.word	0x05000012


	//   ....[9]....
        /*0050*/ 	.word	0x05000012


	//----- nvinfo : EIATTR_COOP_GROUP_INSTR_OFFSETS
	.align		4
.L_158:
        /*0054*/ 	.byte	0x04, 0x28
        /*0056*/ 	.short	(.L_160 - .L_159)


	//   ....[0]....
.L_159:
        /*0058*/ 	.word	0x00000210


	//   ....[1]....
        /*005c*/ 	.word	0x00000230


	//   ....[2]....
        /*0060*/ 	.word	0x00000250


	//   ....[3]....
        /*0064*/ 	.word	0x00000270


	//   ....[4]....
        /*0068*/ 	.word	0x00000290


	//   ....[5]....
        /*006c*/ 	.word	0x00000460


	//   ....[6]....
        /*0070*/ 	.word	0x000004d0


	//   ....[7]....
        /*0074*/ 	.word	0x00000540


	//   ....[8]....
        /*0078*/ 	.word	0x000005b0


	//   ....[9]....
        /*007c*/ 	.word	0x00000620


	//----- nvinfo : EIATTR_VRC_CTA_INIT_COUNT
	.align		4
.L_160:
        /*0080*/ 	.byte	0x02, 0x4a
	.zero		1
	.zero		1


	//----- nvinfo : EIATTR_EXIT_INSTR_OFFSETS
	.align		4
        /*0084*/ 	.byte	0x04, 0x1c
        /*0086*/ 	.short	(.L_162 - .L_161)


	//   ....[0]....
.L_161:
        /*0088*/ 	.word	0x000003d0


	//   ....[1]....
        /*008c*/ 	.word	0x00000400


	//----- nvinfo : EIATTR_CRS_STACK_SIZE
	.align		4
.L_162:
        /*0090*/ 	.byte	0x04, 0x1e
        /*0092*/ 	.short	(.L_164 - .L_163)
.L_163:
        /*0094*/ 	.word	0x00000000


	//----- nvinfo : EIATTR_CBANK_PARAM_SIZE
	.align		4
.L_164:
        /*0098*/ 	.byte	0x03, 0x19
        /*009a*/ 	.short	0x0008


	//----- nvinfo : EIATTR_PARAM_CBANK
	.align		4
        /*009c*/ 	.byte	0x04, 0x0a
        /*009e*/ 	.short	(.L_166 - .L_165)
	.align		4
.L_165:
        /*00a0*/ 	.word	index@(.nv.constant0._ZN3cub18CUB_300001_SM_10006detail10radix_sort33DeviceRadixSortExclusiveSumKernelINS1_5radix10policy_hubI8custom_tNS0_8NullTypeEjE10Policy1000EjEEvPT0_)
        /*00a4*/ 	.short	0x0380
        /*00a6*/ 	.short	0x0008


	//----- nvinfo : EIATTR_SW_WAR
	.align		4
.L_166:
        /*00a8*/ 	.byte	0x04, 0x36
        /*00aa*/ 	.short	(.L_168 - .L_167)
.L_167:
        /*00ac*/ 	.word	0x00000008
.L_168:


//--------------------- .nv.info._ZN3cub18CUB_300001_SM_10006detail10radix_sort30DeviceRadixSortHistogramKernelINS1_5radix10policy_hubI8custom_tNS0_8NullTypeEjE10Policy1000ELNS0_9SortOrderE0ES6_j12decomposer_tEEvPT2_PKT1_SC_iiT3_ --------------------------
	.section	.nv.info._ZN3cub18CUB_300001_SM_10006detail10radix_sort30DeviceRadixSortHistogramKernelINS1_5radix10policy_hubI8custom_tNS0_8NullTypeEjE10Policy1000ELNS0_9SortOrderE0ES6_j12decomposer_tEEvPT2_PKT1_SC_iiT3_,"",@"SHT_CUDA_INFO"
	.sectionflags	@""
	.align	4


	//----- nvinfo : EIATTR_CUDA_API_VERSION
	.align		4
        /*0000*/ 	.byte	0x04, 0x37
        /*0002*/ 	.short	(.L_170 - .L_169)
.L_169:
        /*0004*/ 	.word	0x00000082


	//----- nvinfo : EIATTR_KPARAM_INFO
	.align		4
.L_170:
        /*0008*/ 	.byte	0x04, 0x17
        /*000a*/ 	.short	(.L_172 - .L_171)
.L_171:
        /*000c*/ 	.word	0x00000000
        /*0010*/ 	.short	0x0005
        /*0012*/ 	.short	0x001c
        /*0014*/ 	.byte	0x00, 0xf0, 0x05, 0x00


	//----- nvinfo : EIATTR_KPARAM_INFO
	.align		4
.L_172:
        /*0018*/ 	.byte	0x04, 0x17
        /*001a*/ 	.short	(.L_174 - .L_173)
.L_173:
        /*001c*/ 	.word	0x00000000
        /*0020*/ 	.short	0x0004
        /*0022*/ 	.short	0x0018
        /*0024*/ 	.byte	0x00, 0xf0, 0x11, 0x00


	//----- nvinfo : EIATTR_KPARAM_INFO
	.align		4
.L_174:
        /*0028*/ 	.byte	0x04, 0x17
        /*002a*/ 	.short	(.L_176 - .L_175)
.L_175:
        /*002c*/ 	.word	0x00000000
        /*0030*/ 	.short	0x0003
        /*0032*/ 	.short	0x0014
        /*0034*/ 	.byte	0x00, 0xf0, 0x11, 0x00


	//----- nvinfo : EIATTR_KPARAM_INFO
	.align		4
.L_176:
        /*0038*/ 	.byte	0x04, 0x17
        /*003a*/ 	.short	(.L_178 - .L_177)
.L_177:
        /*003c*/ 	.word	0x00000000
        /*0040*/ 	.short	0x0002
        /*0042*/ 	.short	0x0010
        /*0044*/ 	.byte	0x00, 0xf0, 0x11, 0x00


	//----- nvinfo : EIATTR_KPARAM_INFO
	.align		4
.L_178:
        /*0048*/ 	.byte	0x04, 0x17
        /*004a*/ 	.short	(.L_180 - .L_179)
.L_179:
        /*004c*/ 	.word	0x00000000
        /*0050*/ 	.short	0x0001
        /*0052*/ 	.short	0x0008
        /*0054*/ 	.byte	0x00, 0xf5, 0x21, 0x00


	//----- nvinfo : EIATTR_KPARAM_INFO
	.align		4
.L_180:
        /*0058*/ 	.byte	0x04, 0x17
        /*005a*/ 	.short	(.L_182 - .L_181)
.L_181:
        /*005c*/ 	.word	0x00000000
        /*0060*/ 	.short	0x0000
        /*0062*/ 	.short	0x0000
        /*0064*/ 	.byte	0x00, 0xf5, 0x21, 0x00


	//----- nvinfo : EIATTR_SPARSE_MMA_MASK
	.align		4
.L_182:
        /*0068*/ 	.byte	0x03, 0x50
        /*006a*/ 	.short	0x0000


	//----- nvinfo : EIATTR_MAXREG_COUNT
	.align		4
        /*006c*/ 	.byte	0x03, 0x1b
        /*006e*/ 	.short	0x00ff


	//----- nvinfo : EIATTR_NUM_BARRIERS
	.align		4
        /*0070*/ 	.byte	0x02, 0x4c
        /*0072*/ 	.byte	0x01
	.zero		1


	//----- nvinfo : EIATTR_MERCURY_ISA_VERSION
	.align		4
        /*0074*/ 	.byte	0x03, 0x5f
        /*0076*/ 	.short	0x0101


	//----- nvinfo : EIATTR_VRC_CTA_INIT_COUNT
	.align		4
        /*0078*/ 	.byte	0x02, 0x4a
	.zero		1
	.zero		1


	//----- nvinfo : EIATTR_EXIT_INSTR_OFFSETS
	.align		4
        /*007c*/ 	.byte	0x04, 0x1c
        /*007e*/ 	.short	(.L_184 - .L_183)


	//   ....[0]....
.L_183:
        /*0080*/ 	.word	0x00000030


	//   ....[1]....
        /*0084*/ 	.word	0x00004400


	//----- nvinfo : EIATTR_MAX_THREADS
	.align		4
.L_184:
        /*0088*/ 	.byte	0x04, 0x05
        /*008a*/ 	.short	(.L_186 - .L_185)
.L_185:
        /*008c*/ 	.word	0x00000080
        /*0090*/ 	.word	0x00000001
        /*0094*/ 	.word	0x00000001


	//----- nvinfo : EIATTR_CRS_STACK_SIZE
	.align		4
.L_186:
        /*0098*/ 	.byte	0x04, 0x1e
        /*009a*/ 	.short	(.L_188 - .L_187)
.L_187:
        /*009c*/ 	.word	0x00000000


	//----- nvinfo : EIATTR_CBANK_PARAM_SIZE
	.align		4
.L_188:
        /*00a0*/ 	.byte	0x03, 0x19
        /*00a2*/ 	.short	0x001d


	//----- nvinfo : EIATTR_PARAM_CBANK
	.align		4
        /*00a4*/ 	.byte	0x04, 0x0a
        /*00a6*/ 	.short	(.L_190 - .L_189)
	.align		4
.L_189:
        /*00a8*/ 	.word	index@(.nv.constant0._ZN3cub18CUB_300001_SM_10006detail10radix_sort30DeviceRadixSortHistogramKernelINS1_5radix10policy_hubI8custom_tNS0_8NullTypeEjE10Policy1000ELNS0_9SortOrderE0ES6_j12decomposer_tEEvPT2_PKT1_SC_iiT3_)
        /*00ac*/ 	.short	0x0380
        /*00ae*/ 	.short	0x001d


	//----- nvinfo : EIATTR_SW_WAR
	.align		4
.L_190:
        /*00b0*/ 	.byte	0x04, 0x36
        /*00b2*/ 	.short	(.L_192 - .L_191)
.L_191:
        /*00b4*/ 	.word	0x00000008
.L_192:


//--------------------- .nv.info._ZN3cub18CUB_300001_SM_10006detail10radix_sort31DeviceRadixSortSingleTileKernelINS1_5radix10policy_hubI8custom_tNS0_8NullTypeEjE10Policy1000ELNS0_9SortOrderE0ES6_S7_j12decomposer_tEEvPKT1_PSC_PKT2_PSG_T3_iiT4_ --------------------------
	.section	.nv.info._ZN3cub18CUB_300001_SM_10006detail10radix_sort31DeviceRadixSortSingleTileKernelINS1_5radix10policy_hubI8custom_tNS0_8NullTypeEjE10Policy1000ELNS0_9SortOrderE0ES6_S7_j12decomposer_tEEvPKT1_PSC_PKT2_PSG_T3_iiT4_,"",@"SHT_CUDA_INFO"
	.sectionflags	@""
	.align	4


	//----- nvinfo : EIATTR_CUDA_API_VERSION
	.align		4
        /*0000*/ 	.byte	0x04, 0x37
        /*0002*/ 	.short	(.L_194 - .L_193)
.L_193:
        /*0004*/ 	.word	0x00000082


	//----- nvinfo : EIATTR_KPARAM_INFO
	.align		4
.L_194:
        /*0008*/ 	.byte	0x04, 0x17
        /*000a*/ 	.short	(.L_196 - .L_195)
.L_195:
        /*000c*/ 	.word	0x00000000
        /*0010*/ 	.short	0x0007
        /*0012*/ 	.short	0x002c
        /*0014*/ 	.byte	0x00, 0xf0, 0x05, 0x00


	//----- nvinfo : EIATTR_KPARAM_INFO
	.align		4
.L_196:
        /*0018*/ 	.byte	0x04, 0x17
        /*001a*/ 	.short	(.L_198 - .L_197)
.L_197:
        /*001c*/ 	.word	0x00000000
        /*0020*/ 	.short	0x0006
        /*0022*/ 	.short	0x0028
        /*0024*/ 	.byte	0x00, 0xf0, 0x11, 0x00


	//----- nvinfo : EIATTR_KPARAM_INFO
	.align		4
.L_198:
        /*0028*/ 	.byte	0x04, 0x17
        /*002a*/ 	.short	(.L_200 - .L_199)
.L_199:
        /*002c*/ 	.word	0x00000000
        /*0030*/ 	.short	0x0005
        /*0032*/ 	.short	0x0024
        /*0034*/ 	.byte	0x00, 0xf0, 0x11, 0x00


	//----- nvinfo : EIATTR_KPARAM_INFO
	.align		4
.L_200:
        /*0038*/ 	.byte	0x04, 0x17
        /*003a*/ 	.short	(.L_202 - .L_201)
.L_201:
        /*003c*/ 	.word	0x00000000
        /*0040*/ 	.short	0x0004
        /*0042*/ 	.short	0x0020
        /*0044*/ 	.byte	0x00, 0xf0, 0x11, 0x00


	//----- nvinfo : EIATTR_KPARAM_INFO
	.align		4
.L_202:
        /*0048*/ 	.byte	0x04, 0x17
        /*004a*/ 	.short	(.L_204 - .L_203)
.L_203:
        /*004c*/ 	.word	0x00000000
        /*0050*/ 	.short	0x0003
        /*0052*/ 	.short	0x0018
        /*0054*/ 	.byte	0x00, 0xf5, 0x21, 0x00


	//----- nvinfo : EIATTR_KPARAM_INFO
	.align		4
.L_204:
        /*0058*/ 	.byte	0x04, 0x17
        /*005a*/ 	.short	(.L_206 - .L_205)
.L_205:
        /*005c*/ 	.word	0x00000000
        /*0060*/ 	.short	0x0002
        /*0062*/ 	.short	0x0010
        /*0064*/ 	.byte	0x00, 0xf5, 0x21, 0x00


	//----- nvinfo : EIATTR_KPARAM_INFO
	.align		4
.L_206:
        /*0068*/ 	.byte	0x04, 0x17
        /*006a*/ 	.short	(.L_208 - .L_207)
.L_207:
        /*006c*/ 	.word	0x00000000
        /*0070*/ 	.short	0x0001
        /*0072*/ 	.short	0x0008
        /*0074*/ 	.byte	0x00, 0xf5, 0x21, 0x00


	//----- nvinfo : EIATTR_KPARAM_INFO
	.align		4
.L_208:
        /*0078*/ 	.byte	0x04, 0x17
        /*007a*/ 	.short	(.L_210 - .L_209)
.L_209:
        /*007c*/ 	.word	0x00000000
        /*0080*/ 	.short	0x0000
        /*0082*/ 	.short	0x0000
        /*0084*/ 	.byte	0x00, 0xf5, 0x21, 0x00


	//----- nvinfo : EIATTR_SPARSE_MMA_MASK
	.align		4
.L_210:
        /*0088*/ 	.byte	0x03, 0x50
        /*008a*/ 	.short	0x0000


	//----- nvinfo : EIATTR_MAXREG_COUNT
	.align		4
        /*008c*/ 	.byte	0x03, 0x1b
        /*008e*/ 	.short	0x00ff


	//----- nvinfo : EIATTR_NUM_BARRIERS
	.align		4
        /*0090*/ 	.byte	0x02, 0x4c
        /*0092*/ 	.byte	0x01
	.zero		1


	//----- nvinfo : EIATTR_MERCURY_ISA_VERSION
	.align		4
        /*0094*/ 	.byte	0x03, 0x5f
        /*0096*/ 	.short	0x0101


	//----- nvinfo : EIATTR_COOP_GROUP_MASK_REGIDS
	.align		4
        /*0098*/ 	.byte	0x04, 0x29
        /*009a*/ 	.short	(.L_212 - .L_211)


	//   ....[0]....
.L_211:
        /*009c*/ 	.word	0xffffffff


	//   ....[1]....
        /*00a0*/ 	.word	0xffffffff


	//   ....[2]....
        /*00a4*/ 	.word	0xffffffff


	//   ....[3]....
        /*00a8*/ 	.word	0xffffffff


	//   ....[4]....
        /*00ac*/ 	.word	0xffffffff


	//----- nvinfo : EIATTR_COOP_GROUP_INSTR_OFFSETS
	.align		4
.L_212:
        /*00b0*/ 	.byte	0x04, 0x28
        /*00b2*/ 	.short	(.L_214 - .L_213)


	//   ....[0]....
.L_213:
        /*00b4*/ 	.word	0x00001fe0


	//   ....[1]....
        /*00b8*/ 	.word	0x00002000


	//   ....[2]....
        /*00bc*/ 	.word	0x00002020


	//   ....[3]....
        /*00c0*/ 	.word	0x00002040


	//   ....[4]....
        /*00c4*/ 	.word	0x00002060


	//----- nvinfo : EIATTR_VRC_CTA_INIT_COUNT
	.align		4
.L_214:
        /*00c8*/ 	.byte	0x02, 0x4a
	.zero		1
	.zero		1


	//----- nvinfo : EIATTR_EXIT_INSTR_OFFSETS
	.align		4
        /*00cc*/ 	.byte	0x04, 0x1c
        /*00ce*/ 	.short	(.L_216 - .L_215)


	//   ....[0]....
.L_215:
        /*00d0*/ 	.word	0x000031e0


	//   ....[1]....
        /*00d4*/ 	.word	0x00003260


	//----- nvinfo : EIATTR_MAX_THREADS
	.align		4
.L_216:
        /*00d8*/ 	.byte	0x04, 0x05
        /*00da*/ 	.short	(.L_218 - .L_217)
.L_217:
        /*00dc*/ 	.word	0x00000100
        /*00e0*/ 	.word	0x00000001
        /*00e4*/ 	.word	0x00000001


	//----- nvinfo : EIATTR_CBANK_PARAM_SIZE
	.align		4
.L_218:
        /*00e8*/ 	.byte	0x03, 0x19
        /*00ea*/ 	.short	0x002d


	//----- nvinfo : EIATTR_PARAM_CBANK
	.align		4
        /*00ec*/ 	.byte	0x04, 0x0a
        /*00ee*/ 	.short	(.L_220 - .L_219)
	.align		4
.L_219:
        /*00f0*/ 	.word	index@(.nv.constant0._ZN3cub18CUB_300001_SM_10006detail10radix_sort31DeviceRadixSortSingleTileKernelINS1_5radix10policy_hubI8custom_tNS0_8NullTypeEjE10Policy1000ELNS0_9SortOrderE0ES6_S7_j12decomposer_tEEvPKT1_PSC_PKT2_PSG_T3_iiT4_)
        /*00f4*/ 	.short	0x0380
        /*00f6*/ 	.short	0x002d


	//----- nvinfo : EIATTR_SW_WAR
	.align		4
.L_220:
        /*00f8*/ 	.byte	0x04, 0x36
        /*00fa*/ 	.short	(.L_222 - .L_221)
.L_221:
        /*00fc*/ 	.word	0x00000008
.L_222:


//--------------------- .nv.info._ZN3cub18CUB_300001_SM_10006detail11EmptyKernelIvEEvv --------------------------
	.section	.nv.info._ZN3cub18CUB_300001_SM_10006detail11EmptyKernelIvEEvv,"",@"SHT_CUDA_INFO"
	.sectionflags	@""
	.align	4


	//----- nvinfo : EIATTR_CUDA_API_VERSION
	.align		4
        /*0000*/ 	.byte	0x04, 0x37
        /*0002*/ 	.short	(.L_224 - .L_223)
.L_223:
        /*0004*/ 	.word	0x00000082


	//----- nvinfo : EIATTR_SPARSE_MMA_MASK
	.align		4
.L_224:
        /*0008*/ 	.byte	0x03, 0x50
        /*000a*/ 	.short	0x0000


	//----- nvinfo : EIATTR_MAXREG_COUNT
	.align		4
        /*000c*/ 	.byte	0x03, 0x1b
        /*000e*/ 	.short	0x00ff


	//----- nvinfo : EIATTR_MERCURY_ISA_VERSION
	.align		4
        /*0010*/ 	.byte	0x03, 0x5f
        /*0012*/ 	.short	0x0101


	//----- nvinfo : EIATTR_VRC_CTA_INIT_COUNT
	.align		4
        /*0014*/ 	.byte	0x02, 0x4a
	.zero		1
	.zero		1


	//----- nvinfo : EIATTR_EXIT_INSTR_OFFSETS
	.align		4
        /*0018*/ 	.byte	0x04, 0x1c
        /*001a*/ 	.short	(.L_226 - .L_225)


	//   ....[0]....
.L_225:
        /*001c*/ 	.word	0x00000010


	//----- nvinfo : EIATTR_SW_WAR
	.align		4
.L_226:
        /*0020*/ 	.byte	0x04, 0x36
        /*0022*/ 	.short	(.L_228 - .L_227)
.L_227:
        /*0024*/ 	.word	0x00000008
.L_228:


//--------------------- .nv.callgraph             --------------------------
	.section	.nv.callgraph,"",@"SHT_CUDA_CALLGRAPH"
	.align	4
	.sectionentsize	8
	.align		4
        /*0000*/ 	.word	0x00000000
	.align		4
        /*0004*/ 	.word	0xffffffff
	.align		4
        /*0008*/ 	.word	0x00000000
	.align		4
        /*000c*/ 	.word	0xfffffffe
	.align		4
        /*0010*/ 	.word	0x00000000
	.align		4
        /*0014*/ 	.word	0xfffffffd
	.align		4
        /*0018*/ 	.word	0x00000000
	.align		4
        /*001c*/ 	.word	0xfffffffc


//--------------------- .nv.constant4             --------------------------
	.section	.nv.constant4,"a",@progbits
	.align	8
	.align		8
.nv.constant4:
        /*0000*/ 	.dword	_ZN34_INTERNAL_6855435d_4_k_cu_4845e16f4cuda3std3__45__cpo5beginE
	.align		8
        /*0008*/ 	.dword	_ZN34_INTERNAL_6855435d_4_k_cu_4845e16f4cuda3std3__45__cpo3endE
	.align		8
        /*0010*/ 	.dword	_ZN34_INTERNAL_6855435d_4_k_cu_4845e16f4cuda3std3__45__cpo6cbeginE
	.align		8
        /*0018*/ 	.dword	_ZN34_INTERNAL_6855435d_4_k_cu_4845e16f4cuda3std3__45__cpo4cendE
	.align		8
        /*0020*/ 	.dword	_ZN34_INTERNAL_6855435d_4_k_cu_4845e16f4cuda3std3__45__cpo6rbeginE
	.align		8
        /*0028*/ 	.dword	_ZN34_INTERNAL_6855435d_4_k_cu_4845e16f4cuda3std3__45__cpo4rendE
	.align		8
        /*0030*/ 	.dword	_ZN34_INTERNAL_6855435d_4_k_cu_4845e16f4cuda3std3__45__cpo7crbeginE
	.align		8
        /*0038*/ 	.dword	_ZN34_INTERNAL_6855435d_4_k_cu_4845e16f4cuda3std3__45__cpo5crendE
	.align		8
        /*0040*/ 	.dword	_ZN34_INTERNAL_6855435d_4_k_cu_4845e16f4cuda3std3__436_GLOBAL__N__6855435d_4_k_cu_4845e16f6ignoreE
	.align		8
        /*0048*/ 	.dword	_ZN34_INTERNAL_6855435d_4_k_cu_4845e16f4cuda3std3__419piecewise_constructE
	.align		8
        /*0050*/ 	.dword	_ZN34_INTERNAL_6855435d_4_k_cu_4845e16f4cuda3std3__48in_placeE
	.align		8
        /*0058*/ 	.dword	_ZN34_INTERNAL_6855435d_4_k_cu_4845e16f4cuda3std3__420unreachable_sentinelE
	.align		8
        /*0060*/ 	.dword	_ZN34_INTERNAL_6855435d_4_k_cu_4845e16f4cuda3std3__47nulloptE
	.align		8
        /*0068*/ 	.dword	_ZN34_INTERNAL_6855435d_4_k_cu_4845e16f4cuda3std3__48unexpectE
	.align		8
        /*0070*/ 	.dword	_ZN34_INTERNAL_6855435d_4_k_cu_4845e16f4cuda3std6ranges3__45__cpo4swapE
	.align		8
        /*0078*/ 	.dword	_ZN34_INTERNAL_6855435d_4_k_cu_4845e16f4cuda3std6ranges3__45__cpo9iter_moveE
	.align		8
        /*0080*/ 	.dword	_ZN34_INTERNAL_6855435d_4_k_cu_4845e16f4cuda3std6ranges3__45__cpo5beginE
	.align		8
        /*0088*/ 	.dword	_ZN34_INTERNAL_6855435d_4_k_cu_4845e16f4cuda3std6ranges3__45__cpo3endE
	.align		8
        /*0090*/ 	.dword	_ZN34_INTERNAL_6855435d_4_k_cu_4845e16f4cuda3std6ranges3__45__cpo6cbeginE
	.align		8
        /*0098*/ 	.dword	_ZN34_INTERNAL_6855435d_4_k_cu_4845e16f4cuda3std6ranges3__45__cpo4cendE
	.align		8
        /*00a0*/ 	.dword	_ZN34_INTERNAL_6855435d_4_k_cu_4845e16f4cuda3std6ranges3__45__cpo7advanceE
	.align		8
        /*00a8*/ 	.dword	_ZN34_INTERNAL_6855435d_4_k_cu_4845e16f4cuda3std6ranges3__45__cpo9iter_swapE
	.align		8
        /*00b0*/ 	.dword	_ZN34_INTERNAL_6855435d_4_k_cu_4845e16f4cuda3std6ranges3__45__cpo4nextE
	.align		8
        /*00b8*/ 	.dword	_ZN34_INTERNAL_6855435d_4_k_cu_4845e16f4cuda3std6ranges3__45__cpo4prevE
	.align		8
        /*00c0*/ 	.dword	_ZN34_INTERNAL_6855435d_4_k_cu_4845e16f4cuda3std6ranges3__45__cpo4dataE
	.align		8
        /*00c8*/ 	.dword	_ZN34_INTERNAL_6855435d_4_k_cu_4845e16f4cuda3std6ranges3__45__cpo5cdataE
	.align		8
        /*00d0*/ 	.dword	_ZN34_INTERNAL_6855435d_4_k_cu_4845e16f4cuda3std6ranges3__45__cpo4sizeE
	.align		8
        /*00d8*/ 	.dword	_ZN34_INTERNAL_6855435d_4_k_cu_4845e16f4cuda3std6ranges3__45__cpo5ssizeE
	.align		8
        /*00e0*/ 	.dword	_ZN34_INTERNAL_6855435d_4_k_cu_4845e16f4cuda3std6ranges3__45__cpo8distanceE
	.align		8
        /*00e8*/ 	.dword	_ZN34_INTERNAL_6855435d_4_k_cu_4845e16f6thrust24THRUST_300001_SM_1000_NS8cuda_cub3parE
	.align		8
        /*00f0*/ 	.dword	_ZN34_INTERNAL_6855435d_4_k_cu_4845e16f6thrust24THRUST_300001_SM_1000_NS8cuda_cub10par_nosyncE
	.align		8
        /*00f8*/ 	.dword	_ZN34_INTERNAL_6855435d_4_k_cu_4845e16f6thrust24THRUST_300001_SM_1000_NS6system6detail10sequential3seqE
	.align		8
        /*0100*/ 	.dword	_ZN34_INTERNAL_6855435d_4_k_cu_4845e16f6thrust24THRUST_300001_SM_1000_NS12placeholders2_1E
	.align		8
        /*0108*/ 	.dword	_ZN34_INTERNAL_6855435d_4_k_cu_4845e16f6thrust24THRUST_300001_SM_1000_NS12placeholders2_2E
	.align		8
        /*0110*/ 	.dword	_ZN34_INTERNAL_6855435d_4_k_cu_4845e16f6thrust24THRUST_300001_SM_1000_NS12placeholders2_3E
	.align		8
        /*0118*/ 	.dword	_ZN34_INTERNAL_6855435d_4_k_cu_4845e16f6thrust24THRUST_300001_SM_1000_NS12placeholders2_4E
	.align		8
        /*0120*/ 	.dword	_ZN34_INTERNAL_6855435d_4_k_cu_4845e16f6thrust24THRUST_300001_SM_1000_NS12placeholders2_5E
	.align		8
        /*0128*/ 	.dword	_ZN34_INTERNAL_6855435d_4_k_cu_4845e16f6thrust24THRUST_300001_SM_1000_NS12placeholders2_6E
	.align		8
        /*0130*/ 	.dword	_ZN34_INTERNAL_6855435d_4_k_cu_4845e16f6thrust24THRUST_300001_SM_1000_NS12placeholders2_7E
	.align		8
        /*0138*/ 	.dword	_ZN34_INTERNAL_6855435d_4_k_cu_4845e16f6thrust24THRUST_300001_SM_1000_NS12placeholders2_8E
	.align		8
        /*0140*/ 	.dword	_ZN34_INTERNAL_6855435d_4_k_cu_4845e16f6thrust24THRUST_300001_SM_1000_NS12placeholders2_9E
	.align		8
        /*0148*/ 	.dword	_ZN34_INTERNAL_6855435d_4_k_cu_4845e16f6thrust24THRUST_300001_SM_1000_NS12placeholders3_10E
	.align		8
        /*0150*/ 	.dword	_ZN34_INTERNAL_6855435d_4_k_cu_4845e16f6thrust24THRUST_300001_SM_1000_NS3seqE


//--------------------- .text._ZN3cub18CUB_300001_SM_10006detail8for_each13static_kernelINS2_12policy_hub_t12policy_500_tEmN6thrust24THRUST_300001_SM_1000_NS8cuda_cub20__uninitialized_fill7functorINS7_10device_ptrIhEEhEEEEvT0_T1_ --------------------------
	.section	.text._ZN3cub18CUB_300001_SM_10006detail8for_each13static_kernelINS2_12policy_hub_t12policy_500_tEmN6thrust24THRUST_300001_SM_1000_NS8cuda_cub20__uninitialized_fill7functorINS7_10device_ptrIhEEhEEEEvT0_T1_,"ax",@progbits
	.align	128
        .global         _ZN3cub18CUB_300001_SM_10006detail8for_each13static_kernelINS2_12policy_hub_t12policy_500_tEmN6thrust24THRUST_300001_SM_1000_NS8cuda_cub20__uninitialized_fill7functorINS7_10device_ptrIhEEhEEEEvT0_T1_
        .type           _ZN3cub18CUB_300001_SM_10006detail8for_each13static_kernelINS2_12policy_hub_t12policy_500_tEmN6thrust24THRUST_300001_SM_1000_NS8cuda_cub20__uninitialized_fill7functorINS7_10device_ptrIhEEhEEEEvT0_T1_,@function
        .size           _ZN3cub18CUB_300001_SM_10006detail8for_each13static_kernelINS2_12policy_hub_t12policy_500_tEmN6thrust24THRUST_300001_SM_1000_NS8cuda_cub20__uninitialized_fill7functorINS7_10device_ptrIhEEhEEEEvT0_T1_,(.L_x_337 - _ZN3cub18CUB_300001_SM_10006detail8for_each13static_kernelINS2_12policy_hub_t12policy_500_tEmN6thrust24THRUST_300001_SM_1000_NS8cuda_cub20__uninitialized_fill7functorINS7_10device_ptrIhEEhEEEEvT0_T1_)
        .other          _ZN3cub18CUB_300001_SM_10006detail8for_each13static_kernelINS2_12policy_hub_t12policy_500_tEmN6thrust24THRUST_300001_SM_1000_NS8cuda_cub20__uninitialized_fill7functorINS7_10device_ptrIhEEhEEEEvT0_T1_,@"STO_CUDA_ENTRY STV_DEFAULT"
_ZN3cub18CUB_300001_SM_10006detail8for_each13static_kernelINS2_12policy_hub_t12policy_500_tEmN6thrust24THRUST_300001_SM_1000_NS8cuda_cub20__uninitialized_fill7functorINS7_10device_ptrIhEEhEEEEvT0_T1_:
.text._ZN3cub18CUB_300001_SM_10006detail8for_each13static_kernelINS2_12policy_hub_t12policy_500_tEmN6thrust24THRUST_300001_SM_1000_NS8cuda_cub20__uninitialized_fill7functorINS7_10device_ptrIhEEhEEEEvT0_T1_:
[----:B------:R-:W-:Y:S08]  /*0000*/  LDC R1, c[0x0][0x37c] ;  /* 0x0000df00ff017b82 */ /* 0x000ff00000000800 */
[----:B------:R-:W0:Y:S01]  /*0010*/  S2UR UR4, SR_CTAID.X ;  /* 0x00000000000479c3 */ /* 0x000e220000002500 */
[----:B------:R-:W1:Y:S01]  /*0020*/  LDCU.64 UR6, c[0x0][0x380] ;  /* 0x00007000ff0677ac */ /* 0x000e620008000a00 */
[----:B------:R-:W2:Y:S06]  /*0030*/  LDCU.64 UR8, c[0x0][0x358] ;  /* 0x00006b00ff0877ac */ /* 0x000eac0008000a00 */
[----:B------:R-:W3:Y:S01]  /*0040*/  LDC R5, c[0x0][0x390] ;  /* 0x0000e400ff057b82 */ /* 0x000ee20000000800 */
[----:B0-----:R-:W-:-:S04]  /*0050*/  UIMAD.WIDE.U32 UR4, UR4, 0x200, URZ ;  /* 0x00000200040478a5 */ /* 0x001fc8000f8e00ff */
[----:B-1----:R-:W-:-:S04]  /*0060*/  UIADD3 UR6, UP0, UPT, -UR4, UR6, URZ ;  /* 0x0000000604067290 */ /* 0x002fc8000ff1e1ff */
[----:B------:R-:W-:Y:S01]  /*0070*/  UIADD3.X UR7, UPT, UPT, ~UR5, UR7, URZ, UP0, !UPT ;  /* 0x0000000705077290 */ /* 0x000fe200087fe5ff */
[----:B---3--:R-:W-:Y:S01]  /*0080*/  PRMT R5, R5, 0x7770, RZ ;  /* 0x0000777005057816 */ /* 0x008fe200000000ff */
[----:B------:R-:W-:-:S04]  /*0090*/  UISETP.GE.U32.AND UP0, UPT, UR6, 0x200, UPT ;  /* 0x000002000600788c */ /* 0x000fc8000bf06070 */
[----:B------:R-:W-:-:S09]  /*00a0*/  UISETP.GE.U32.AND.EX UP0, UPT, UR7, URZ, UPT, UP0 ;  /* 0x000000ff0700728c */ /* 0x000fd2000bf06100 */
[----:B--2---:R-:W-:Y:S05]  /*00b0*/  BRA.U !UP0, `(.L_x_0) ;  /* 0x00000001081c7547 */ /* 0x004fea000b800000 */
[----:B------:R-:W0:Y:S01]  /*00c0*/  S2R R3, SR_TID.X ;  /* 0x0000000000037919 */ /* 0x000e220000002100 */
[----:B------:R-:W0:Y:S02]  /*00d0*/  LDC.64 R6, c[0x0][0x388] ;  /* 0x0000e200ff067b82 */ /* 0x000e240000000a00 */
[----:B0-----:R-:W-:-:S04]  /*00e0*/  IADD3 R2, P0, P1, R6, UR4, R3 ;  /* 0x0000000406027c10 */ /* 0x001fc8000f91e003 */
[----:B------:R-:W-:-:S05]  /*00f0*/  IADD3.X R3, PT, PT, R7, UR5, RZ, P0, P1 ;  /* 0x0000000507037c10 */ /* 0x000fca00087e24ff */
[----:B------:R-:W-:Y:S04]  /*0100*/  STG.E.U8 desc[UR8][R2.64], R5 ;  /* 0x0000000502007986 */ /* 0x000fe8000c101108 */
[----:B------:R-:W-:Y:S01]  /*0110*/  STG.E.U8 desc[UR8][R2.64+0x100], R5 ;  /* 0x0001000502007986 */ /* 0x000fe2000c101108 */
[----:B------:R-:W-:Y:S05]  /*0120*/  EXIT ;  /* 0x000000000000794d */ /* 0x000fea0003800000 */
.L_x_0:
[----:B------:R-:W0:Y:S01]  /*0130*/  S2R R3, SR_TID.X ;  /* 0x0000000000037919 */ /* 0x000e220000002100 */
[----:B------:R-:W1:Y:S01]  /*0140*/  LDC.64 R6, c[0x0][0x388] ;  /* 0x0000e200ff067b82 */ /* 0x000e620000000a00 */
[----:B------:R-:W-:Y:S02]  /*0150*/  IMAD.U32 R2, RZ, RZ, UR7 ;  /* 0x00000007ff027e24 */ /* 0x000fe4000f8e00ff */
[C---:B0-----:R-:W-:Y:S01]  /*0160*/  VIADD R0, R3.reuse, 0x100 ;  /* 0x0000010003007836 */ /* 0x041fe20000000000 */
[----:B------:R-:W-:-:S04]  /*0170*/  ISETP.LT.U32.AND P0, PT, R3, UR6, PT ;  /* 0x0000000603007c0c */ /* 0x000fc8000bf01070 */
[----:B------:R-:W-:Y:S01]  /*0180*/  ISETP.LT.U32.AND P1, PT, R0, UR6, PT ;  /* 0x0000000600007c0c */ /* 0x000fe2000bf21070 */
[----:B------:R-:W-:Y:S01]  /*0190*/  IMAD.U32 R0, RZ, RZ, UR7 ;  /* 0x00000007ff007e24 */ /* 0x000fe2000f8e00ff */
[----:B------:R-:W-:Y:S02]  /*01a0*/  ISETP.GT.U32.AND.EX P0, PT, R2, RZ, PT, P0 ;  /* 0x000000ff0200720c */ /* 0x000fe40003f04100 */
[----:B-1----:R-:W-:Y:S02]  /*01b0*/  IADD3 R2, P2, P3, R6, UR4, R3 ;  /* 0x0000000406027c10 */ /* 0x002fe4000fb5e003 */
[----:B------:R-:W-:Y:S02]  /*01c0*/  ISETP.GT.U32.AND.EX P1, PT, R0, RZ, PT, P1 ;  /* 0x000000ff0000720c */ /* 0x000fe40003f24110 */
[----:B------:R-:W-:-:S07]  /*01d0*/  IADD3.X R3, PT, PT, R7, UR5, RZ, P2, P3 ;  /* 0x0000000507037c10 */ /* 0x000fce00097e64ff */
[----:B------:R0:W-:Y:S04]  /*01e0*/  @P0 STG.E.U8 desc[UR8][R2.64], R5 ;  /* 0x0000000502000986 */ /* 0x0001e8000c101108 */
[----:B------:R-:W-:Y:S05]  /*01f0*/  @!P1 EXIT ;  /* 0x000000000000994d */ /* 0x000fea0003800000 */
[----:B------:R-:W-:Y:S01]  /*0200*/  STG.E.U8 desc[UR8][R2.64+0x100], R5 ;  /* 0x0001000502007986 */ /* 0x000fe2000c101108 */
[----:B------:R-:W-:Y:S05]  /*0210*/  EXIT ;  /* 0x000000000000794d */ /* 0x000fea0003800000 */
.L_x_1:
[----:B------:R-:W-:-:S00]  /*0220*/  BRA `(.L_x_1) ;  /* 0xfffffffc00fc7947 */ /* 0x000fc0000383ffff */
[----:B------:R-:W-:-:S00]  /*0230*/  NOP ;  /* 0x0000000000007918 */ /* 0x000fc00000000000 */
        /* <DEDUP_REMOVED lines=12> */
.L_x_337:


//--------------------- .text._ZN3cub18CUB_300001_SM_10006detail8for_each13static_kernelINS2_12policy_hub_t12policy_500_tEmN6thrust24THRUST_300001_SM_1000_NS8cuda_cub20__uninitialized_fill7functorINS7_10device_ptrI8custom_tEESC_EEEEvT0_T1_ --------------------------
	.section	.text._ZN3cub18CUB_300001_SM_10006detail8for_each13static_kernelINS2_12policy_hub_t12policy_500_tEmN6thrust24THRUST_300001_SM_1000_NS8cuda_cub20__uninitialized_fill7functorINS7_10device_ptrI8custom_tEESC_EEEEvT0_T1_,"ax",@progbits
	.align	128
        .global         _ZN3cub18CUB_300001_SM_10006detail8for_each13static_kernelINS2_12policy_hub_t12policy_500_tEmN6thrust24THRUST_300001_SM_1000_NS8cuda_cub20__uninitialized_fill7functorINS7_10device_ptrI8custom_tEESC_EEEEvT0_T1_
        .type           _ZN3cub18CUB_300001_SM_10006detail8for_each13static_kernelINS2_12policy_hub_t12policy_500_tEmN6thrust24THRUST_300001_SM_1000_NS8cuda_cub20__uninitialized_fill7functorINS7_10device_ptrI8custom_tEESC_EEEEvT0_T1_,@function
        .size           _ZN3cub18CUB_300001_SM_10006detail8for_each13static_kernelINS2_12policy_hub_t12policy_500_tEmN6thrust24THRUST_300001_SM_1000_NS8cuda_cub20__uninitialized_fill7functorINS7_10device_ptrI8custom_tEESC_EEEEvT0_T1_,(.L_x_338 - _ZN3cub18CUB_300001_SM_10006detail8for_each13static_kernelINS2_12policy_hub_t12policy_500_tEmN6thrust24THRUST_300001_SM_1000_NS8cuda_cub20__uninitialized_fill7functorINS7_10device_ptrI8custom_tEESC_EEEEvT0_T1_)
        .other          _ZN3cub18CUB_300001_SM_10006detail8for_each13static_kernelINS2_12policy_hub_t12policy_500_tEmN6thrust24THRUST_300001_SM_1000_NS8cuda_cub20__uninitialized_fill7functorINS7_10device_ptrI8custom_tEESC_EEEEvT0_T1_,@"STO_CUDA_ENTRY STV_DEFAULT"
_ZN3cub18CUB_300001_SM_10006detail8for_each13static_kernelINS2_12policy_hub_t12policy_500_tEmN6thrust24THRUST_300001_SM_1000_NS8cuda_cub20__uninitialized_fill7functorINS7_10device_ptrI8custom_tEESC_EEEEvT0_T1_:
.text._ZN3cub18CUB_300001_SM_10006detail8for_each13static_kernelINS2_12policy_hub_t12policy_500_tEmN6thrust24THRUST_300001_SM_1000_NS8cuda_cub20__uninitialized_fill7functorINS7_10device_ptrI8custom_tEESC_EEEEvT0_T1_:
[----:B------:R-:W-:Y:S08]  /*0000*/  LDC R1, c[0x0][0x37c] ;  /* 0x0000df00ff017b82 */ /* 0x000ff00000000800 */
[----:B------:R-:W0:Y:S01]  /*0010*/  S2UR UR4, SR_CTAID.X ;  /* 0x00000000000479c3 */ /* 0x000e220000002500 */
[----:B------:R-:W1:Y:S01]  /*0020*/  LDCU.64 UR6, c[0x0][0x380] ;  /* 0x00007000ff0677ac */ /* 0x000e620008000a00 */
[----:B------:R-:W2:Y:S01]  /*0030*/  LDCU.64 UR8, c[0x0][0x358] ;  /* 0x00006b00ff0877ac */ /* 0x000ea20008000a00 */
[----:B0-----:R-:W-:-:S04]  /*0040*/  UIMAD.WIDE.U32 UR4, UR4, 0x200, URZ ;  /* 0x00000200040478a5 */ /* 0x001fc8000f8e00ff */
[----:B-1----:R-:W-:-:S04]  /*0050*/  UIADD3 UR6, UP0, UPT, -UR4, UR6, URZ ;  /* 0x0000000604067290 */ /* 0x002fc8000ff1e1ff */
[----:B------:R-:W-:Y:S02]  /*0060*/  UIADD3.X UR7, UPT, UPT, ~UR5, UR7, URZ, UP0, !UPT ;  /* 0x0000000705077290 */ /* 0x000fe400087fe5ff */
[----:B------:R-:W-:-:S04]  /*0070*/  UISETP.GE.U32.AND UP0, UPT, UR6, 0x200, UPT ;  /* 0x000002000600788c */ /* 0x000fc8000bf06070 */
[----:B------:R-:W-:-:S09]  /*0080*/  UISETP.GE.U32.AND.EX UP0, UPT, UR7, URZ, UPT, UP0 ;  /* 0x000000ff0700728c */ /* 0x000fd2000bf06100 */
[----:B--2---:R-:W-:Y:S05]  /*0090*/  BRA.U !UP0, `(.L_x_2) ;  /* 0x0000000108347547 */ /* 0x004fea000b800000 */
[----:B------:R-:W0:Y:S01]  /*00a0*/  S2R R0, SR_TID.X ;  /* 0x0000000000007919 */ /* 0x000e220000002100 */
[----:B------:R-:W1:Y:S01]  /*00b0*/  LDCU.64 UR6, c[0x0][0x388] ;  /* 0x00007100ff0677ac */ /* 0x000e620008000a00 */
[----:B------:R-:W2:Y:S08]  /*00c0*/  LDC.U16 R5, c[0x0][0x390] ;  /* 0x0000e400ff057b82 */ /* 0x000eb00000000400 */
[----:B------:R-:W3:Y:S01]  /*00d0*/  LDC R7, c[0x0][0x394] ;  /* 0x0000e500ff077b82 */ /* 0x000ee20000000800 */
[----:B0-----:R-:W-:-:S05]  /*00e0*/  IADD3 R0, P0, PT, R0, UR4, RZ ;  /* 0x0000000400007c10 */ /* 0x001fca000ff1e0ff */
[----:B------:R-:W-:Y:S01]  /*00f0*/  IMAD.X R3, RZ, RZ, UR5, P0 ;  /* 0x00000005ff037e24 */ /* 0x000fe200080e06ff */
[----:B-1----:R-:W-:-:S04]  /*0100*/  LEA R2, P0, R0, UR6, 0x3 ;  /* 0x0000000600027c11 */ /* 0x002fc8000f8018ff */
[----:B------:R-:W-:-:S05]  /*0110*/  LEA.HI.X R3, R0, UR7, R3, 0x3, P0 ;  /* 0x0000000700037c11 */ /* 0x000fca00080f1c03 */
[----:B--2---:R-:W-:Y:S04]  /*0120*/  STG.E.U16 desc[UR8][R2.64], R5 ;  /* 0x0000000502007986 */ /* 0x004fe8000c101508 */
[----:B------:R-:W-:Y:S04]  /*0130*/  STG.E.U16 desc[UR8][R2.64+0x800], R5 ;  /* 0x0008000502007986 */ /* 0x000fe8000c101508 */
[----:B---3--:R-:W-:Y:S04]  /*0140*/  STG.E desc[UR8][R2.64+0x4], R7 ;  /* 0x0000040702007986 */ /* 0x008fe8000c101908 */
[----:B------:R-:W-:Y:S01]  /*0150*/  STG.E desc[UR8][R2.64+0x804], R7 ;  /* 0x0008040702007986 */ /* 0x000fe2000c101908 */
[----:B------:R-:W-:Y:S05]  /*0160*/  EXIT ;  /* 0x000000000000794d */ /* 0x000fea0003800000 */
.L_x_2:
[----:B------:R-:W0:Y:S01]  /*0170*/  S2R R0, SR_TID.X ;  /* 0x0000000000007919 */ /* 0x000e220000002100 */
[----:B------:R-:W-:Y:S01]  /*0180*/  IMAD.U32 R2, RZ, RZ, UR7 ;  /* 0x00000007ff027e24 */ /* 0x000fe2000f8e00ff */
[----:B------:R-:W1:Y:S01]  /*0190*/  LDCU.64 UR10, c[0x0][0x388] ;  /* 0x00007100ff0a77ac */ /* 0x000e620008000a00 */
[----:B------:R-:W-:Y:S01]  /*01a0*/  IMAD.U32 R4, RZ, RZ, UR7 ;  /* 0x00000007ff047e24 */ /* 0x000fe2000f8e00ff */
[----:B0-----:R-:W-:-:S04]  /*01b0*/  ISETP.LT.U32.AND P0, PT, R0, UR6, PT ;  /* 0x0000000600007c0c */ /* 0x001fc8000bf01070 */
[----:B------:R-:W-:Y:S01]  /*01c0*/  ISETP.GT.U32.AND.EX P0, PT, R2, RZ, PT, P0 ;  /* 0x000000ff0200720c */ /* 0x000fe20003f04100 */
[C---:B------:R-:W-:Y:S01]  /*01d0*/  VIADD R2, R0.reuse, 0x100 ;  /* 0x0000010000027836 */ /* 0x040fe20000000000 */
[----:B------:R-:W-:-:S04]  /*01e0*/  IADD3 R0, P2, PT, R0, UR4, RZ ;  /* 0x0000000400007c10 */ /* 0x000fc8000ff5e0ff */
[----:B------:R-:W-:Y:S01]  /*01f0*/  ISETP.LT.U32.AND P1, PT, R2, UR6, PT ;  /* 0x0000000602007c0c */ /* 0x000fe2000bf21070 */
[----:B------:R-:W-:Y:S01]  /*0200*/  IMAD.X R3, RZ, RZ, UR5, P2 ;  /* 0x00000005ff037e24 */ /* 0x000fe200090e06ff */
[----:B-1----:R-:W-:Y:S02]  /*0210*/  LEA R2, P2, R0, UR10, 0x3 ;  /* 0x0000000a00027c11 */ /* 0x002fe4000f8418ff */
[----:B------:R-:W-:Y:S02]  /*0220*/  ISETP.GT.U32.AND.EX P1, PT, R4, RZ, PT, P1 ;  /* 0x000000ff0400720c */ /* 0x000fe40003f24110 */
[----:B------:R-:W-:Y:S01]  /*0230*/  LEA.HI.X R3, R0, UR11, R3, 0x3, P2 ;  /* 0x0000000b00037c11 */ /* 0x000fe200090f1c03 */
[----:B------:R-:W0:Y:S08]  /*0240*/  @P0 LDC.U16 R5, c[0x0][0x390] ;  /* 0x0000e400ff050b82 */ /* 0x000e300000000400 */
[----:B------:R-:W1:Y:S01]  /*0250*/  @P0 LDC R7, c[0x0][0x394] ;  /* 0x0000e500ff070b82 */ /* 0x000e620000000800 */
[----:B0-----:R0:W-:Y:S04]  /*0260*/  @P0 STG.E.U16 desc[UR8][R2.64], R5 ;  /* 0x0000000502000986 */ /* 0x0011e8000c101508 */
[----:B-1----:R0:W-:Y:S01]  /*0270*/  @P0 STG.E desc[UR8][R2.64+0x4], R7 ;  /* 0x0000040702000986 */ /* 0x0021e2000c101908 */
[----:B------:R-:W-:Y:S05]  /*0280*/  @!P1 EXIT ;  /* 0x000000000000994d */ /* 0x000fea0003800000 */
[----:B0-----:R-:W0:Y:S08]  /*0290*/  LDC.U16 R5, c[0x0][0x390] ;  /* 0x0000e400ff057b82 */ /* 0x001e300000000400 */
[----:B------:R-:W1:Y:S01]  /*02a0*/  LDC R7, c[0x0][0x394] ;  /* 0x0000e500ff077b82 */ /* 0x000e620000000800 */
[----:B0-----:R-:W-:Y:S04]  /*02b0*/  STG.E.U16 desc[UR8][R2.64+0x800], R5 ;  /* 0x0008000502007986 */ /* 0x001fe8000c101508 */
[----:B-1----:R-:W-:Y:S01]  /*02c0*/  STG.E desc[UR8][R2.64+0x804], R7 ;  /* 0x0008040702007986 */ /* 0x002fe2000c101908 */
[----:B------:R-:W-:Y:S05]  /*02d0*/  EXIT ;  /* 0x000000000000794d */ /* 0x000fea0003800000 */
.L_x_3:
        /* <DEDUP_REMOVED lines=10> */
.L_x_338:


//--------------------- .text._ZN3cub18CUB_300001_SM_10006detail10radix_sort29DeviceRadixSortOnesweepKernelINS1_5radix10policy_hubI8custom_tNS0_8NullTypeEjE10Policy1000ELNS0_9SortOrderE0ES6_S7_jii12decomposer_tEEvPT5_SD_PT3_PKSE_PT1_PKSI_PT2_PKSM_T4_iiT6_ --------------------------
	.section	.text._ZN3cub18CUB_300001_SM_10006detail10radix_sort29DeviceRadixSortOnesweepKernelINS1_5radix10policy_hubI8custom_tNS0_8NullTypeEjE10Policy1000ELNS0_9SortOrderE0ES6_S7_jii12decomposer_tEEvPT5_SD_PT3_PKSE_PT1_PKSI_PT2_PKSM_T4_iiT6_,"ax",@progbits
	.align	128
        .global         _ZN3cub18CUB_300001_SM_10006detail10radix_sort29DeviceRadixSortOnesweepKernelINS1_5radix10policy_hubI8custom_tNS0_8NullTypeEjE10Policy1000ELNS0_9SortOrderE0ES6_S7_jii12decomposer_tEEvPT5_SD_PT3_PKSE_PT1_PKSI_PT2_PKSM_T4_iiT6_
        .type           _ZN3cub18CUB_300001_SM_10006detail10radix_sort29DeviceRadixSortOnesweepKernelINS1_5radix10policy_hubI8custom_tNS0_8NullTypeEjE10Policy1000ELNS0_9SortOrderE0ES6_S7_jii12decomposer_tEEvPT5_SD_PT3_PKSE_PT1_PKSI_PT2_PKSM_T4_iiT6_,@function
        .size           _ZN3cub18CUB_300001_SM_10006detail10radix_sort29DeviceRadixSortOnesweepKernelINS1_5radix10policy_hubI8custom_tNS0_8NullTypeEjE10Policy1000ELNS0_9SortOrderE0ES6_S7_jii12decomposer_tEEvPT5_SD_PT3_PKSE_PT1_PKSI_PT2_PKSM_T4_iiT6_,(.L_x_339 - _ZN3cub18CUB_300001_SM_10006detail10radix_sort29DeviceRadixSortOnesweepKernelINS1_5radix10policy_hubI8custom_tNS0_8NullTypeEjE10Policy1000ELNS0_9SortOrderE0ES6_S7_jii12decomposer_tEEvPT5_SD_PT3_PKSE_PT1_PKSI_PT2_PKSM_T4_iiT6_)
        .other          _ZN3cub18CUB_300001_SM_10006detail10radix_sort29DeviceRadixSortOnesweepKernelINS1_5radix10policy_hubI8custom_tNS0_8NullTypeEjE10Policy1000ELNS0_9SortOrderE0ES6_S7_jii12decomposer_tEEvPT5_SD_PT3_PKSE_PT1_PKSI_PT2_PKSM_T4_iiT6_,@"STO_CUDA_ENTRY STV_DEFAULT"
_ZN3cub18CUB_300001_SM_10006detail10radix_sort29DeviceRadixSortOnesweepKernelINS1_5radix10policy_hubI8custom_tNS0_8NullTypeEjE10Policy1000ELNS0_9SortOrderE0ES6_S7_jii12decomposer_tEEvPT5_SD_PT3_PKSE_PT1_PKSI_PT2_PKSM_T4_iiT6_:
.text._ZN3cub18CUB_300001_SM_10006detail10radix_sort29DeviceRadixSortOnesweepKernelINS1_5radix10policy_hubI8custom_tNS0_8NullTypeEjE10Policy1000ELNS0_9SortOrderE0ES6_S7_jii12decomposer_tEEvPT5_SD_PT3_PKSE_PT1_PKSI_PT2_PKSM_T4_iiT6_:
[----:B------:R-:W-:Y:S01]  /*0000*/  LDC R1, c[0x0][0x37c] ;  /* 0x0000df00ff017b82 */ /* 0x000fe20000000800 */
[----:B------:R-:W0:Y:S01]  /*0010*/  S2R R3, SR_TID.X ;  /* 0x0000000000037919 */ /* 0x000e220000002100 */
[----:B------:R-:W1:Y:S01]  /*0020*/  LDCU.64 UR10, c[0x0][0x358] ;  /* 0x00006b00ff0a77ac */ /* 0x000e620008000a00 */
[----:B------:R-:W-:Y:S01]  /*0030*/  BSSY.RECONVERGENT B0, `(.L_x_4) ;  /* 0x000000a000007945 */ /* 0x000fe20003800200 */
[----:B0-----:R-:W-:-:S13]  /*0040*/  ISETP.NE.AND P0, PT, R3, RZ, PT ;  /* 0x000000ff0300720c */ /* 0x001fda0003f05270 */
[----:B-1----:R-:W-:Y:S05]  /*0050*/  @P0 BRA `(.L_x_5) ;  /* 0x00000000001c0947 */ /* 0x002fea0003800000 */
[----:B------:R-:W0:Y:S01]  /*0060*/  LDC.64 R4, c[0x0][0x388] ;  /* 0x0000e200ff047b82 */ /* 0x000e220000000a00 */
[----:B------:R-:W-:-:S05]  /*0070*/  IMAD.MOV.U32 R7, RZ, RZ, 0x1 ;  /* 0x00000001ff077424 */ /* 0x000fca00078e00ff */
[----:B0-----:R-:W2:Y:S02]  /*0080*/  ATOMG.E.ADD.STRONG.GPU PT, R4, desc[UR10][R4.64], R7 ;  /* 0x80000007040479a8 */ /* 0x001ea400081ef10a */
[----:B------:R-:W0:Y:S01]  /*0090*/  S2UR UR5, SR_CgaCtaId ;  /* 0x00000000000579c3 */ /* 0x000e220000008800 */
[----:B------:R-:W-:Y:S02]  /*00a0*/  UMOV UR4, 0x400 ;  /* 0x0000040000047882 */ /* 0x000fe40000000000 */
[----:B0-----:R-:W-:-:S09]  /*00b0*/  ULEA UR4, UR5, UR4, 0x18 ;  /* 0x0000000405047291 */ /* 0x001fd2000f8ec0ff */
[----:B--2---:R0:W-:Y:S03]  /*00c0*/  STS [UR4+0xb400], R4 ;  /* 0x00b40004ff007988 */ /* 0x0041e60008000804 */
.L_x_5:
[----:B------:R-:W-:Y:S05]  /*00d0*/  BSYNC.RECONVERGENT B0 ;  /* 0x0000000000007941 */ /* 0x000fea0003800200 */
.L_x_4:
[----:B------:R-:W1:Y:S08]  /*00e0*/  S2UR UR5, SR_CgaCtaId ;  /* 0x00000000000579c3 */ /* 0x000e700000008800 */
[----:B------:R-:W-:Y:S01]  /*00f0*/  BAR.SYNC.DEFER_BLOCKING 0x0 ;  /* 0x0000000000007b1d */ /* 0x000fe20000010000 */
[----:B------:R-:W-:-:S05]  /*0100*/  SHF.R.U32.HI R6, RZ, 0x5, R3 ;  /* 0x00000005ff067819 */ /* 0x000fca0000011603 */
[----:B------:R-:W-:Y:S01]  /*0110*/  UMOV UR4, 0x400 ;  /* 0x0000040000047882 */ /* 0x000fe20000000000 */
[----:B------:R-:W2:Y:S01]  /*0120*/  S2R R41, SR_LANEID ;  /* 0x0000000000297919 */ /* 0x000ea20000000000 */
[----:B-1----:R-:W-:Y:S01]  /*0130*/  ULEA UR7, UR5, UR4, 0x18 ;  /* 0x0000000405077291 */ /* 0x002fe2000f8ec0ff */
[----:B------:R-:W1:Y:S01]  /*0140*/  LDCU UR5, c[0x0][0x3c0] ;  /* 0x00007800ff0577ac */ /* 0x000e620008000800 */
[----:B------:R-:W3:Y:S07]  /*0150*/  LDCU UR4, c[0x0][0x3c8] ;  /* 0x00007900ff0477ac */ /* 0x000eee0008000800 */
[----:B------:R-:W4:Y:S02]  /*0160*/  LDS R0, [UR7+0xb400] ;  /* 0x00b40007ff007984 */ /* 0x000f240008000800 */
[----:B----4-:R-:W-:-:S13]  /*0170*/  R2UR UR9, R0 ;  /* 0x00000000000972ca */ /* 0x010fda00000e0000 */
[----:B------:R-:W-:-:S04]  /*0180*/  UIMAD UR6, UR9, 0x1680, URZ ;  /* 0x00001680090678a4 */ /* 0x000fc8000f8e02ff */
[----:B------:R-:W-:-:S04]  /*0190*/  UIADD3 UR12, UPT, UPT, UR6, 0x1680, URZ ;  /* 0x00001680060c7890 */ /* 0x000fc8000fffe0ff */
[----:B-1----:R-:W-:-:S09]  /*01a0*/  UISETP.GT.AND UP0, UPT, UR12, UR5, UPT ;  /* 0x000000050c00728c */ /* 0x002fd2000bf04270 */
[----:B--23--:R-:W-:Y:S05]  /*01b0*/  BRA.U UP0, `(.L_x_6) ;  /* 0x00000001009c7547 */ /* 0x00cfea000b800000 */
[----:B------:R-:W0:Y:S01]  /*01c0*/  LDCU.64 UR14, c[0x0][0x3a8] ;  /* 0x00007500ff0e77ac */ /* 0x000e220008000a00 */
[C---:B------:R-:W-:Y:S02]  /*01d0*/  LOP3.LUT R0, R3.reuse, 0x1f, RZ, 0xc0, !PT ;  /* 0x0000001f03007812 */ /* 0x040fe400078ec0ff */
[----:B------:R-:W-:-:S05]  /*01e0*/  LOP3.LUT R5, R3, 0x3e0, RZ, 0xc0, !PT ;  /* 0x000003e003057812 */ /* 0x000fca00078ec0ff */
[----:B------:R-:W-:-:S05]  /*01f0*/  IMAD R0, R5, 0xf, R0 ;  /* 0x0000000f05007824 */ /* 0x000fca00078e0200 */
[----:B------:R-:W-:-:S05]  /*0200*/  IADD3 R0, P0, PT, R0, UR6, RZ ;  /* 0x0000000600007c10 */ /* 0x000fca000ff1e0ff */
[----:B------:R-:W-:Y:S01]  /*0210*/  IMAD.X R5, RZ, RZ, RZ, P0 ;  /* 0x000000ffff057224 */ /* 0x000fe200000e06ff */
[----:B0-----:R-:W-:-:S04]  /*0220*/  LEA R4, P0, R0, UR14, 0x3 ;  /* 0x0000000e00047c11 */ /* 0x001fc8000f8018ff */
[----:B------:R-:W-:-:S05]  /*0230*/  LEA.HI.X R5, R0, UR15, R5, 0x3, P0 ;  /* 0x0000000f00057c11 */ /* 0x000fca00080f1c05 */
[----:B------:R0:W5:Y:S04]  /*0240*/  LDG.E.U16 R23, desc[UR10][R4.64] ;  /* 0x0000000a04177981 */ /* 0x000168000c1e1500 */
[----:B------:R0:W5:Y:S04]  /*0250*/  LDG.E R37, desc[UR10][R4.64+0x4] ;  /* 0x0000040a04257981 */ /* 0x000168000c1e1900 */
        /* <DEDUP_REMOVED lines=27> */
[----:B------:R0:W5:Y:S01]  /*0410*/  LDG.E R40, desc[UR10][R4.64+0xe04] ;  /* 0x000e040a04287981 */ /* 0x000162000c1e1900 */
[----:B------:R-:W-:Y:S05]  /*0420*/  BRA `(.L_x_7) ;  /* 0x0000000400887947 */ /* 0x000fea0003800000 */
.L_x_6:
[C---:B------:R-:W-:Y:S01]  /*0430*/  LOP3.LUT R0, R3.reuse, 0x1f, RZ, 0xc0, !PT ;  /* 0x0000001f03007812 */ /* 0x040fe200078ec0ff */
[----:B------:R-:W1:Y:S01]  /*0440*/  LDCU.64 UR14, c[0x0][0x3a8] ;  /* 0x00007500ff0e77ac */ /* 0x000e620008000a00 */
[----:B------:R-:W-:Y:S01]  /*0450*/  LOP3.LUT R5, R3, 0x3e0, RZ, 0xc0, !PT ;  /* 0x000003e003057812 */ /* 0x000fe200078ec0ff */
[----:B------:R-:W-:Y:S01]  /*0460*/  IMAD.MOV.U32 R23, RZ, RZ, 0xffff ;  /* 0x0000ffffff177424 */ /* 0x000fe200078e00ff */
[----:B------:R-:W-:Y:S01]  /*0470*/  UIADD3 UR5, UPT, UPT, -UR6, UR5, URZ ;  /* 0x0000000506057290 */ /* 0x000fe2000fffe1ff */
[----:B------:R-:W-:Y:S02]  /*0480*/  IMAD.MOV.U32 R37, RZ, RZ, 0x7fffffff ;  /* 0x7fffffffff257424 */ /* 0x000fe400078e00ff */
[----:B------:R-:W-:Y:S02]  /*0490*/  IMAD R7, R5, 0xf, R0 ;  /* 0x0000000f05077824 */ /* 0x000fe400078e0200 */
[----:B------:R-:W-:Y:S02]  /*04a0*/  IMAD.MOV.U32 R22, RZ, RZ, 0xffff ;  /* 0x0000ffffff167424 */ /* 0x000fe400078e00ff */
[C---:B------:R-:W-:Y:S01]  /*04b0*/  VIADD R0, R7.reuse, 0x20 ;  /* 0x0000002007007836 */ /* 0x040fe20000000000 */
[C---:B------:R-:W-:Y:S01]  /*04c0*/  ISETP.GE.AND P3, PT, R7.reuse, UR5, PT ;  /* 0x0000000507007c0c */ /* 0x040fe2000bf66270 */
[----:B------:R-:W-:-:S02]  /*04d0*/  VIADD R5, R7, 0x60 ;  /* 0x0000006007057836 */ /* 0x000fc40000000000 */
[C---:B0-----:R-:W-:Y:S01]  /*04e0*/  VIADD R4, R7.reuse, 0x40 ;  /* 0x0000004007047836 */ /* 0x041fe20000000000 */
[----:B------:R-:W-:Y:S01]  /*04f0*/  ISETP.GE.AND P4, PT, R0, UR5, PT ;  /* 0x0000000500007c0c */ /* 0x000fe2000bf86270 */
[----:B------:R-:W-:Y:S01]  /*0500*/  IMAD.MOV.U32 R36, RZ, RZ, 0x7fffffff ;  /* 0x7fffffffff247424 */ /* 0x000fe200078e00ff */
[C---:B------:R-:W-:Y:S01]  /*0510*/  IADD3 R0, P1, PT, R7.reuse, UR6, RZ ;  /* 0x0000000607007c10 */ /* 0x040fe2000ff3e0ff */
[----:B------:R-:W-:Y:S01]  /*0520*/  VIADD R8, R7, 0x80 ;  /* 0x0000008007087836 */ /* 0x000fe20000000000 */
[----:B------:R-:W-:Y:S01]  /*0530*/  ISETP.GE.AND P6, PT, R5, UR5, PT ;  /* 0x0000000505007c0c */ /* 0x000fe2000bfc6270 */
[----:B------:R-:W-:Y:S01]  /*0540*/  IMAD.MOV.U32 R21, RZ, RZ, 0xffff ;  /* 0x0000ffffff157424 */ /* 0x000fe200078e00ff */
[----:B------:R-:W-:Y:S01]  /*0550*/  ISETP.GE.AND P5, PT, R4, UR5, PT ;  /* 0x0000000504007c0c */ /* 0x000fe2000bfa6270 */
[----:B------:R-:W-:Y:S01]  /*0560*/  IMAD.X R5, RZ, RZ, RZ, P1 ;  /* 0x000000ffff057224 */ /* 0x000fe200008e06ff */
[----:B-1----:R-:W-:Y:S01]  /*0570*/  LEA R4, P2, R0, UR14, 0x3 ;  /* 0x0000000e00047c11 */ /* 0x002fe2000f8418ff */
[----:B------:R-:W-:Y:S01]  /*0580*/  IMAD.MOV.U32 R35, RZ, RZ, 0x7fffffff ;  /* 0x7fffffffff237424 */ /* 0x000fe200078e00ff */
[----:B------:R-:W-:Y:S01]  /*0590*/  ISETP.GE.AND P0, PT, R8, UR5, PT ;  /* 0x0000000508007c0c */ /* 0x000fe2000bf06270 */
[C---:B------:R-:W-:Y:S01]  /*05a0*/  VIADD R8, R7.reuse, 0xa0 ;  /* 0x000000a007087836 */ /* 0x040fe20000000000 */
[----:B------:R-:W-:Y:S01]  /*05b0*/  LEA.HI.X R5, R0, UR15, R5, 0x3, P2 ;  /* 0x0000000f00057c11 */ /* 0x000fe200090f1c05 */
[----:B------:R-:W-:-:S02]  /*05c0*/  VIADD R0, R7, 0xe0 ;  /* 0x000000e007007836 */ /* 0x000fc40000000000 */
[----:B------:R-:W-:Y:S01]  /*05d0*/  IMAD.MOV.U32 R20, RZ, RZ, 0xffff ;  /* 0x0000ffffff147424 */ /* 0x000fe200078e00ff */
[----:B------:R-:W-:Y:S01]  /*05e0*/  ISETP.GE.AND P1, PT, R8, UR5, PT ;  /* 0x0000000508007c0c */ /* 0x000fe2000bf26270 */
[----:B------:R1:W5:Y:S01]  /*05f0*/  @!P3 LDG.E.U16 R23, desc[UR10][R4.64] ;  /* 0x0000000a0417b981 */ /* 0x000362000c1e1500 */
[----:B------:R-:W-:Y:S02]  /*0600*/  IMAD.MOV.U32 R34, RZ, RZ, 0x7fffffff ;  /* 0x7fffffffff227424 */ /* 0x000fe400078e00ff */
[----:B------:R-:W-:Y:S01]  /*0610*/  IMAD.MOV.U32 R19, RZ, RZ, 0xffff ;  /* 0x0000ffffff137424 */ /* 0x000fe200078e00ff */
[----:B------:R1:W5:Y:S01]  /*0620*/  @!P3 LDG.E R37, desc[UR10][R4.64+0x4] ;  /* 0x0000040a0425b981 */ /* 0x000362000c1e1900 */
[----:B------:R-:W-:Y:S01]  /*0630*/  ISETP.GE.AND P3, PT, R0, UR5, PT ;  /* 0x0000000500007c0c */ /* 0x000fe2000bf66270 */
[----:B------:R-:W-:Y:S02]  /*0640*/  VIADD R0, R7, 0x100 ;  /* 0x0000010007007836 */ /* 0x000fe40000000000 */
[----:B------:R1:W5:Y:S01]  /*0650*/  @!P4 LDG.E.U16 R22, desc[UR10][R4.64+0x100] ;  /* 0x0001000a0416c981 */ /* 0x000362000c1e1500 */
[----:B------:R-:W-:-:S02]  /*0660*/  IMAD.MOV.U32 R33, RZ, RZ, 0x7fffffff ;  /* 0x7fffffffff217424 */ /* 0x000fc400078e00ff */
[C---:B------:R-:W-:Y:S01]  /*0670*/  VIADD R9, R7.reuse, 0xc0 ;  /* 0x000000c007097836 */ /* 0x040fe20000000000 */
[----:B------:R1:W5:Y:S01]  /*0680*/  @!P4 LDG.E R36, desc[UR10][R4.64+0x104] ;  /* 0x0001040a0424c981 */ /* 0x000362000c1e1900 */
[----:B------:R-:W-:Y:S01]  /*0690*/  ISETP.GE.AND P4, PT, R0, UR5, PT ;  /* 0x0000000500007c0c */ /* 0x000fe2000bf86270 */
[----:B------:R-:W-:Y:S02]  /*06a0*/  VIADD R0, R7, 0x120 ;  /* 0x0000012007007836 */ /* 0x000fe40000000000 */
[----:B------:R1:W5:Y:S01]  /*06b0*/  @!P5 LDG.E.U16 R21, desc[UR10][R4.64+0x200] ;  /* 0x0002000a0415d981 */ /* 0x000362000c1e1500 */
[----:B------:R-:W-:-:S03]  /*06c0*/  ISETP.GE.AND P2, PT, R9, UR5, PT ;  /* 0x0000000509007c0c */ /* 0x000fc6000bf46270 */
[----:B------:R1:W5:Y:S01]  /*06d0*/  @!P5 LDG.E R35, desc[UR10][R4.64+0x204] ;  /* 0x0002040a0423d981 */ /* 0x000362000c1e1900 */
[----:B------:R-:W-:Y:S01]  /*06e0*/  ISETP.GE.AND P5, PT, R0, UR5, PT ;  /* 0x0000000500007c0c */ /* 0x000fe2000bfa6270 */
[C---:B------:R-:W-:Y:S02]  /*06f0*/  VIADD R0, R7.reuse, 0x140 ;  /* 0x0000014007007836 */ /* 0x040fe40000000000 */
[----:B------:R1:W5:Y:S04]  /*0700*/  @!P6 LDG.E.U16 R20, desc[UR10][R4.64+0x300] ;  /* 0x0003000a0414e981 */ /* 0x000368000c1e1500 */
[----:B------:R1:W5:Y:S01]  /*0710*/  @!P6 LDG.E R34, desc[UR10][R4.64+0x304] ;  /* 0x0003040a0422e981 */ /* 0x000362000c1e1900 */
[----:B------:R-:W-:Y:S01]  /*0720*/  ISETP.GE.AND P6, PT, R0, UR5, PT ;  /* 0x0000000500007c0c */ /* 0x000fe2000bfc6270 */
[----:B------:R-:W-:-:S02]  /*0730*/  VIADD R0, R7, 0x160 ;  /* 0x0000016007007836 */ /* 0x000fc40000000000 */
[----:B------:R-:W-:Y:S01]  /*0740*/  IMAD.MOV.U32 R18, RZ, RZ, 0xffff ;  /* 0x0000ffffff127424 */ /* 0x000fe200078e00ff */
[----:B------:R1:W5:Y:S01]  /*0750*/  @!P0 LDG.E.U16 R19, desc[UR10][R4.64+0x400] ;  /* 0x0004000a04138981 */ /* 0x000362000c1e1500 */
[----:B------:R-:W-:-:S03]  /*0760*/  IMAD.MOV.U32 R32, RZ, RZ, 0x7fffffff ;  /* 0x7fffffffff207424 */ /* 0x000fc600078e00ff */
[----:B------:R1:W5:Y:S01]  /*0770*/  @!P0 LDG.E R33, desc[UR10][R4.64+0x404] ;  /* 0x0004040a04218981 */ /* 0x000362000c1e1900 */
[----:B------:R-:W-:Y:S01]  /*0780*/  ISETP.GE.AND P0, PT, R0, UR5, PT ;  /* 0x0000000500007c0c */ /* 0x000fe2000bf06270 */
[----:B------:R-:W-:Y:S02]  /*0790*/  VIADD R0, R7, 0x180 ;  /* 0x0000018007007836 */ /* 0x000fe40000000000 */
[----:B------:R1:W5:Y:S01]  /*07a0*/  @!P1 LDG.E.U16 R18, desc[UR10][R4.64+0x500] ;  /* 0x0005000a04129981 */ /* 0x000362000c1e1500 */
[----:B------:R-:W-:Y:S02]  /*07b0*/  IMAD.MOV.U32 R17, RZ, RZ, 0xffff ;  /* 0x0000ffffff117424 */ /* 0x000fe400078e00ff */
[----:B------:R-:W-:Y:S01]  /*07c0*/  IMAD.MOV.U32 R16, RZ, RZ, 0xffff ;  /* 0x0000ffffff107424 */ /* 0x000fe200078e00ff */
[----:B------:R1:W5:Y:S01]  /*07d0*/  @!P1 LDG.E R32, desc[UR10][R4.64+0x504] ;  /* 0x0005040a04209981 */ /* 0x000362000c1e1900 */
[----:B------:R-:W-:Y:S01]  /*07e0*/  ISETP.GE.AND P1, PT, R0, UR5, PT ;  /* 0x0000000500007c0c */ /* 0x000fe2000bf26270 */
[----:B------:R-:W-:-:S02]  /*07f0*/  IMAD.MOV.U32 R31, RZ, RZ, 0x7fffffff ;  /* 0x7fffffffff1f7424 */ /* 0x000fc400078e00ff */
[----:B------:R-:W-:Y:S01]  /*0800*/  IMAD.MOV.U32 R30, RZ, RZ, 0x7fffffff ;  /* 0x7fffffffff1e7424 */ /* 0x000fe200078e00ff */
[----:B------:R1:W5:Y:S01]  /*0810*/  @!P2 LDG.E.U16 R17, desc[UR10][R4.64+0x600] ;  /* 0x0006000a0411a981 */ /* 0x000362000c1e1500 */
[C---:B------:R-:W-:Y:S02]  /*0820*/  VIADD R0, R7.reuse, 0x1a0 ;  /* 0x000001a007007836 */ /* 0x040fe40000000000 */
[----:B------:R-:W-:Y:S01]  /*0830*/  VIADD R7, R7, 0x1c0 ;  /* 0x000001c007077836 */ /* 0x000fe20000000000 */
[----:B------:R1:W5:Y:S02]  /*0840*/  @!P2 LDG.E R31, desc[UR10][R4.64+0x604] ;  /* 0x0006040a041fa981 */ /* 0x000364000c1e1900 */
[----:B------:R-:W-:Y:S02]  /*0850*/  ISETP.GE.AND P2, PT, R0, UR5, PT ;  /* 0x0000000500007c0c */ /* 0x000fe4000bf46270 */
[----:B------:R1:W5:Y:S04]  /*0860*/  @!P3 LDG.E.U16 R16, desc[UR10][R4.64+0x700] ;  /* 0x0007000a0410b981 */ /* 0x000368000c1e1500 */
[----:B------:R1:W5:Y:S01]  /*0870*/  @!P3 LDG.E R30, desc[UR10][R4.64+0x704] ;  /* 0x0007040a041eb981 */ /* 0x000362000c1e1900 */
[----:B------:R-:W-:Y:S01]  /*0880*/  ISETP.GE.AND P3, PT, R7, UR5, PT ;  /* 0x0000000507007c0c */ /* 0x000fe2000bf66270 */
[----:B------:R-:W-:-:S02]  /*0890*/  IMAD.MOV.U32 R15, RZ, RZ, 0xffff ;  /* 0x0000ffffff0f7424 */ /* 0x000fc400078e00ff */
[----:B------:R-:W-:Y:S02]  /*08a0*/  IMAD.MOV.U32 R29, RZ, RZ, 0x7fffffff ;  /* 0x7fffffffff1d7424 */ /* 0x000fe400078e00ff */
[----:B------:R-:W-:Y:S02]  /*08b0*/  IMAD.MOV.U32 R14, RZ, RZ, 0xffff ;  /* 0x0000ffffff0e7424 */ /* 0x000fe400078e00ff */
[----:B------:R-:W-:Y:S01]  /*08c0*/  IMAD.MOV.U32 R28, RZ, RZ, 0x7fffffff ;  /* 0x7fffffffff1c7424 */ /* 0x000fe200078e00ff */
[----:B------:R1:W5:Y:S01]  /*08d0*/  @!P4 LDG.E.U16 R15, desc[UR10][R4.64+0x800] ;  /* 0x0008000a040fc981 */ /* 0x000362000c1e1500 */
[----:B------:R-:W-:Y:S02]  /*08e0*/  IMAD.MOV.U32 R13, RZ, RZ, 0xffff ;  /* 0x0000ffffff0d7424 */ /* 0x000fe400078e00ff */
[----:B------:R-:W-:Y:S01]  /*08f0*/  IMAD.MOV.U32 R27, RZ, RZ, 0x7fffffff ;  /* 0x7fffffffff1b7424 */ /* 0x000fe200078e00ff */
[----:B------:R1:W5:Y:S01]  /*0900*/  @!P4 LDG.E R29, desc[UR10][R4.64+0x804] ;  /* 0x0008040a041dc981 */ /* 0x000362000c1e1900 */
[----:B------:R-:W-:-:S02]  /*0910*/  IMAD.MOV.U32 R12, RZ, RZ, 0xffff ;  /* 0x0000ffffff0c7424 */ /* 0x000fc400078e00ff */
[----:B------:R-:W-:Y:S01]  /*0920*/  IMAD.MOV.U32 R26, RZ, RZ, 0x7fffffff ;  /* 0x7fffffffff1a7424 */ /* 0x000fe200078e00ff */
[----:B------:R1:W5:Y:S01]  /*0930*/  @!P5 LDG.E.U16 R14, desc[UR10][R4.64+0x900] ;  /* 0x0009000a040ed981 */ /* 0x000362000c1e1500 */
[----:B------:R-:W-:Y:S02]  /*0940*/  IMAD.MOV.U32 R11, RZ, RZ, 0xffff ;  /* 0x0000ffffff0b7424 */ /* 0x000fe400078e00ff */
[----:B------:R-:W-:Y:S01]  /*0950*/  IMAD.MOV.U32 R25, RZ, RZ, 0x7fffffff ;  /* 0x7fffffffff197424 */ /* 0x000fe200078e00ff */
[----:B------:R1:W5:Y:S01]  /*0960*/  @!P5 LDG.E R28, desc[UR10][R4.64+0x904] ;  /* 0x0009040a041cd981 */ /* 0x000362000c1e1900 */
[----:B------:R-:W-:Y:S02]  /*0970*/  IMAD.MOV.U32 R10, RZ, RZ, 0xffff ;  /* 0x0000ffffff0a7424 */ /* 0x000fe400078e00ff */
[----:B------:R-:W-:Y:S01]  /*0980*/  IMAD.MOV.U32 R24, RZ, RZ, 0x7fffffff ;  /* 0x7fffffffff187424 */ /* 0x000fe200078e00ff */
[----:B------:R1:W5:Y:S01]  /*0990*/  @!P6 LDG.E.U16 R13, desc[UR10][R4.64+0xa00] ;  /* 0x000a000a040de981 */ /* 0x000362000c1e1500 */
[----:B------:R-:W-:-:S02]  /*09a0*/  IMAD.MOV.U32 R0, RZ, RZ, 0xffff ;  /* 0x0000ffffff007424 */ /* 0x000fc400078e00ff */
[----:B------:R-:W-:Y:S01]  /*09b0*/  IMAD.MOV.U32 R40, RZ, RZ, 0x7fffffff ;  /* 0x7fffffffff287424 */ /* 0x000fe200078e00ff */
[----:B------:R1:W5:Y:S04]  /*09c0*/  @!P6 LDG.E R27, desc[UR10][R4.64+0xa04] ;  /* 0x000a040a041be981 */ /* 0x000368000c1e1900 */
[----:B------:R1:W5:Y:S04]  /*09d0*/  @!P0 LDG.E.U16 R12, desc[UR10][R4.64+0xb00] ;  /* 0x000b000a040c8981 */ /* 0x000368000c1e1500 */
[----:B------:R1:W5:Y:S04]  /*09e0*/  @!P0 LDG.E R26, desc[UR10][R4.64+0xb04] ;  /* 0x000b040a041a8981 */ /* 0x000368000c1e1900 */
[----:B------:R1:W5:Y:S04]  /*09f0*/  @!P1 LDG.E.U16 R11, desc[UR10][R4.64+0xc00] ;  /* 0x000c000a040b9981 */ /* 0x000368000c1e1500 */
[----:B------:R1:W5:Y:S04]  /*0a00*/  @!P1 LDG.E R25, desc[UR10][R4.64+0xc04] ;  /* 0x000c040a04199981 */ /* 0x000368000c1e1900 */
[----:B------:R1:W5:Y:S04]  /*0a10*/  @!P2 LDG.E.U16 R10, desc[UR10][R4.64+0xd00] ;  /* 0x000d000a040aa981 */ /* 0x000368000c1e1500 */
[----:B------:R1:W5:Y:S04]  /*0a20*/  @!P2 LDG.E R24, desc[UR10][R4.64+0xd04] ;  /* 0x000d040a0418a981 */ /* 0x000368000c1e1900 */
[----:B------:R1:W5:Y:S04]  /*0a30*/  @!P3 LDG.E.U16 R0, desc[UR10][R4.64+0xe00] ;  /* 0x000e000a0400b981 */ /* 0x000368000c1e1500 */
[----:B------:R1:W5:Y:S02]  /*0a40*/  @!P3 LDG.E R40, desc[UR10][R4.64+0xe04] ;  /* 0x000e040a0428b981 */ /* 0x000364000c1e1900 */
.L_x_7:
[----:B------:R-:W-:Y:S01]  /*0a50*/  UMOV UR16, 0xffffffff ;  /* 0xffffffff00107882 */ /* 0x000fe20000000000 */
[----:B-----5:R-:W-:Y:S01]  /*0a60*/  ISETP.GT.AND P0, PT, R37, -0x1, PT ;  /* 0xffffffff2500780c */ /* 0x020fe20003f04270 */
[----:B01----:R-:W-:Y:S01]  /*0a70*/  IMAD.U32 R4, RZ, RZ, UR16 ;  /* 0x00000010ff047e24 */ /* 0x003fe2000f8e00ff */
[----:B------:R-:W-:Y:S01]  /*0a80*/  ISETP.GT.AND P1, PT, R36, -0x1, PT ;  /* 0xffffffff2400780c */ /* 0x000fe20003f24270 */
[----:B------:R-:W-:Y:S01]  /*0a90*/  IMAD.U32 R5, RZ, RZ, UR16 ;  /* 0x00000010ff057e24 */ /* 0x000fe2000f8e00ff */
[----:B------:R-:W-:Y:S01]  /*0aa0*/  ISETP.GT.AND P2, PT, R35, -0x1, PT ;  /* 0xffffffff2300780c */ /* 0x000fe20003f44270 */
[----:B------:R-:W-:Y:S01]  /*0ab0*/  IMAD.U32 R8, RZ, RZ, UR16 ;  /* 0x00000010ff087e24 */ /* 0x000fe2000f8e00ff */
[----:B------:R-:W-:Y:S01]  /*0ac0*/  SEL R4, R4, 0x80000000, !P0 ;  /* 0x8000000004047807 */ /* 0x000fe20004000000 */
[----:B------:R-:W-:Y:S01]  /*0ad0*/  IMAD.U32 R7, RZ, RZ, UR16 ;  /* 0x00000010ff077e24 */ /* 0x000fe2000f8e00ff */
[----:B------:R-:W-:Y:S01]  /*0ae0*/  SEL R5, R5, 0x80000000, !P1 ;  /* 0x8000000005057807 */ /* 0x000fe20004800000 */
[----:B------:R-:W-:Y:S01]  /*0af0*/  BSSY.RECONVERGENT B0, `(.L_x_8) ;  /* 0x0000056000007945 */ /* 0x000fe20003800200 */
[----:B------:R-:W-:Y:S01]  /*0b00*/  LOP3.LUT R37, R4, R37, RZ, 0x3c, !PT ;  /* 0x0000002504257212 */ /* 0x000fe200078e3cff */
[----:B------:R-:W-:Y:S01]  /*0b10*/  IMAD.U32 R4, RZ, RZ, UR16 ;  /* 0x00000010ff047e24 */ /* 0x000fe2000f8e00ff */
[----:B------:R-:W-:Y:S01]  /*0b20*/  ISETP.GT.AND P1, PT, R33, -0x1, PT ;  /* 0xffffffff2100780c */ /* 0x000fe20003f24270 */
[----:B------:R-:W-:Y:S01]  /*0b30*/  IMAD.SHL.U32 R6, R6, 0x400, RZ ;  /* 0x0000040006067824 */ /* 0x000fe200078e00ff */
[----:B------:R-:W-:Y:S01]  /*0b40*/  LOP3.LUT R36, R5, R36, RZ, 0x3c, !PT ;  /* 0x0000002405247212 */ /* 0x000fe200078e3cff */
[----:B------:R-:W-:Y:S01]  /*0b50*/  IMAD.U32 R5, RZ, RZ, UR16 ;  /* 0x00000010ff057e24 */ /* 0x000fe2000f8e00ff */
[----:B------:R-:W-:Y:S01]  /*0b60*/  ISETP.GT.AND P0, PT, R34, -0x1, PT ;  /* 0xffffffff2200780c */ /* 0x000fe20003f04270 */
[----:B------:R-:W-:Y:S01]  /*0b70*/  IMAD.MOV.U32 R9, RZ, RZ, R41 ;  /* 0x000000ffff097224 */ /* 0x000fe200078e0029 */
[----:B------:R-:W-:-:S02]  /*0b80*/  SEL R4, R4, 0x80000000, !P1 ;  /* 0x8000000004047807 */ /* 0x000fc40004800000 */
[----:B------:R-:W-:Y:S02]  /*0b90*/  SEL R8, R8, 0x80000000, !P2 ;  /* 0x8000000008087807 */ /* 0x000fe40005000000 */
[----:B------:R-:W-:Y:S02]  /*0ba0*/  SEL R5, R5, 0x80000000, !P0 ;  /* 0x8000000005057807 */ /* 0x000fe40004000000 */
[----:B------:R-:W-:Y:S02]  /*0bb0*/  ISETP.GT.AND P2, PT, R32, -0x1, PT ;  /* 0xffffffff2000780c */ /* 0x000fe40003f44270 */
[----:B------:R-:W-:Y:S01]  /*0bc0*/  LOP3.LUT R33, R4, R33, RZ, 0x3c, !PT ;  /* 0x0000002104217212 */ /* 0x000fe200078e3cff */
[----:B------:R-:W-:Y:S01]  /*0bd0*/  IMAD.U32 R4, RZ, RZ, UR16 ;  /* 0x00000010ff047e24 */ /* 0x000fe2000f8e00ff */
[----:B------:R-:W-:Y:S01]  /*0be0*/  LOP3.LUT R35, R8, R35, RZ, 0x3c, !PT ;  /* 0x0000002308237212 */ /* 0x000fe200078e3cff */
[----:B------:R-:W-:Y:S01]  /*0bf0*/  IMAD.U32 R8, RZ, RZ, UR16 ;  /* 0x00000010ff087e24 */ /* 0x000fe2000f8e00ff */
[----:B------:R-:W-:-:S02]  /*0c00*/  ISETP.GT.AND P1, PT, R29, -0x1, PT ;  /* 0xffffffff1d00780c */ /* 0x000fc40003f24270 */
[----:B------:R-:W-:Y:S01]  /*0c10*/  LOP3.LUT R34, R5, R34, RZ, 0x3c, !PT ;  /* 0x0000002205227212 */ /* 0x000fe200078e3cff */
[----:B------:R-:W-:Y:S01]  /*0c20*/  IMAD.U32 R5, RZ, RZ, UR16 ;  /* 0x00000010ff057e24 */ /* 0x000fe2000f8e00ff */
[----:B------:R-:W-:Y:S02]  /*0c30*/  ISETP.GT.AND P3, PT, R31, -0x1, PT ;  /* 0xffffffff1f00780c */ /* 0x000fe40003f64270 */
[----:B------:R-:W-:Y:S02]  /*0c40*/  SEL R7, R7, 0x80000000, !P2 ;  /* 0x8000000007077807 */ /* 0x000fe40005000000 */
[----:B------:R-:W-:Y:S02]  /*0c50*/  ISETP.GT.AND P0, PT, R30, -0x1, PT ;  /* 0xffffffff1e00780c */ /* 0x000fe40003f04270 */
[----:B------:R-:W-:Y:S02]  /*0c60*/  SEL R4, R4, 0x80000000, !P1 ;  /* 0x8000000004047807 */ /* 0x000fe40004800000 */
[----:B------:R-:W-:-:S02]  /*0c70*/  SEL R8, R8, 0x80000000, !P3 ;  /* 0x8000000008087807 */ /* 0x000fc40005800000 */
[----:B------:R-:W-:Y:S01]  /*0c80*/  LOP3.LUT R32, R7, R32, RZ, 0x3c, !PT ;  /* 0x0000002007207212 */ /* 0x000fe200078e3cff */
[----:B------:R-:W-:Y:S01]  /*0c90*/  IMAD.U32 R7, RZ, RZ, UR16 ;  /* 0x00000010ff077e24 */ /* 0x000fe2000f8e00ff */
[----:B------:R-:W-:Y:S02]  /*0ca0*/  SEL R5, R5, 0x80000000, !P0 ;  /* 0x8000000005057807 */ /* 0x000fe40004000000 */
[----:B------:R-:W-:Y:S02]  /*0cb0*/  ISETP.GT.AND P2, PT, R28, -0x1, PT ;  /* 0xffffffff1c00780c */ /* 0x000fe40003f44270 */
[----:B------:R-:W-:Y:S02]  /*0cc0*/  LOP3.LUT R29, R4, R29, RZ, 0x3c, !PT ;  /* 0x0000001d041d7212 */ /* 0x000fe400078e3cff */
[----:B------:R-:W-:Y:S02]  /*0cd0*/  VIMNMX R4, PT, PT, R41, 0xe0, !PT ;  /* 0x000000e029047848 */ /* 0x000fe40007fe0100 */
[----:B------:R-:W-:Y:S01]  /*0ce0*/  LOP3.LUT R31, R8, R31, RZ, 0x3c, !PT ;  /* 0x0000001f081f7212 */ /* 0x000fe200078e3cff */
[----:B------:R-:W-:Y:S01]  /*0cf0*/  IMAD.U32 R8, RZ, RZ, UR16 ;  /* 0x00000010ff087e24 */ /* 0x000fe2000f8e00ff */
[----:B------:R-:W-:-:S02]  /*0d00*/  LOP3.LUT R30, R5, R30, RZ, 0x3c, !PT ;  /* 0x0000001e051e7212 */ /* 0x000fc400078e3cff */
[----:B------:R-:W-:Y:S02]  /*0d10*/  ISETP.GT.AND P3, PT, R27, -0x1, PT ;  /* 0xffffffff1b00780c */ /* 0x000fe40003f64270 */
[----:B------:R-:W-:Y:S02]  /*0d20*/  SEL R5, R7, 0x80000000, !P2 ;  /* 0x8000000007057807 */ /* 0x000fe40005000000 */
[----:B------:R-:W-:Y:S02]  /*0d30*/  IADD3 R4, PT, PT, R4, 0x1f, -R41 ;  /* 0x0000001f04047810 */ /* 0x000fe40007ffe829 */
[----:B------:R-:W-:Y:S02]  /*0d40*/  SEL R8, R8, 0x80000000, !P3 ;  /* 0x8000000008087807 */ /* 0x000fe40005800000 */
[----:B------:R-:W-:Y:S01]  /*0d50*/  LOP3.LUT R28, R5, R28, RZ, 0x3c, !PT ;  /* 0x0000001c051c7212 */ /* 0x000fe200078e3cff */
[----:B------:R-:W-:Y:S01]  /*0d60*/  IMAD.U32 R5, RZ, RZ, UR16 ;  /* 0x00000010ff057e24 */ /* 0x000fe2000f8e00ff */
[----:B------:R-:W-:-:S02]  /*0d70*/  ISETP.GE.U32.AND P3, PT, R4, 0x1e0, PT ;  /* 0x000001e00400780c */ /* 0x000fc40003f66070 */
[----:B------:R-:W-:Y:S02]  /*0d80*/  ISETP.GT.AND P0, PT, R26, -0x1, PT ;  /* 0xffffffff1a00780c */ /* 0x000fe40003f04270 */
[----:B------:R-:W-:Y:S01]  /*0d90*/  LOP3.LUT R27, R8, R27, RZ, 0x3c, !PT ;  /* 0x0000001b081b7212 */ /* 0x000fe200078e3cff */
[----:B------:R-:W-:Y:S01]  /*0da0*/  IMAD.U32 R8, RZ, RZ, UR16 ;  /* 0x00000010ff087e24 */ /* 0x000fe2000f8e00ff */
[----:B------:R-:W-:Y:S01]  /*0db0*/  LEA.HI R7, R4, 0x1, RZ, 0x1b ;  /* 0x0000000104077811 */ /* 0x000fe200078fd8ff */
[----:B------:R-:W-:Y:S01]  /*0dc0*/  IMAD.U32 R4, RZ, RZ, UR16 ;  /* 0x00000010ff047e24 */ /* 0x000fe2000f8e00ff */
[----:B------:R-:W-:Y:S02]  /*0dd0*/  SEL R5, R5, 0x80000000, !P0 ;  /* 0x8000000005057807 */ /* 0x000fe40004000000 */
[----:B------:R-:W-:Y:S02]  /*0de0*/  ISETP.GT.AND P2, PT, R24, -0x1, PT ;  /* 0xffffffff1800780c */ /* 0x000fe40003f44270 */
[----:B------:R-:W-:-:S02]  /*0df0*/  ISETP.GT.AND P1, PT, R25, -0x1, PT ;  /* 0xffffffff1900780c */ /* 0x000fc40003f24270 */
[----:B------:R-:W-:Y:S02]  /*0e00*/  LOP3.LUT R26, R5, R26, RZ, 0x3c, !PT ;  /* 0x0000001a051a7212 */ /* 0x000fe400078e3cff */
[----:B------:R-:W-:Y:S02]  /*0e10*/  SEL R5, R8, 0x80000000, !P2 ;  /* 0x8000000008057807 */ /* 0x000fe40005000000 */
[----:B------:R-:W-:Y:S02]  /*0e20*/  LOP3.LUT R38, R7, 0xf, RZ, 0xc0, !PT ;  /* 0x0000000f07267812 */ /* 0x000fe400078ec0ff */
[----:B------:R-:W-:Y:S02]  /*0e30*/  SEL R4, R4, 0x80000000, !P1 ;  /* 0x8000000004047807 */ /* 0x000fe40004800000 */
[----:B------:R-:W-:Y:S02]  /*0e40*/  ISETP.GT.AND P0, PT, R40, -0x1, PT ;  /* 0xffffffff2800780c */ /* 0x000fe40003f04270 */
[----:B------:R-:W-:-:S02]  /*0e50*/  LOP3.LUT R24, R5, R24, RZ, 0x3c, !PT ;  /* 0x0000001805187212 */ /* 0x000fc400078e3cff */
[----:B------:R-:W-:Y:S02]  /*0e60*/  ISETP.NE.AND P1, PT, R38, RZ, PT ;  /* 0x000000ff2600720c */ /* 0x000fe40003f25270 */
[----:B------:R-:W-:Y:S02]  /*0e70*/  LOP3.LUT R25, R4, R25, RZ, 0x3c, !PT ;  /* 0x0000001904197212 */ /* 0x000fe400078e3cff */
[----:B------:R-:W-:Y:S01]  /*0e80*/  SEL R5, R8, 0x80000000, !P0 ;  /* 0x8000000008057807 */ /* 0x000fe20004000000 */
[----:B------:R-:W-:Y:S08]  /*0e90*/  @!P3 BRA `(.L_x_9) ;  /* 0x00000000006cb947 */ /* 0x000ff00003800000 */
[----:B------:R-:W-:Y:S01]  /*0ea0*/  IMAD R8, R41, 0x4, R6 ;  /* 0x0000000429087824 */ /* 0x000fe200078e0206 */
[----:B------:R-:W-:Y:S01]  /*0eb0*/  LOP3.LUT R4, R7, 0xffffff0, RZ, 0xc0, !PT ;  /* 0x0ffffff007047812 */ /* 0x000fe200078ec0ff */
[----:B------:R-:W-:Y:S02]  /*0ec0*/  IMAD.U32 R39, RZ, RZ, UR7 ;  /* 0x00000007ff277e24 */ /* 0x000fe4000f8e00ff */
[----:B------:R-:W-:Y:S02]  /*0ed0*/  IMAD.MOV.U32 R9, RZ, RZ, R41 ;  /* 0x000000ffff097224 */ /* 0x000fe400078e0029 */
[----:B------:R-:W-:Y:S01]  /*0ee0*/  IMAD.MOV R4, RZ, RZ, -R4 ;  /* 0x000000ffff047224 */ /* 0x000fe200078e0a04 */
[----:B------:R-:W-:-:S07]  /*0ef0*/  IADD3 R8, PT, PT, R8, 0x400, R39 ;  /* 0x0000040008087810 */ /* 0x000fce0007ffe027 */
.L_x_10:
[----:B------:R-:W-:Y:S01]  /*0f00*/  VIADD R4, R4, 0x10 ;  /* 0x0000001004047836 */ /* 0x000fe20000000000 */
[----:B------:R-:W-:Y:S01]  /*0f10*/  STS [R8+-0x400], RZ ;  /* 0xfffc00ff08007388 */ /* 0x000fe20000000800 */
[----:B------:R-:W-:-:S03]  /*0f20*/  VIADD R9, R9, 0x200 ;  /* 0x0000020009097836 */ /* 0x000fc60000000000 */
[----:B------:R-:W-:Y:S01]  /*0f30*/  ISETP.NE.AND P0, PT, R4, RZ, PT ;  /* 0x000000ff0400720c */ /* 0x000fe20003f05270 */
[----:B------:R-:W-:Y:S04]  /*0f40*/  STS [R8+-0x380], RZ ;  /* 0xfffc80ff08007388 */ /* 0x000fe80000000800 */
[----:B------:R-:W-:Y:S04]  /*0f50*/  STS [R8+-0x300], RZ ;  /* 0xfffd00ff08007388 */ /* 0x000fe80000000800 */
[----:B------:R-:W-:Y:S04]  /*0f60*/  STS [R8+-0x280], RZ ;  /* 0xfffd80ff08007388 */ /* 0x000fe80000000800 */
[----:B------:R-:W-:Y:S04]  /*0f70*/  STS [R8+-0x200], RZ ;  /* 0xfffe00ff08007388 */ /* 0x000fe80000000800 */
[----:B------:R-:W-:Y:S04]  /*0f80*/  STS [R8+-0x180], RZ ;  /* 0xfffe80ff08007388 */ /* 0x000fe80000000800 */
[----:B------:R-:W-:Y:S04]  /*0f90*/  STS [R8+-0x100], RZ ;  /* 0xffff00ff08007388 */ /* 0x000fe80000000800 */
[----:B------:R-:W-:Y:S04]  /*0fa0*/  STS [R8+-0x80], RZ ;  /* 0xffff80ff08007388 */ /* 0x000fe80000000800 */
[----:B------:R-:W-:Y:S04]  /*0fb0*/  STS [R8], RZ ;  /* 0x000000ff08007388 */ /* 0x000fe80000000800 */
[----:B------:R-:W-:Y:S04]  /*0fc0*/  STS [R8+0x80], RZ ;  /* 0x000080ff08007388 */ /* 0x000fe80000000800 */
[----:B------:R-:W-:Y:S04]  /*0fd0*/  STS [R8+0x100], RZ ;  /* 0x000100ff08007388 */ /* 0x000fe80000000800 */
[----:B------:R-:W-:Y:S04]  /*0fe0*/  STS [R8+0x180], RZ ;  /* 0x000180ff08007388 */ /* 0x000fe80000000800 */
[----:B------:R-:W-:Y:S04]  /*0ff0*/  STS [R8+0x200], RZ ;  /* 0x000200ff08007388 */ /* 0x000fe80000000800 */
[----:B------:R-:W-:Y:S04]  /*1000*/  STS [R8+0x280], RZ ;  /* 0x000280ff08007388 */ /* 0x000fe80000000800 */
[----:B------:R-:W-:Y:S04]  /*1010*/  STS [R8+0x300], RZ ;  /* 0x000300ff08007388 */ /* 0x000fe80000000800 */
[----:B------:R0:W-:Y:S02]  /*1020*/  STS [R8+0x380], RZ ;  /* 0x000380ff08007388 */ /* 0x0001e40000000800 */
[----:B0-----:R-:W-:Y:S01]  /*1030*/  VIADD R8, R8, 0x800 ;  /* 0x0000080008087836 */ /* 0x001fe20000000000 */
[----:B------:R-:W-:Y:S06]  /*1040*/  @P0 BRA `(.L_x_10) ;  /* 0xfffffffc00ac0947 */ /* 0x000fec000383ffff */
.L_x_9:
[----:B------:R-:W-:Y:S05]  /*1050*/  BSYNC.RECONVERGENT B0 ;  /* 0x0000000000007941 */ /* 0x000fea0003800200 */
.L_x_8:
[----:B------:R-:W-:Y:S01]  /*1060*/  BSSY.RECONVERGENT B0, `(.L_x_11) ;  /* 0x0000027000007945 */ /* 0x000fe20003800200 */
[----:B------:R-:W-:Y:S01]  /*1070*/  LOP3.LUT R40, R5, R40, RZ, 0x3c, !PT ;  /* 0x0000002805287212 */ /* 0x000fe200078e3cff */
[----:B------:R-:W-:Y:S02]  /*1080*/  VIADD R42, R6, UR7 ;  /* 0x00000007062a7c36 */ /* 0x000fe40008000000 */
[----:B------:R-:W-:Y:S05]  /*1090*/  @!P1 BRA `(.L_x_12) ;  /* 0x00000000008c9947 */ /* 0x000fea0003800000 */
[----:B------:R-:W-:Y:S01]  /*10a0*/  ISETP.GE.U32.AND P0, PT, R38, 0x8, PT ;  /* 0x000000082600780c */ /* 0x000fe20003f06070 */
[----:B------:R-:W-:Y:S01]  /*10b0*/  BSSY.RECONVERGENT B1, `(.L_x_13) ;  /* 0x000000e000017945 */ /* 0x000fe20003800200 */
[----:B------:R-:W-:-:S04]  /*10c0*/  LOP3.LUT R5, R7, 0x7, RZ, 0xc0, !PT ;  /* 0x0000000707057812 */ /* 0x000fc800078ec0ff */
[----:B------:R-:W-:-:S07]  /*10d0*/  ISETP.NE.AND P1, PT, R5, RZ, PT ;  /* 0x000000ff0500720c */ /* 0x000fce0003f25270 */
[----:B------:R-:W-:Y:S06]  /*10e0*/  @!P0 BRA `(.L_x_14) ;  /* 0x0000000000288947 */ /* 0x000fec0003800000 */
[C---:B------:R-:W-:Y:S02]  /*10f0*/  IMAD R4, R9.reuse, 0x4, R42 ;  /* 0x0000000409047824 */ /* 0x040fe400078e022a */
[----:B------:R-:W-:-:S03]  /*1100*/  VIADD R9, R9, 0x100 ;  /* 0x0000010009097836 */ /* 0x000fc60000000000 */
[----:B------:R0:W-:Y:S04]  /*1110*/  STS [R4], RZ ;  /* 0x000000ff04007388 */ /* 0x0001e80000000800 */
[----:B------:R0:W-:Y:S04]  /*1120*/  STS [R4+0x80], RZ ;  /* 0x000080ff04007388 */ /* 0x0001e80000000800 */
[----:B------:R0:W-:Y:S04]  /*1130*/  STS [R4+0x100], RZ ;  /* 0x000100ff04007388 */ /* 0x0001e80000000800 */
[----:B------:R0:W-:Y:S04]  /*1140*/  STS [R4+0x180], RZ ;  /* 0x000180ff04007388 */ /* 0x0001e80000000800 */
[----:B------:R0:W-:Y:S04]  /*1150*/  STS [R4+0x200], RZ ;  /* 0x000200ff04007388 */ /* 0x0001e80000000800 */
[----:B------:R0:W-:Y:S04]  /*1160*/  STS [R4+0x280], RZ ;  /* 0x000280ff04007388 */ /* 0x0001e80000000800 */
[----:B------:R0:W-:Y:S04]  /*1170*/  STS [R4+0x300], RZ ;  /* 0x000300ff04007388 */ /* 0x0001e80000000800 */
[----:B------:R0:W-:Y:S02]  /*1180*/  STS [R4+0x380], RZ ;  /* 0x000380ff04007388 */ /* 0x0001e40000000800 */
.L_x_14:
[----:B------:R-:W-:Y:S05]  /*1190*/  BSYNC.RECONVERGENT B1 ;  /* 0x0000000000017941 */ /* 0x000fea0003800200 */
.L_x_13:
[----:B------:R-:W-:Y:S05]  /*11a0*/  @!P1 BRA `(.L_x_12) ;  /* 0x0000000000489947 */ /* 0x000fea0003800000 */
[----:B------:R-:W-:Y:S02]  /*11b0*/  ISETP.GE.U32.AND P0, PT, R5, 0x4, PT ;  /* 0x000000040500780c */ /* 0x000fe40003f06070 */
[----:B------:R-:W-:-:S04]  /*11c0*/  LOP3.LUT R7, R7, 0x3, RZ, 0xc0, !PT ;  /* 0x0000000307077812 */ /* 0x000fc800078ec0ff */
[----:B------:R-:W-:-:S07]  /*11d0*/  ISETP.NE.AND P1, PT, R7, RZ, PT ;  /* 0x000000ff0700720c */ /* 0x000fce0003f25270 */
[C---:B0-----:R-:W-:Y:S02]  /*11e0*/  @P0 IMAD R4, R9.reuse, 0x4, R42 ;  /* 0x0000000409040824 */ /* 0x041fe400078e022a */
[----:B------:R-:W-:-:S03]  /*11f0*/  @P0 VIADD R9, R9, 0x80 ;  /* 0x0000008009090836 */ /* 0x000fc60000000000 */
[----:B------:R1:W-:Y:S04]  /*1200*/  @P0 STS [R4], RZ ;  /* 0x000000ff04000388 */ /* 0x0003e80000000800 */
[----:B------:R1:W-:Y:S04]  /*1210*/  @P0 STS [R4+0x80], RZ ;  /* 0x000080ff04000388 */ /* 0x0003e80000000800 */
[----:B------:R1:W-:Y:S04]  /*1220*/  @P0 STS [R4+0x100], RZ ;  /* 0x000100ff04000388 */ /* 0x0003e80000000800 */
[----:B------:R1:W-:Y:S01]  /*1230*/  @P0 STS [R4+0x180], RZ ;  /* 0x000180ff04000388 */ /* 0x0003e20000000800 */
[----:B------:R-:W-:Y:S05]  /*1240*/  @!P1 BRA `(.L_x_12) ;  /* 0x0000000000209947 */ /* 0x000fea0003800000 */
[----:B------:R-:W-:Y:S02]  /*1250*/  IMAD R6, R9, 0x4, R6 ;  /* 0x0000000409067824 */ /* 0x000fe400078e0206 */
[----:B------:R-:W-:Y:S02]  /*1260*/  IMAD.MOV R7, RZ, RZ, -R7 ;  /* 0x000000ffff077224 */ /* 0x000fe400078e0a07 */
[----:B------:R-:W-:-:S07]  /*1270*/  VIADD R6, R6, UR7 ;  /* 0x0000000706067c36 */ /* 0x000fce0008000000 */
.L_x_15:
[----:B------:R-:W-:Y:S01]  /*1280*/  VIADD R7, R7, 0x1 ;  /* 0x0000000107077836 */ /* 0x000fe20000000000 */
[----:B------:R0:W-:Y:S04]  /*1290*/  STS [R6], RZ ;  /* 0x000000ff06007388 */ /* 0x0001e80000000800 */
[----:B------:R-:W-:Y:S01]  /*12a0*/  ISETP.NE.AND P0, PT, R7, RZ, PT ;  /* 0x000000ff0700720c */ /* 0x000fe20003f05270 */
[----:B0-----:R-:W-:-:S12]  /*12b0*/  VIADD R6, R6, 0x80 ;  /* 0x0000008006067836 */ /* 0x001fd80000000000 */
[----:B------:R-:W-:Y:S05]  /*12c0*/  @P0 BRA `(.L_x_15) ;  /* 0xfffffffc00ec0947 */ /* 0x000fea000383ffff */
.L_x_12:
[----:B------:R-:W-:Y:S05]  /*12d0*/  BSYNC.RECONVERGENT B0 ;  /* 0x0000000000007941 */ /* 0x000fea0003800200 */
.L_x_11:
[----:B------:R-:W0:Y:S01]  /*12e0*/  LDCU UR17, c[0x0][0x3c4] ;  /* 0x00007880ff1177ac */ /* 0x000e220008000800 */
[----:B------:R-:W-:Y:S02]  /*12f0*/  IMAD.MOV.U32 R5, RZ, RZ, 0x20 ;  /* 0x00000020ff057424 */ /* 0x000fe400078e00ff */
[----:B------:R-:W-:Y:S01]  /*1300*/  IMAD.U32 R7, RZ, RZ, UR4 ;  /* 0x00000004ff077e24 */ /* 0x000fe2000f8e00ff */
[----:B------:R-:W2:Y:S01]  /*1310*/  LDCU UR18, c[0x0][0x3c8] ;  /* 0x00007900ff1277ac */ /* 0x000ea20008000800 */
[----:B------:R-:W-:Y:S02]  /*1320*/  IMAD.MOV.U32 R9, RZ, RZ, RZ ;  /* 0x000000ffff097224 */ /* 0x000fe400078e00ff */
[----:B01----:R-:W-:Y:S01]  /*1330*/  IMAD R4, RZ, RZ, -UR17 ;  /* 0x80000011ff047e24 */ /* 0x003fe2000f8e02ff */
[----:B------:R-:W-:Y:S02]  /*1340*/  UISETP.GT.U32.AND UP1, UPT, UR17, 0x1f, UPT ;  /* 0x0000001f1100788c */ /* 0x000fe4000bf24070 */
[----:B------:R-:W-:-:S02]  /*1350*/  UIADD3 UR5, UPT, UPT, UR17, -0x20, URZ ;  /* 0xffffffe011057890 */ /* 0x000fc4000fffe0ff */
[----:B--2---:R-:W-:Y:S02]  /*1360*/  VIADDMNMX.U32 R6, R4, R5, UR18, PT ;  /* 0x0000001204067e46 */ /* 0x004fe4000b800005 */
[----:B------:R-:W0:Y:S02]  /*1370*/  LDC.64 R4, c[0x0][0x380] ;  /* 0x0000e000ff047b82 */ /* 0x000e240000000a00 */
[----:B------:R-:W-:Y:S01]  /*1380*/  R2UR UR13, R6 ;  /* 0x00000000060d72ca */ /* 0x000fe200000e0000 */
[----:B------:R-:W-:Y:S02]  /*1390*/  IMAD.MOV.U32 R6, RZ, RZ, RZ ;  /* 0x000000ffff067224 */ /* 0x000fe400078e00ff */
[----:B------:R-:W-:-:S10]  /*13a0*/  IMAD.U32 R8, RZ, RZ, UR5 ;  /* 0x00000005ff087e24 */ /* 0x000fd4000f8e00ff */
[----:B------:R-:W-:Y:S02]  /*13b0*/  USHF.L.U32 UR14, UR16, UR13, URZ ;  /* 0x0000000d100e7299 */ /* 0x000fe400080006ff */
[----:B------:R-:W-:Y:S01]  /*13c0*/  UIADD3 UR15, UPT, UPT, -UR13, UR18, URZ ;  /* 0x000000120d0f7290 */ /* 0x000fe2000fffe1ff */
[----:B------:R-:W-:Y:S01]  /*13d0*/  NOP ;  /* 0x0000000000007918 */ /* 0x000fe20000000000 */
[----:B------:R-:W-:Y:S10]  /*13e0*/  BRA.U UP1, `(.L_x_16) ;  /* 0x0000000101287547 */ /* 0x000ff4000b800000 */
[----:B------:R-:W-:Y:S01]  /*13f0*/  ISETP.NE.AND P0, PT, RZ, UR18, PT ;  /* 0x00000012ff007c0c */ /* 0x000fe2000bf05270 */
[----:B------:R-:W-:-:S12]  /*1400*/  IMAD.MOV.U32 R9, RZ, RZ, RZ ;  /* 0x000000ffff097224 */ /* 0x000fd800078e00ff */
[----:B------:R-:W-:-:S04]  /*1410*/  @P0 ISETP.NE.AND P1, PT, R37, 0x7fffffff, PT ;  /* 0x7fffffff2500080c */ /* 0x000fc80003f25270 */
[----:B------:R-:W-:-:S04]  /*1420*/  @P0 SEL R6, R37, 0x80000000, P1 ;  /* 0x8000000025060807 */ /* 0x000fc80000800000 */
[----:B------:R-:W-:Y:S02]  /*1430*/  @P0 SHF.R.U32.HI R8, RZ, UR17, R6 ;  /* 0x00000011ff080c19 */ /* 0x000fe40008011606 */
[----:B------:R-:W-:Y:S02]  /*1440*/  CS2R R6, SRZ ;  /* 0x0000000000067805 */ /* 0x000fe4000001ff00 */
[----:B------:R-:W-:Y:S01]  /*1450*/  @P0 IMAD.U32 R7, RZ, RZ, UR15 ;  /* 0x0000000fff070e24 */ /* 0x000fe2000f8e00ff */
[----:B------:R-:W-:Y:S01]  /*1460*/  @P0 LOP3.LUT R9, R8, UR14, RZ, 0x30, !PT ;  /* 0x0000000e08090c12 */ /* 0x000fe2000f8e30ff */
[----:B------:R-:W-:Y:S02]  /*1470*/  IMAD.MOV.U32 R8, RZ, RZ, RZ ;  /* 0x000000ffff087224 */ /* 0x000fe400078e00ff */
[----:B------:R-:W-:-:S07]  /*1480*/  @P0 IMAD.U32 R6, RZ, RZ, UR13 ;  /* 0x0000000dff060e24 */ /* 0x000fce000f8e00ff */
.L_x_16:
[----:B------:R-:W-:-:S04]  /*1490*/  ISETP.NE.AND P0, PT, R7, RZ, PT ;  /* 0x000000ff0700720c */ /* 0x000fc80003f05270 */
[----:B------:R-:W-:-:S13]  /*14a0*/  ISETP.GT.U32.OR P0, PT, R8, 0xf, !P0 ;  /* 0x0000000f0800780c */ /* 0x000fda0004704470 */
[----:B------:R-:W-:Y:S05]  /*14b0*/  @P0 BRA `(.L_x_17) ;  /* 0x0000000000240947 */ /* 0x000fea0003800000 */
[----:B------:R-:W-:Y:S01]  /*14c0*/  IMAD.MOV R38, RZ, RZ, -R8 ;  /* 0x000000ffff267224 */ /* 0x000fe200078e0a08 */
[----:B------:R-:W-:Y:S01]  /*14d0*/  LOP3.LUT R39, R23, 0xffff, RZ, 0xc0, !PT ;  /* 0x0000ffff17277812 */ /* 0x000fe200078ec0ff */
[----:B------:R-:W-:-:S03]  /*14e0*/  IMAD.U32 R44, RZ, RZ, UR16 ;  /* 0x00000010ff2c7e24 */ /* 0x000fc6000f8e00ff */
[----:B------:R-:W-:Y:S02]  /*14f0*/  VIADDMNMX.U32 R7, R38, 0x10, R7, PT ;  /* 0x0000001026077846 */ /* 0x000fe40003800007 */
[----:B------:R-:W-:Y:S02]  /*1500*/  SHF.R.U32.HI R8, RZ, R8, R39 ;  /* 0x00000008ff087219 */ /* 0x000fe40000011627 */
[----:B------:R-:W-:-:S04]  /*1510*/  SHF.L.U32 R7, R44, R7, RZ ;  /* 0x000000072c077219 */ /* 0x000fc800000006ff */
[----:B------:R-:W-:-:S04]  /*1520*/  LOP3.LUT R7, R8, R7, RZ, 0x30, !PT ;  /* 0x0000000708077212 */ /* 0x000fc800078e30ff */
[----:B------:R-:W-:-:S04]  /*1530*/  SHF.L.U32 R6, R7, R6, RZ ;  /* 0x0000000607067219 */ /* 0x000fc800000006ff */
[----:B------:R-:W-:-:S07]  /*1540*/  LOP3.LUT R9, R6, R9, RZ, 0xfc, !PT ;  /* 0x0000000906097212 */ /* 0x000fce00078efcff */
.L_x_17:
[----:B------:R-:W-:Y:S02]  /*1550*/  IMAD R9, R9, 0x4, R42 ;  /* 0x0000000409097824 */ /* 0x000fe400078e022a */
[----:B------:R-:W-:Y:S02]  /*1560*/  IMAD.MOV.U32 R6, RZ, RZ, RZ ;  /* 0x000000ffff067224 */ /* 0x000fe400078e00ff */
[----:B------:R-:W-:Y:S01]  /*1570*/  IMAD.U32 R7, RZ, RZ, UR4 ;  /* 0x00000004ff077e24 */ /* 0x000fe2000f8e00ff */
[----:B------:R1:W-:Y:S01]  /*1580*/  ATOMS.POPC.INC.32 RZ, [R9+URZ] ;  /* 0x0000000009ff7f8c */ /* 0x0003e2000d8000ff */
[----:B------:R-:W-:Y:S02]  /*1590*/  IMAD.MOV.U32 R39, RZ, RZ, RZ ;  /* 0x000000ffff277224 */ /* 0x000fe400078e00ff */
[----:B------:R-:W-:Y:S01]  /*15a0*/  IMAD.U32 R8, RZ, RZ, UR5 ;  /* 0x00000005ff087e24 */ /* 0x000fe2000f8e00ff */
[----:B------:R-:W-:Y:S06]  /*15b0*/  BRA.U UP1, `(.L_x_18) ;  /* 0x0000000101287547 */ /* 0x000fec000b800000 */
        /* <DEDUP_REMOVED lines=10> */
.L_x_18:
[----:B------:R-:W-:-:S04]  /*1660*/  ISETP.NE.AND P0, PT, R7, RZ, PT ;  /* 0x000000ff0700720c */ /* 0x000fc80003f05270 */
[----:B------:R-:W-:-:S13]  /*1670*/  ISETP.GT.U32.OR P0, PT, R8, 0xf, !P0 ;  /* 0x0000000f0800780c */ /* 0x000fda0004704470 */
[----:B------:R-:W-:Y:S05]  /*1680*/  @P0 BRA `(.L_x_19) ;  /* 0x0000000000240947 */ /* 0x000fea0003800000 */
[----:B------:R-:W-:Y:S01]  /*1690*/  IMAD.MOV R38, RZ, RZ, -R8 ;  /* 0x000000ffff267224 */ /* 0x000fe200078e0a08 */
[----:B-1----:R-:W-:Y:S01]  /*16a0*/  LOP3.LUT R9, R22, 0xffff, RZ, 0xc0, !PT ;  /* 0x0000ffff16097812 */ /* 0x002fe200078ec0ff */
[----:B------:R-:W-:-:S03]  /*16b0*/  IMAD.U32 R44, RZ, RZ, UR16 ;  /* 0x00000010ff2c7e24 */ /* 0x000fc6000f8e00ff */
[----:B------:R-:W-:Y:S02]  /*16c0*/  VIADDMNMX.U32 R7, R38, 0x10, R7, PT ;  /* 0x0000001026077846 */ /* 0x000fe40003800007 */
[----:B------:R-:W-:Y:S02]  /*16d0*/  SHF.R.U32.HI R8, RZ, R8, R9 ;  /* 0x00000008ff087219 */ /* 0x000fe40000011609 */
[----:B------:R-:W-:-:S04]  /*16e0*/  SHF.L.U32 R7, R44, R7, RZ ;  /* 0x000000072c077219 */ /* 0x000fc800000006ff */
[----:B------:R-:W-:-:S04]  /*16f0*/  LOP3.LUT R7, R8, R7, RZ, 0x30, !PT ;  /* 0x0000000708077212 */ /* 0x000fc800078e30ff */
[----:B------:R-:W-:-:S04]  /*1700*/  SHF.L.U32 R6, R7, R6, RZ ;  /* 0x0000000607067219 */ /* 0x000fc800000006ff */
[----:B------:R-:W-:-:S07]  /*1710*/  LOP3.LUT R39, R6, R39, RZ, 0xfc, !PT ;  /* 0x0000002706277212 */ /* 0x000fce00078efcff */
.L_x_19:
[----:B------:R-:W-:Y:S02]  /*1720*/  IMAD R39, R39, 0x4, R42 ;  /* 0x0000000427277824 */ /* 0x000fe400078e022a */
[----:B------:R-:W-:Y:S02]  /*1730*/  IMAD.MOV.U32 R6, RZ, RZ, RZ ;  /* 0x000000ffff067224 */ /* 0x000fe400078e00ff */
[----:B------:R-:W-:Y:S01]  /*1740*/  IMAD.U32 R7, RZ, RZ, UR4 ;  /* 0x00000004ff077e24 */ /* 0x000fe2000f8e00ff */
[----:B------:R2:W-:Y:S01]  /*1750*/  ATOMS.POPC.INC.32 RZ, [R39+URZ] ;  /* 0x0000000027ff7f8c */ /* 0x0005e2000d8000ff */
[----:B-1----:R-:W-:Y:S02]  /*1760*/  IMAD.MOV.U32 R9, RZ, RZ, RZ ;  /* 0x000000ffff097224 */ /* 0x002fe400078e00ff */
        /* <DEDUP_REMOVED lines=12> */
.L_x_20:
[----:B------:R-:W-:-:S04]  /*1830*/  ISETP.NE.AND P0, PT, R7, RZ, PT ;  /* 0x000000ff0700720c */ /* 0x000fc80003f05270 */
[----:B------:R-:W-:-:S13]  /*1840*/  ISETP.GT.U32.OR P0, PT, R8, 0xf, !P0 ;  /* 0x0000000f0800780c */ /* 0x000fda0004704470 */
[----:B------:R-:W-:Y:S05]  /*1850*/  @P0 BRA `(.L_x_21) ;  /* 0x0000000000240947 */ /* 0x000fea0003800000 */
[----:B------:R-:W-:Y:S01]  /*1860*/  IMAD.MOV R38, RZ, RZ, -R8 ;  /* 0x000000ffff267224 */ /* 0x000fe200078e0a08 */
[----:B--2---:R-:W-:Y:S01]  /*1870*/  LOP3.LUT R39, R21, 0xffff, RZ, 0xc0, !PT ;  /* 0x0000ffff15277812 */ /* 0x004fe200078ec0ff */
[----:B------:R-:W-:-:S03]  /*1880*/  IMAD.U32 R44, RZ, RZ, UR16 ;  /* 0x00000010ff2c7e24 */ /* 0x000fc6000f8e00ff */
[----:B------:R-:W-:Y:S02]  /*1890*/  VIADDMNMX.U32 R7, R38, 0x10, R7, PT ;  /* 0x0000001026077846 */ /* 0x000fe40003800007 */
[----:B------:R-:W-:Y:S02]  /*18a0*/  SHF.R.U32.HI R8, RZ, R8, R39 ;  /* 0x00000008ff087219 */ /* 0x000fe40000011627 */
[----:B------:R-:W-:-:S04]  /*18b0*/  SHF.L.U32 R7, R44, R7, RZ ;  /* 0x000000072c077219 */ /* 0x000fc800000006ff */
[----:B------:R-:W-:-:S04]  /*18c0*/  LOP3.LUT R7, R8, R7, RZ, 0x30, !PT ;  /* 0x0000000708077212 */ /* 0x000fc800078e30ff */
[----:B------:R-:W-:-:S04]  /*18d0*/  SHF.L.U32 R6, R7, R6, RZ ;  /* 0x0000000607067219 */ /* 0x000fc800000006ff */
[----:B------:R-:W-:-:S07]  /*18e0*/  LOP3.LUT R9, R6, R9, RZ, 0xfc, !PT ;  /* 0x0000000906097212 */ /* 0x000fce00078efcff */
.L_x_21:
[----:B------:R-:W-:Y:S02]  /*18f0*/  IMAD R9, R9, 0x4, R42 ;  /* 0x0000000409097824 */ /* 0x000fe400078e022a */
[----:B------:R-:W-:Y:S02]  /*1900*/  IMAD.MOV.U32 R6, RZ, RZ, RZ ;  /* 0x000000ffff067224 */ /* 0x000fe400078e00ff */
[----:B------:R-:W-:Y:S01]  /*1910*/  IMAD.U32 R7, RZ, RZ, UR4 ;  /* 0x00000004ff077e24 */ /* 0x000fe2000f8e00ff */
[----:B------:R1:W-:Y:S01]  /*1920*/  ATOMS.POPC.INC.32 RZ, [R9+URZ] ;  /* 0x0000000009ff7f8c */ /* 0x0003e2000d8000ff */
[----:B--2---:R-:W-:Y:S02]  /*1930*/  IMAD.MOV.U32 R39, RZ, RZ, RZ ;  /* 0x000000ffff277224 */ /* 0x004fe400078e00ff */
        /* <DEDUP_REMOVED lines=12> */
.L_x_22:
        /* <DEDUP_REMOVED lines=12> */
.L_x_23:
        /* <DEDUP_REMOVED lines=17> */
.L_x_24:
        /* <DEDUP_REMOVED lines=12> */
.L_x_25:
        /* <DEDUP_REMOVED lines=17> */
.L_x_26:
        /* <DEDUP_REMOVED lines=12> */
.L_x_27:
        /* <DEDUP_REMOVED lines=17> */
.L_x_28:
        /* <DEDUP_REMOVED lines=12> */
.L_x_29:
        /* <DEDUP_REMOVED lines=17> */
.L_x_30:
        /* <DEDUP_REMOVED lines=12> */
.L_x_31:
        /* <DEDUP_REMOVED lines=17> */
.L_x_32:
        /* <DEDUP_REMOVED lines=12> */
.L_x_33:
        /* <DEDUP_REMOVED lines=17> */
.L_x_34:
        /* <DEDUP_REMOVED lines=12> */
.L_x_35:
        /* <DEDUP_REMOVED lines=17> */
.L_x_36:
        /* <DEDUP_REMOVED lines=12> */
.L_x_37:
        /* <DEDUP_REMOVED lines=17> */
.L_x_38:
        /* <DEDUP_REMOVED lines=12> */
.L_x_39:
        /* <DEDUP_REMOVED lines=17> */
.L_x_40:
        /* <DEDUP_REMOVED lines=12> */
.L_x_41:
        /* <DEDUP_REMOVED lines=17> */
.L_x_42:
        /* <DEDUP_REMOVED lines=12> */
.L_x_43:
        /* <DEDUP_REMOVED lines=17> */
.L_x_44:
        /* <DEDUP_REMOVED lines=12> */
.L_x_45:
[----:B------:R-:W-:Y:S01]  /*2eb0*/  ISETP.GT.U32.AND P2, PT, R3, 0xff, PT ;  /* 0x000000ff0300780c */ /* 0x000fe20003f44070 */
[----:B------:R-:W-:Y:S01]  /*2ec0*/  IMAD R9, R9, 0x4, R42 ;  /* 0x0000000409097824 */ /* 0x000fe200078e022a */
[----:B------:R-:W-:Y:S01]  /*2ed0*/  BSSY.RECONVERGENT B0, `(.L_x_46) ;  /* 0x000002b000007945 */ /* 0x000fe20003800200 */
[----:B--2---:R-:W-:Y:S01]  /*2ee0*/  LEA R39, R3, UR7, 0x2 ;  /* 0x0000000703277c11 */ /* 0x004fe2000f8e10ff */
[----:B------:R-:W-:Y:S01]  /*2ef0*/  IMAD.MOV.U32 R38, RZ, RZ, RZ ;  /* 0x000000ffff267224 */ /* 0x000fe200078e00ff */
[----:B------:R-:W-:Y:S01]  /*2f00*/  P2R R62, PR, RZ, 0x4 ;  /* 0x00000004ff3e7803 */ /* 0x000fe20000000000 */
[----:B------:R1:W-:Y:S01]  /*2f10*/  ATOMS.POPC.INC.32 RZ, [R9+URZ] ;  /* 0x0000000009ff7f8c */ /* 0x0003e2000d8000ff */
[----:B------:R-:W-:Y:S01]  /*2f20*/  IMAD.U32 R59, RZ, RZ, UR9 ;  /* 0x00000009ff3b7e24 */ /* 0x000fe2000f8e00ff */
[----:B------:R-:W-:Y:S06]  /*2f30*/  BAR.SYNC.DEFER_BLOCKING 0x0 ;  /* 0x0000000000007b1d */ /* 0x000fec0000010000 */
[----:B-1----:R-:W-:Y:S05]  /*2f40*/  @P2 BRA `(.L_x_47) ;  /* 0x00000000008c2947 */ /* 0x002fea0003800000 */
[----:B------:R-:W-:Y:S04]  /*2f50*/  LDS R6, [R39] ;  /* 0x0000000027067984 */ /* 0x000fe80000000800 */
[----:B------:R-:W1:Y:S04]  /*2f60*/  LDS R7, [R39+0x400] ;  /* 0x0004000027077984 */ /* 0x000e680000000800 */
[----:B------:R-:W2:Y:S04]  /*2f70*/  LDS R9, [R39+0x800] ;  /* 0x0008000027097984 */ /* 0x000ea80000000800 */
[----:B------:R-:W3:Y:S04]  /*2f80*/  LDS R43, [R39+0xc00] ;  /* 0x000c0000272b7984 */ /* 0x000ee80000000800 */
[----:B------:R-:W4:Y:S04]  /*2f90*/  LDS R45, [R39+0x1000] ;  /* 0x00100000272d7984 */ /* 0x000f280000000800 */
[----:B------:R-:W5:Y:S04]  /*2fa0*/  LDS R47, [R39+0x1400] ;  /* 0x00140000272f7984 */ /* 0x000f680000000800 */
[----:B------:R-:W0:Y:S04]  /*2fb0*/  LDS R49, [R39+0x1800] ;  /* 0x0018000027317984 */ /* 0x000e280000000800 */
[----:B------:R-:W0:Y:S04]  /*2fc0*/  LDS R51, [R39+0x1c00] ;  /* 0x001c000027337984 */ /* 0x000e280000000800 */
[----:B------:R-:W0:Y:S04]  /*2fd0*/  LDS R53, [R39+0x2000] ;  /* 0x0020000027357984 */ /* 0x000e280000000800 */
[----:B------:R-:W0:Y:S04]  /*2fe0*/  LDS R55, [R39+0x2400] ;  /* 0x0024000027377984 */ /* 0x000e280000000800 */
[----:B------:R-:W0:Y:S01]  /*2ff0*/  LDS R57, [R39+0x2800] ;  /* 0x0028000027397984 */ /* 0x000e220000000800 */
[----:B-1----:R-:W-:-:S03]  /*3000*/  IMAD.IADD R8, R6, 0x1, R7 ;  /* 0x0000000106087824 */ /* 0x002fc600078e0207 */
[----:B------:R-:W-:Y:S01]  /*3010*/  STS [R39+0x400], R6 ;  /* 0x0004000627007388 */ /* 0x000fe20000000800 */
[----:B--2---:R-:W-:-:S03]  /*3020*/  IMAD.IADD R38, R8, 0x1, R9 ;  /* 0x0000000108267824 */ /* 0x004fc600078e0209 */
[----:B------:R-:W1:Y:S01]  /*3030*/  LDS R7, [R39+0x2c00] ;  /* 0x002c000027077984 */ /* 0x000e620000000800 */
[----:B---3--:R-:W-:-:S03]  /*3040*/  IMAD.IADD R44, R38, 0x1, R43 ;  /* 0x00000001262c7824 */ /* 0x008fc600078e022b */
[----:B------:R-:W-:Y:S01]  /*3050*/  STS [R39+0x800], R8 ;  /* 0x0008000827007388 */ /* 0x000fe20000000800 */
[----:B----4-:R-:W-:-:S03]  /*3060*/  IMAD.IADD R46, R44, 0x1, R45 ;  /* 0x000000012c2e7824 */ /* 0x010fc600078e022d */
[----:B------:R-:W-:Y:S01]  /*3070*/  STS [R39+0x1000], R44 ;  /* 0x0010002c27007388 */ /* 0x000fe20000000800 */
[----:B-----5:R-:W-:-:S03]  /*3080*/  IMAD.IADD R48, R46, 0x1, R47 ;  /* 0x000000012e307824 */ /* 0x020fc600078e022f */
[----:B------:R-:W-:Y:S01]  /*3090*/  STS [R39+0x1400], R46 ;  /* 0x0014002e27007388 */ /* 0x000fe20000000800 */
[----:B0-----:R-:W-:-:S03]  /*30a0*/  IMAD.IADD R50, R48, 0x1, R49 ;  /* 0x0000000130327824 */ /* 0x001fc600078e0231 */
[----:B------:R-:W-:Y:S01]  /*30b0*/  STS [R39+0x1800], R48 ;  /* 0x0018003027007388 */ /* 0x000fe20000000800 */
[----:B------:R-:W-:-:S03]  /*30c0*/  IMAD.IADD R52, R50, 0x1, R51 ;  /* 0x0000000132347824 */ /* 0x000fc600078e0233 */
[----:B------:R-:W-:Y:S01]  /*30d0*/  STS [R39+0x1c00], R50 ;  /* 0x001c003227007388 */ /* 0x000fe20000000800 */
[----:B------:R-:W-:-:S03]  /*30e0*/  IMAD.IADD R54, R52, 0x1, R53 ;  /* 0x0000000134367824 */ /* 0x000fc600078e0235 */
[----:B------:R-:W-:Y:S01]  /*30f0*/  STS [R39+0x2000], R52 ;  /* 0x0020003427007388 */ /* 0x000fe20000000800 */
[----:B------:R-:W-:-:S03]  /*3100*/  IMAD.IADD R56, R54, 0x1, R55 ;  /* 0x0000000136387824 */ /* 0x000fc600078e0237 */
[----:B------:R-:W-:Y:S01]  /*3110*/  STS [R39+0x2400], R54 ;  /* 0x0024003627007388 */ /* 0x000fe20000000800 */
[----:B------:R-:W-:-:S03]  /*3120*/  IMAD.IADD R58, R56, 0x1, R57 ;  /* 0x00000001383a7824 */ /* 0x000fc600078e0239 */
[----:B------:R-:W-:Y:S04]  /*3130*/  STS [R39+0x2800], R56 ;  /* 0x0028003827007388 */ /* 0x000fe80000000800 */
[----:B------:R-:W-:Y:S04]  /*3140*/  STS [R39], RZ ;  /* 0x000000ff27007388 */ /* 0x000fe80000000800 */
[----:B------:R-:W-:Y:S04]  /*3150*/  STS [R39+0x2c00], R58 ;  /* 0x002c003a27007388 */ /* 0x000fe80000000800 */
[----:B------:R1:W-:Y:S02]  /*3160*/  STS [R39+0xc00], R38 ;  /* 0x000c002627007388 */ /* 0x0003e40000000800 */
[----:B-1----:R-:W-:-:S07]  /*3170*/  IMAD.IADD R38, R58, 0x1, R7 ;  /* 0x000000013a267824 */ /* 0x002fce00078e0207 */
.L_x_47:
[----:B------:R-:W-:Y:S05]  /*3180*/  BSYNC.RECONVERGENT B0 ;  /* 0x0000000000007941 */ /* 0x000fea0003800200 */
.L_x_46:
[C---:B------:R-:W-:Y:S01]  /*3190*/  ISETP.NE.AND P0, PT, R38.reuse, 0x1680, PT ;  /* 0x000016802600780c */ /* 0x040fe20003f05270 */
[----:B------:R-:W-:Y:S01]  /*31a0*/  IMAD R9, R59, 0x100, R3 ;  /* 0x000001003b097824 */ /* 0x000fe200078e0203 */
[----:B------:R-:W-:Y:S01]  /*31b0*/  @!P2 LOP3.LUT R43, R38, 0x40000000, RZ, 0xfc, !PT ;  /* 0x40000000262ba812 */ /* 0x000fe200078efcff */
[----:B------:R-:W1:Y:S01]  /*31c0*/  LDC.64 R6, c[0x0][0x390] ;  /* 0x0000e400ff067b82 */ /* 0x000e620000000a00 */
[----:B------:R-:W-:Y:S01]  /*31d0*/  ISETP.LT.U32.AND P0, PT, R3, 0x100, !P0 ;  /* 0x000001000300780c */ /* 0x000fe20004701070 */
[----:B0-----:R-:W-:-:S05]  /*31e0*/  IMAD.WIDE R4, R9, 0x4, R4 ;  /* 0x0000000409047825 */ /* 0x001fca00078e0204 */
[----:B------:R0:W-:Y:S01]  /*31f0*/  @!P2 STG.E.STRONG.SYS desc[UR10][R4.64], R43 ;  /* 0x0000002b0400a986 */ /* 0x0001e2000c11590a */
[----:B------:R-:W2:Y:S01]  /*3200*/  LDC.64 R8, c[0x0][0x398] ;  /* 0x0000e600ff087b82 */ /* 0x000ea20000000a00 */
[----:B-1----:R-:W-:-:S04]  /*3210*/  IMAD.WIDE.U32 R6, R3, 0x4, R6 ;  /* 0x0000000403067825 */ /* 0x002fc800078e0006 */
[----:B--2---:R-:W-:-:S03]  /*3220*/  IMAD.WIDE.U32 R8, R3, 0x4, R8 ;  /* 0x0000000403087825 */ /* 0x004fc600078e0008 */
[----:B------:R-:W-:Y:S06]  /*3230*/  BAR.RED.OR.DEFER_BLOCKING 0x0, P0 ;  /* 0x0000000000007b1d */ /* 0x000fec0000014800 */
[----:B------:R-:W1:Y:S02]  /*3240*/  B2R.RESULT RZ, P0 ;  /* 0x0000000000ff731c */ /* 0x000e640000004000 */
[----:B01----:R-:W-:Y:S05]  /*3250*/  @!P0 BRA `(.L_x_48) ;  /* 0x0000000c00cc8947 */ /* 0x003fea0003800000 */
[----:B------:R-:W-:Y:S02]  /*3260*/  IMAD.MOV.U32 R42, RZ, RZ, RZ ;  /* 0x000000ffff2a7224 */ /* 0x000fe400078e00ff */
[----:B------:R-:W-:Y:S02]  /*3270*/  IMAD.U32 R43, RZ, RZ, UR4 ;  /* 0x00000004ff2b7e24 */ /* 0x000fe4000f8e00ff */
        /* <DEDUP_REMOVED lines=13> */
.L_x_49:
        /* <DEDUP_REMOVED lines=12> */
.L_x_50:
[----:B------:R-:W-:Y:S01]  /*3410*/  ISETP.GT.U32.AND P0, PT, R3, R41, PT ;  /* 0x000000290300720c */ /* 0x000fe20003f04070 */
[----:B------:R-:W-:Y:S03]  /*3420*/  BSSY B1, `(.L_x_51) ;  /* 0x0000028000017945 */ /* 0x000fe60003800000 */
[----:B------:R-:W-:Y:S01]  /*3430*/  SEL R47, RZ, 0x1680, !P0 ;  /* 0x00001680ff2f7807 */ /* 0x000fe20004000000 */
[----:B------:R-:W-:Y:S08]  /*3440*/  @P2 BRA `(.L_x_52) ;  /* 0x0000000000942947 */ /* 0x000ff00003800000 */
[----:B------:R-:W2:Y:S01]  /*3450*/  LDG.E R8, desc[UR10][R8.64] ;  /* 0x0000000a08087981 */ /* 0x000ea2000c1e1900 */
[----:B------:R-:W-:Y:S01]  /*3460*/  UISETP.GE.AND UP0, UPT, UR9, 0x1, UPT ;  /* 0x000000010900788c */ /* 0x000fe2000bf06270 */
[----:B------:R-:W-:Y:S02]  /*3470*/  IMAD.MOV.U32 R43, RZ, RZ, R38 ;  /* 0x000000ffff2b7224 */ /* 0x000fe400078e0026 */
[----:B--2---:R-:W-:-:S05]  /*3480*/  IMAD.IADD R42, R8, 0x1, -R47 ;  /* 0x00000001082a7824 */ /* 0x004fca00078e0a2f */
[----:B------:R0:W-:Y:S01]  /*3490*/  STS [R39+0xb400], R42 ;  /* 0x00b4002a27007388 */ /* 0x0001e20000000800 */
[----:B------:R-:W-:Y:S05]  /*34a0*/  BRA.U !UP0, `(.L_x_53) ;  /* 0x00000001086c7547 */ /* 0x000fea000b800000 */
[----:B------:R-:W-:Y:S01]  /*34b0*/  BSSY B0, `(.L_x_54) ;  /* 0x0000019000007945 */ /* 0x000fe20003800000 */
[----:B0-----:R-:W-:Y:S02]  /*34c0*/  IMAD.MOV.U32 R42, RZ, RZ, -0x1 ;  /* 0xffffffffff2a7424 */ /* 0x001fe400078e00ff */
[----:B------:R-:W-:Y:S02]  /*34d0*/  IMAD.U32 R44, RZ, RZ, UR9 ;  /* 0x00000009ff2c7e24 */ /* 0x000fe4000f8e00ff */
[----:B------:R-:W-:-:S07]  /*34e0*/  IMAD.MOV.U32 R43, RZ, RZ, R38 ;  /* 0x000000ffff2b7224 */ /* 0x000fce00078e0026 */
.L_x_58:
[----:B------:R-:W0:Y:S01]  /*34f0*/  LDC.64 R8, c[0x0][0x380] ;  /* 0x0000e000ff087b82 */ /* 0x000e220000000a00 */
[----:B------:R-:W-:Y:S01]  /*3500*/  VIADD R49, R44, 0xffffffff ;  /* 0xffffffff2c317836 */ /* 0x000fe20000000000 */
[----:B------:R-:W-:Y:S03]  /*3510*/  BSSY B2, `(.L_x_55) ;  /* 0x0000008000027945 */ /* 0x000fe60003800000 */
[----:B------:R-:W-:-:S04]  /*3520*/  IMAD R45, R49, 0x100, R3 ;  /* 0x00000100312d7824 */ /* 0x000fc800078e0203 */
[----:B0-----:R-:W-:-:S07]  /*3530*/  IMAD.WIDE R8, R45, 0x4, R8 ;  /* 0x000000042d087825 */ /* 0x001fce00078e0208 */
.L_x_56:
[----:B------:R-:W-:Y:S05]  /*3540*/  YIELD ;  /* 0x0000000000007946 */ /* 0x000fea0003800000 */
[----:B------:R0:W-:Y:S06]  /*3550*/  MEMBAR.SC.CTA ;  /* 0x0000000000007992 */ /* 0x0001ec0000000000 */
[----:B0-----:R-:W2:Y:S02]  /*3560*/  LDG.E.STRONG.SYS R45, desc[UR10][R8.64] ;  /* 0x0000000a082d7981 */ /* 0x001ea4000c1f5900 */
[----:B--2---:R-:W-:-:S13]  /*3570*/  ISETP.NE.AND P0, PT, R45, RZ, PT ;  /* 0x000000ff2d00720c */ /* 0x004fda0003f05270 */
[----:B------:R-:W-:Y:S05]  /*3580*/  @!P0 BRA `(.L_x_56) ;  /* 0xfffffffc00ec8947 */ /* 0x000fea000383ffff */
[----:B------:R-:W-:Y:S05]  /*3590*/  BSYNC B2 ;  /* 0x0000000000027941 */ /* 0x000fea0003800000 */
.L_x_55:
[----:B------:R-:W-:Y:S01]  /*35a0*/  BSSY.RECONVERGENT B2, `(.L_x_57) ;  /* 0x0000006000027945 */ /* 0x000fe20003800200 */
[C---:B------:R-:W-:Y:S02]  /*35b0*/  ISETP.GT.AND P0, PT, R45.reuse, -0x1, PT ;  /* 0xffffffff2d00780c */ /* 0x040fe40003f04270 */
[----:B------:R-:W-:Y:S01]  /*35c0*/  LOP3.LUT R8, R45, 0x3fffffff, RZ, 0xc0, !PT ;  /* 0x3fffffff2d087812 */ /* 0x000fe200078ec0ff */
[----:B------:R-:W-:Y:S05]  /*35d0*/  WARPSYNC.EXCLUSIVE R42 ;  /* 0x000000002a007348 */ /* 0x000fea0003a00000 */
[----:B------:R-:W-:-:S05]  /*35e0*/  IMAD.IADD R43, R8, 0x1, R43 ;  /* 0x00000001082b7824 */ /* 0x000fca00078e022b */
[----:B------:R-:W-:-:S07]  /*35f0*/  VOTE.ANY R42, PT, P0 ;  /* 0x00000000002a7806 */ /* 0x000fce00000e0100 */
[----:B------:R-:W-:Y:S05]  /*3600*/  BSYNC.RECONVERGENT B2 ;  /* 0x0000000000027941 */ /* 0x000fea0003800200 */
.L_x_57:
[----:B------:R-:W-:Y:S01]  /*3610*/  ISETP.GT.U32.AND P1, PT, R44, 0x1, PT ;  /* 0x000000012c00780c */ /* 0x000fe20003f24070 */
[----:B------:R-:W-:-:S12]  /*3620*/  IMAD.MOV.U32 R44, RZ, RZ, R49 ;  /* 0x000000ffff2c7224 */ /* 0x000fd800078e0031 */
[----:B------:R-:W-:Y:S05]  /*3630*/  @P0 BRA P1, `(.L_x_58) ;  /* 0xfffffffc00ac0947 */ /* 0x000fea000083ffff */
[----:B------:R-:W-:Y:S05]  /*3640*/  BSYNC B0 ;  /* 0x0000000000007941 */ /* 0x000fea0003800000 */
.L_x_54:
[----:B------:R1:W2:Y:S02]  /*3650*/  LDS R42, [R39+0xb400] ;  /* 0x00b40000272a7984 */ /* 0x0002a40000000800 */
.L_x_53:
[----:B------:R-:W-:Y:S02]  /*3660*/  LOP3.LUT R9, R43, 0x80000000, RZ, 0xfc, !PT ;  /* 0x800000002b097812 */ /* 0x000fe400078efcff */
[----:B0-2---:R-:W-:-:S03]  /*3670*/  IADD3 R42, PT, PT, R42, R43, -R38 ;  /* 0x0000002b2a2a7210 */ /* 0x005fc60007ffe826 */
[----:B------:R0:W-:Y:S04]  /*3680*/  STG.E.STRONG.SYS desc[UR10][R4.64], R9 ;  /* 0x0000000904007986 */ /* 0x0001e8000c11590a */
[----:B------:R0:W-:Y:S02]  /*3690*/  STS [R39+0xb400], R42 ;  /* 0x00b4002a27007388 */ /* 0x0001e40000000800 */
.L_x_52:
[----:B------:R-:W-:Y:S05]  /*36a0*/  BSYNC B1 ;  /* 0x0000000000017941 */ /* 0x000fea0003800000 */
.L_x_51:
[----:B0-----:R-:W0:Y:S01]  /*36b0*/  LDC.64 R8, c[0x0][0x390] ;  /* 0x0000e400ff087b82 */ /* 0x001e220000000a00 */
[----:B------:R-:W-:Y:S05]  /*36c0*/  WARPSYNC.ALL ;  /* 0x0000000000007948 */ /* 0x000fea0003800000 */
[----:B------:R-:W-:Y:S01]  /*36d0*/  UMOV UR6, 0x400 ;  /* 0x0000040000067882 */ /* 0x000fe20000000000 */
[----:B------:R-:W-:Y:S01]  /*36e0*/  IMAD.MOV.U32 R42, RZ, RZ, -0x1 ;  /* 0xffffffffff2a7424 */ /* 0x000fe200078e00ff */
[----:B------:R-:W2:Y:S01]  /*36f0*/  LDC R4, c[0x0][0x3c0] ;  /* 0x0000f000ff047b82 */ /* 0x000ea20000000800 */
[----:B------:R-:W-:Y:S02]  /*3700*/  ISETP.GT.AND P2, PT, R36, -0x1, PT ;  /* 0xffffffff2400780c */ /* 0x000fe40003f44270 */
[----:B------:R-:W-:-:S02]  /*3710*/  ISETP.GT.AND P3, PT, R40, -0x1, PT ;  /* 0xffffffff2800780c */ /* 0x000fc40003f64270 */
[----:B------:R-:W-:Y:S02]  /*3720*/  SEL R5, R42, 0x80000000, P2 ;  /* 0x800000002a057807 */ /* 0x000fe40001000000 */
[----:B------:R-:W-:Y:S01]  /*3730*/  ISETP.GT.AND P2, PT, R34, -0x1, PT ;  /* 0xffffffff2200780c */ /* 0x000fe20003f44270 */
[----:B------:R-:W3:Y:S01]  /*3740*/  S2UR UR8, SR_CgaCtaId ;  /* 0x00000000000879c3 */ /* 0x000ee20000008800 */
[----:B------:R-:W-:Y:S02]  /*3750*/  LOP3.LUT R36, R5, R36, RZ, 0x3c, !PT ;  /* 0x0000002405247212 */ /* 0x000fe400078e3cff */
[----:B------:R-:W-:Y:S02]  /*3760*/  SEL R5, R42, 0x80000000, P2 ;  /* 0x800000002a057807 */ /* 0x000fe40001000000 */
[----:B------:R-:W-:Y:S02]  /*3770*/  ISETP.GT.AND P2, PT, R32, -0x1, PT ;  /* 0xffffffff2000780c */ /* 0x000fe40003f44270 */
[----:B------:R-:W-:-:S02]  /*3780*/  LOP3.LUT R34, R5, R34, RZ, 0x3c, !PT ;  /* 0x0000002205227212 */ /* 0x000fc400078e3cff */
[----:B0-----:R-:W-:Y:S02]  /*3790*/  ISETP.EQ.U32.AND P1, PT, R8, RZ, PT ;  /* 0x000000ff0800720c */ /* 0x001fe40003f22070 */
[----:B------:R-:W-:Y:S02]  /*37a0*/  SEL R5, R42, 0x80000000, P2 ;  /* 0x800000002a057807 */ /* 0x000fe40001000000 */
[----:B------:R-:W-:Y:S02]  /*37b0*/  ISETP.GT.AND P2, PT, R30, -0x1, PT ;  /* 0xffffffff1e00780c */ /* 0x000fe40003f44270 */
[----:B------:R-:W-:Y:S02]  /*37c0*/  LOP3.LUT R32, R5, R32, RZ, 0x3c, !PT ;  /* 0x0000002005207212 */ /* 0x000fe400078e3cff */
[C---:B--2---:R-:W-:Y:S02]  /*37d0*/  ISETP.LE.AND P0, PT, R4.reuse, UR12, PT ;  /* 0x0000000c04007c0c */ /* 0x044fe4000bf03270 */
[----:B------:R-:W-:-:S02]  /*37e0*/  ISETP.LT.AND P4, PT, R4, UR12, PT ;  /* 0x0000000c04007c0c */ /* 0x000fc4000bf81270 */
[----:B------:R-:W-:Y:S02]  /*37f0*/  ISETP.EQ.OR.EX P0, PT, R9, RZ, !P0, P1 ;  /* 0x000000ff0900720c */ /* 0x000fe40004702710 */
[----:B------:R-:W-:Y:S01]  /*3800*/  ISETP.GT.AND P1, PT, R37, -0x1, PT ;  /* 0xffffffff2500780c */ /* 0x000fe20003f24270 */
[----:B---3--:R-:W-:Y:S01]  /*3810*/  ULEA UR6, UR8, UR6, 0x18 ;  /* 0x0000000608067291 */ /* 0x008fe2000f8ec0ff */
[----:B------:R-:W-:Y:S02]  /*3820*/  ISETP.GT.U32.OR P0, PT, R3, 0xff, P0 ;  /* 0x000000ff0300780c */ /* 0x000fe40000704470 */
[----:B------:R-:W-:Y:S02]  /*3830*/  SEL R8, R42, 0x80000000, P1 ;  /* 0x800000002a087807 */ /* 0x000fe40000800000 */
[----:B------:R-:W-:Y:S02]  /*3840*/  ISETP.GT.AND P1, PT, R35, -0x1, PT ;  /* 0xffffffff2300780c */ /* 0x000fe40003f24270 */
[----:B------:R-:W-:-:S02]  /*3850*/  LEA R41, R41, UR6, 0x2 ;  /* 0x0000000629297c11 */ /* 0x000fc4000f8e10ff */
[----:B------:R-:W-:Y:S02]  /*3860*/  LOP3.LUT R37, R8, R37, RZ, 0x3c, !PT ;  /* 0x0000002508257212 */ /* 0x000fe400078e3cff */
[----:B------:R-:W-:Y:S02]  /*3870*/  SEL R8, R42, 0x80000000, P1 ;  /* 0x800000002a087807 */ /* 0x000fe40000800000 */
[----:B------:R-:W-:Y:S01]  /*3880*/  ISETP.GT.AND P1, PT, R33, -0x1, PT ;  /* 0xffffffff2100780c */ /* 0x000fe20003f24270 */
[----:B------:R1:W0:Y:S01]  /*3890*/  @!P0 LDS R9, [R39+0xb400] ;  /* 0x00b4000027098984 */ /* 0x0002220000000800 */
[----:B------:R-:W-:Y:S02]  /*38a0*/  LOP3.LUT R35, R8, R35, RZ, 0x3c, !PT ;  /* 0x0000002308237212 */ /* 0x000fe400078e3cff */
[----:B------:R-:W-:Y:S02]  /*38b0*/  SEL R8, R42, 0x80000000, P1 ;  /* 0x800000002a087807 */ /* 0x000fe40000800000 */
[----:B------:R-:W-:-:S02]  /*38c0*/  ISETP.GT.AND P1, PT, R31, -0x1, PT ;  /* 0xffffffff1f00780c */ /* 0x000fc40003f24270 */
[----:B------:R-:W-:Y:S02]  /*38d0*/  LOP3.LUT R33, R8, R33, RZ, 0x3c, !PT ;  /* 0x0000002108217212 */ /* 0x000fe400078e3cff */
[C---:B------:R-:W-:Y:S02]  /*38e0*/  SEL R8, R42.reuse, 0x80000000, P1 ;  /* 0x800000002a087807 */ /* 0x040fe40000800000 */
[----:B------:R-:W-:Y:S02]  /*38f0*/  SEL R5, R42, 0x80000000, P2 ;  /* 0x800000002a057807 */ /* 0x000fe40001000000 */
[----:B------:R-:W-:Y:S02]  /*3900*/  ISETP.GT.AND P1, PT, R28, -0x1, PT ;  /* 0xffffffff1c00780c */ /* 0x000fe40003f24270 */
[----:B------:R-:W-:Y:S02]  /*3910*/  ISETP.GT.AND P2, PT, R27, -0x1, PT ;  /* 0xffffffff1b00780c */ /* 0x000fe40003f44270 */
[----:B------:R-:W-:-:S02]  /*3920*/  LOP3.LUT R31, R8, R31, RZ, 0x3c, !PT ;  /* 0x0000001f081f7212 */ /* 0x000fc400078e3cff */
[----:B------:R-:W-:Y:S02]  /*3930*/  LOP3.LUT R5, R5, R30, RZ, 0x3c, !PT ;  /* 0x0000001e05057212 */ /* 0x000fe400078e3cff */
[C---:B-1----:R-:W-:Y:S02]  /*3940*/  SEL R39, R42.reuse, 0x80000000, P1 ;  /* 0x800000002a277807 */ /* 0x042fe40000800000 */
[----:B------:R-:W-:Y:S02]  /*3950*/  SEL R30, R42, 0x80000000, P2 ;  /* 0x800000002a1e7807 */ /* 0x000fe40001000000 */
[----:B------:R-:W-:Y:S02]  /*3960*/  ISETP.GT.AND P1, PT, R25, -0x1, PT ;  /* 0xffffffff1900780c */ /* 0x000fe40003f24270 */
[----:B------:R-:W-:Y:S02]  /*3970*/  ISETP.GT.AND P2, PT, R24, -0x1, PT ;  /* 0xffffffff1800780c */ /* 0x000fe40003f44270 */
[----:B------:R-:W-:-:S02]  /*3980*/  LOP3.LUT R43, R30, R27, RZ, 0x3c, !PT ;  /* 0x0000001b1e2b7212 */ /* 0x000fc400078e3cff */
[----:B------:R-:W-:Y:S02]  /*3990*/  SEL R27, R42, 0x80000000, P3 ;  /* 0x800000002a1b7807 */ /* 0x000fe40001800000 */
[----:B------:R-:W-:Y:S02]  /*39a0*/  LOP3.LUT R39, R39, R28, RZ, 0x3c, !PT ;  /* 0x0000001c27277212 */ /* 0x000fe400078e3cff */
[----:B------:R-:W-:Y:S02]  /*39b0*/  LOP3.LUT R27, R27, R40, RZ, 0x3c, !PT ;  /* 0x000000281b1b7212 */ /* 0x000fe400078e3cff */
[----:B0-----:R-:W-:-:S05]  /*39c0*/  @!P0 IADD3 R9, PT, PT, R9, R47, R38 ;  /* 0x0000002f09098210 */ /* 0x001fca0007ffe026 */
[----:B------:R0:W-:Y:S01]  /*39d0*/  @!P0 STG.E desc[UR10][R6.64], R9 ;  /* 0x0000000906008986 */ /* 0x0001e2000c10190a */
[----:B------:R-:W-:Y:S01]  /*39e0*/  BAR.SYNC.DEFER_BLOCKING 0x0 ;  /* 0x0000000000007b1d */ /* 0x000fe20000010000 */
[----:B------:R-:W-:-:S04]  /*39f0*/  ISETP.GT.AND P0, PT, R29, -0x1, PT ;  /* 0xffffffff1d00780c */ /* 0x000fc80003f04270 */
[----:B------:R-:W-:Y:S02]  /*3a00*/  SEL R8, R42, 0x80000000, P0 ;  /* 0x800000002a087807 */ /* 0x000fe40000000000 */
[----:B------:R-:W-:Y:S02]  /*3a10*/  ISETP.GT.AND P0, PT, R26, -0x1, PT ;  /* 0xffffffff1a00780c */ /* 0x000fe40003f04270 */
[C---:B0-----:R-:W-:Y:S02]  /*3a20*/  SEL R6, R42.reuse, 0x80000000, P1 ;  /* 0x800000002a067807 */ /* 0x041fe40000800000 */
[C---:B------:R-:W-:Y:S02]  /*3a30*/  SEL R7, R42.reuse, 0x80000000, P0 ;  /* 0x800000002a077807 */ /* 0x040fe40000000000 */
[----:B------:R-:W-:Y:S02]  /*3a40*/  SEL R9, R42, 0x80000000, P2 ;  /* 0x800000002a097807 */ /* 0x000fe40001000000 */
[----:B------:R-:W-:-:S02]  /*3a50*/  LOP3.LUT R29, R8, R29, RZ, 0x3c, !PT ;  /* 0x0000001d081d7212 */ /* 0x000fc400078e3cff */
[----:B------:R-:W-:Y:S02]  /*3a60*/  LOP3.LUT R7, R7, R26, RZ, 0x3c, !PT ;  /* 0x0000001a07077212 */ /* 0x000fe400078e3cff */
[----:B------:R-:W-:Y:S02]  /*3a70*/  LOP3.LUT R25, R6, R25, RZ, 0x3c, !PT ;  /* 0x0000001906197212 */ /* 0x000fe400078e3cff */
[----:B------:R-:W-:Y:S01]  /*3a80*/  LOP3.LUT R9, R9, R24, RZ, 0x3c, !PT ;  /* 0x0000001809097212 */ /* 0x000fe200078e3cff */
[----:B------:R-:W0:Y:S01]  /*3a90*/  LDS R41, [R41+0xb400] ;  /* 0x00b4000029297984 */ /* 0x000e220000000800 */
[----:B------:R-:W-:Y:S05]  /*3aa0*/  @P4 BRA `(.L_x_59) ;  /* 0x00000000009c4947 */ /* 0x000fea0003800000 */
[----:B------:R-:W1:Y:S01]  /*3ab0*/  LDCU.64 UR20, c[0x0][0x3a0] ;  /* 0x00007400ff1477ac */ /* 0x000e620008000a00 */
[C---:B------:R-:W-:Y:S02]  /*3ac0*/  LOP3.LUT R2, R3.reuse, 0x1f, RZ, 0xc0, !PT ;  /* 0x0000001f03027812 */ /* 0x040fe400078ec0ff */
[----:B------:R-:W-:-:S05]  /*3ad0*/  LOP3.LUT R3, R3, 0x3e0, RZ, 0xc0, !PT ;  /* 0x000003e003037812 */ /* 0x000fca00078ec0ff */
[----:B------:R-:W-:-:S05]  /*3ae0*/  IMAD R2, R3, 0xf, R2 ;  /* 0x0000000f03027824 */ /* 0x000fca00078e0202 */
[----:B0-----:R-:W-:-:S05]  /*3af0*/  IADD3 R3, P0, PT, R2, R41, RZ ;  /* 0x0000002902037210 */ /* 0x001fca0007f1e0ff */
[----:B------:R-:W-:Y:S01]  /*3b00*/  IMAD.X R4, RZ, RZ, RZ, P0 ;  /* 0x000000ffff047224 */ /* 0x000fe200000e06ff */
[----:B-1----:R-:W-:-:S04]  /*3b10*/  LEA R2, P0, R3, UR20, 0x3 ;  /* 0x0000001403027c11 */ /* 0x002fc8000f8018ff */
[----:B------:R-:W-:-:S05]  /*3b20*/  LEA.HI.X R3, R3, UR21, R4, 0x3, P0 ;  /* 0x0000001503037c11 */ /* 0x000fca00080f1c04 */
[----:B------:R-:W-:Y:S04]  /*3b30*/  STG.E.U16 desc[UR10][R2.64], R23 ;  /* 0x0000001702007986 */ /* 0x000fe8000c10150a */
[----:B------:R-:W-:Y:S04]  /*3b40*/  STG.E desc[UR10][R2.64+0x4], R37 ;  /* 0x0000042502007986 */ /* 0x000fe8000c10190a */
        /* <DEDUP_REMOVED lines=27> */
[----:B------:R-:W-:Y:S01]  /*3d00*/  STG.E desc[UR10][R2.64+0xe04], R27 ;  /* 0x000e041b02007986 */ /* 0x000fe2000c10190a */
[----:B------:R-:W-:Y:S05]  /*3d10*/  EXIT ;  /* 0x000000000000794d */ /* 0x000fea0003800000 */
.L_x_59:
[C---:B------:R-:W-:Y:S01]  /*3d20*/  LOP3.LUT R2, R3.reuse, 0x1f, RZ, 0xc0, !PT ;  /* 0x0000001f03027812 */ /* 0x040fe200078ec0ff */
[----:B------:R-:W1:Y:S01]  /*3d30*/  LDCU.64 UR20, c[0x0][0x3a0] ;  /* 0x00007400ff1477ac */ /* 0x000e620008000a00 */
[----:B------:R-:W-:Y:S01]  /*3d40*/  LOP3.LUT R3, R3, 0x3e0, RZ, 0xc0, !PT ;  /* 0x000003e003037812 */ /* 0x000fe200078ec0ff */
[----:B------:R-:W-:-:S04]  /*3d50*/  IMAD.U32 R45, RZ, RZ, UR9 ;  /* 0x00000009ff2d7e24 */ /* 0x000fc8000f8e00ff */
[----:B------:R-:W-:Y:S02]  /*3d60*/  IMAD R6, R3, 0xf, R2 ;  /* 0x0000000f03067824 */ /* 0x000fe400078e0202 */
[----:B------:R-:W-:Y:S02]  /*3d70*/  IMAD R4, R45, -0x1680, R4 ;  /* 0xffffe9802d047824 */ /* 0x000fe400078e0204 */
[C---:B------:R-:W-:Y:S01]  /*3d80*/  VIADD R3, R6.reuse, 0x20 ;  /* 0x0000002006037836 */ /* 0x040fe20000000000 */
[C---:B0-----:R-:W-:Y:S01]  /*3d90*/  IADD3 R41, P0, PT, R6.reuse, R41, RZ ;  /* 0x0000002906297210 */ /* 0x041fe20007f1e0ff */
[C---:B------:R-:W-:Y:S01]  /*3da0*/  VIADD R45, R6.reuse, 0x40 ;  /* 0x00000040062d7836 */ /* 0x040fe20000000000 */
[CC--:B------:R-:W-:Y:S01]  /*3db0*/  ISETP.GE.AND P3, PT, R6.reuse, R4.reuse, PT ;  /* 0x000000040600720c */ /* 0x0c0fe20003f66270 */
[C---:B------:R-:W-:Y:S01]  /*3dc0*/  VIADD R47, R6.reuse, 0xa0 ;  /* 0x000000a0062f7836 */ /* 0x040fe20000000000 */
[-C--:B------:R-:W-:Y:S01]  /*3dd0*/  ISETP.GE.AND P4, PT, R3, R4.reuse, PT ;  /* 0x000000040300720c */ /* 0x080fe20003f86270 */
[C---:B------:R-:W-:Y:S01]  /*3de0*/  VIADD R3, R6.reuse, 0x60 ;  /* 0x0000006006037836 */ /* 0x040fe20000000000 */
[-C--:B------:R-:W-:Y:S01]  /*3df0*/  ISETP.GE.AND P5, PT, R45, R4.reuse, PT ;  /* 0x000000042d00720c */ /* 0x080fe20003fa6270 */
[----:B------:R-:W-:Y:S01]  /*3e00*/  IMAD.X R8, RZ, RZ, RZ, P0 ;  /* 0x000000ffff087224 */ /* 0x000fe200000e06ff */
[----:B-1----:R-:W-:Y:S01]  /*3e10*/  LEA R2, P0, R41, UR20, 0x3 ;  /* 0x0000001429027c11 */ /* 0x002fe2000f8018ff */
[C---:B------:R-:W-:Y:S01]  /*3e20*/  VIADD R45, R6.reuse, 0x80 ;  /* 0x00000080062d7836 */ /* 0x040fe20000000000 */
[-C--:B------:R-:W-:Y:S01]  /*3e30*/  ISETP.GE.AND P6, PT, R3, R4.reuse, PT ;  /* 0x000000040300720c */ /* 0x080fe20003fc6270 */
[C---:B------:R-:W-:Y:S01]  /*3e40*/  VIADD R49, R6.reuse, 0xc0 ;  /* 0x000000c006317836 */ /* 0x040fe20000000000 */
[----:B------:R-:W-:Y:S01]  /*3e50*/  LEA.HI.X R3, R41, UR21, R8, 0x3, P0 ;  /* 0x0000001529037c11 */ /* 0x000fe200080f1c08 */
[C---:B------:R-:W-:Y:S01]  /*3e60*/  VIADD R41, R6.reuse, 0xe0 ;  /* 0x000000e006297836 */ /* 0x040fe20000000000 */
[-C--:B------:R-:W-:Y:S01]  /*3e70*/  ISETP.GE.AND P0, PT, R45, R4.reuse, PT ;  /* 0x000000042d00720c */ /* 0x080fe20003f06270 */
[----:B------:R-:W-:Y:S01]  /*3e80*/  VIADD R45, R6, 0x100 ;  /* 0x00000100062d7836 */ /* 0x000fe20000000000 */
[-C--:B------:R-:W-:Y:S01]  /*3e90*/  ISETP.GE.AND P1, PT, R47, R4.reuse, PT ;  /* 0x000000042f00720c */ /* 0x080fe20003f26270 */
[----:B------:R0:W-:Y:S01]  /*3ea0*/  @!P3 STG.E.U16 desc[UR10][R2.64], R23 ;  /* 0x000000170200b986 */ /* 0x0001e2000c10150a */
[----:B------:R-:W-:-:S03]  /*3eb0*/  ISETP.GE.AND P2, PT, R49, R4, PT ;  /* 0x000000043100720c */ /* 0x000fc60003f46270 */
[----:B------:R1:W-:Y:S01]  /*3ec0*/  @!P3 STG.E desc[UR10][R2.64+0x4], R37 ;  /* 0x000004250200b986 */ /* 0x0003e2000c10190a */
[----:B------:R-:W-:Y:S01]  /*3ed0*/  ISETP.GE.AND P3, PT, R41, R4, PT ;  /* 0x000000042900720c */ /* 0x000fe20003f66270 */
[C---:B------:R-:W-:Y:S02]  /*3ee0*/  VIADD R41, R6.reuse, 0x120 ;  /* 0x0000012006297836 */ /* 0x040fe40000000000 */
[----:B------:R-:W-:Y:S01]  /*3ef0*/  @!P4 STG.E.U16 desc[UR10][R2.64+0x100], R22 ;  /* 0x000100160200c986 */ /* 0x000fe2000c10150a */
[----:B0-----:R-:W-:-:S03]  /*3f00*/  VIADD R23, R6, 0x160 ;  /* 0x0000016006177836 */ /* 0x001fc60000000000 */
[----:B------:R-:W-:Y:S01]  /*3f10*/  @!P4 STG.E desc[UR10][R2.64+0x104], R36 ;  /* 0x000104240200c986 */ /* 0x000fe2000c10190a */
[----:B------:R-:W-:Y:S01]  /*3f20*/  ISETP.GE.AND P4, PT, R45, R4, PT ;  /* 0x000000042d00720c */ /* 0x000fe20003f86270 */
[C---:B------:R-:W-:Y:S02]  /*3f30*/  VIADD R45, R6.reuse, 0x140 ;  /* 0x00000140062d7836 */ /* 0x040fe40000000000 */
[----:B------:R0:W-:Y:S01]  /*3f40*/  @!P5 STG.E.U16 desc[UR10][R2.64+0x200], R21 ;  /* 0x000200150200d986 */ /* 0x0001e2000c10150a */
[----:B-1----:R-:W-:-:S03]  /*3f50*/  VIADD R37, R6, 0x180 ;  /* 0x0000018006257836 */ /* 0x002fc60000000000 */
[----:B------:R1:W-:Y:S04]  /*3f60*/  @!P0 STG.E.U16 desc[UR10][R2.64+0x400], R19 ;  /* 0x0004001302008986 */ /* 0x0003e8000c10150a */
[----:B------:R1:W-:Y:S01]  /*3f70*/  @!P0 STG.E desc[UR10][R2.64+0x404], R33 ;  /* 0x0004042102008986 */ /* 0x0003e2000c10190a */
[-C--:B------:R-:W-:Y:S01]  /*3f80*/  ISETP.GE.AND P0, PT, R23, R4.reuse, PT ;  /* 0x000000041700720c */ /* 0x080fe20003f06270 */
[C---:B------:R-:W-:Y:S02]  /*3f90*/  VIADD R23, R6.reuse, 0x1c0 ;  /* 0x000001c006177836 */ /* 0x040fe40000000000 */
[----:B0-----:R-:W-:Y:S01]  /*3fa0*/  VIADD R21, R6, 0x1a0 ;  /* 0x000001a006157836 */ /* 0x001fe20000000000 */
[----:B------:R1:W-:Y:S01]  /*3fb0*/  @!P5 STG.E desc[UR10][R2.64+0x204], R35 ;  /* 0x000204230200d986 */ /* 0x0003e2000c10190a */
[----:B------:R-:W-:-:S03]  /*3fc0*/  ISETP.GE.AND P5, PT, R41, R4, PT ;  /* 0x000000042900720c */ /* 0x000fc60003fa6270 */
[----:B------:R1:W-:Y:S04]  /*3fd0*/  @!P6 STG.E.U16 desc[UR10][R2.64+0x300], R20 ;  /* 0x000300140200e986 */ /* 0x0003e8000c10150a */
        /* <DEDUP_REMOVED lines=12> */
[----:B------:R1:W-:Y:S04]  /*40a0*/  @!P4 STG.E desc[UR10][R2.64+0x804], R29 ;  /* 0x0008041d0200c986 */ /* 0x0003e8000c10190a */
        /* <DEDUP_REMOVED lines=9> */
[----:B------:R1:W-:Y:S01]  /*4140*/  @!P2 STG.E desc[UR10][R2.64+0xd04], R9 ;  /* 0x000d04090200a986 */ /* 0x0003e2000c10190a */
[----:B------:R-:W-:Y:S05]  /*4150*/  @P3 EXIT ;  /* 0x000000000000394d */ /* 0x000fea0003800000 */
[----:B------:R-:W-:Y:S04]  /*4160*/  STG.E.U16 desc[UR10][R2.64+0xe00], R0 ;  /* 0x000e000002007986 */ /* 0x000fe8000c10150a */
[----:B------:R-:W-:Y:S01]  /*4170*/  STG.E desc[UR10][R2.64+0xe04], R27 ;  /* 0x000e041b02007986 */ /* 0x000fe2000c10190a */
[----:B------:R-:W-:Y:S05]  /*4180*/  EXIT ;  /* 0x000000000000794d */ /* 0x000fea0003800000 */
.L_x_48:
[----:B------:R-:W-:Y:S01]  /*4190*/  IMAD.MOV.U32 R2, RZ, RZ, RZ ;  /* 0x000000ffff027224 */ /* 0x000fe200078e00ff */
[C---:B------:R-:W-:Y:S01]  /*41a0*/  ISETP.GT.U32.AND P0, PT, R3.reuse, 0x1f, PT ;  /* 0x0000001f0300780c */ /* 0x040fe20003f04070 */
[----:B------:R-:W-:Y:S05]  /*41b0*/  WARPSYNC.ALL ;  /* 0x0000000000007948 */ /* 0x000fea0003800000 */
[----:B------:R-:W-:-:S05]  /*41c0*/  IMAD.HI.U32 R45, R3, 0x15555556, R2 ;  /* 0x15555556032d7827 */ /* 0x000fca00078e0002 */
[----:B------:R-:W-:-:S05]  /*41d0*/  LEA R45, R45, UR7, 0x2 ;  /* 0x000000072d2d7c11 */ /* 0x000fca000f8e10ff */
[----:B------:R0:W-:Y:S01]  /*41e0*/  STS [R45+0x3410], R38 ;  /* 0x003410262d007388 */ /* 0x0001e20000000800 */
[----:B------:R-:W-:Y:S06]  /*41f0*/  BAR.SYNC.DEFER_BLOCKING 0x0 ;  /* 0x0000000000007b1d */ /* 0x000fec0000010000 */
[----:B------:R-:W-:Y:S05]  /*4200*/  @P0 BRA `(.L_x_60) ;  /* 0x0000000000e00947 */ /* 0x000fea0003800000 */
[----:B------:R-:W-:Y:S01]  /*4210*/  IMAD.MOV.U32 R43, RZ, RZ, 0x34 ;  /* 0x00000034ff2b7424 */ /* 0x000fe200078e00ff */
[----:B------:R-:W-:-:S03]  /*4220*/  UMOV UR6, 0xffffffff ;  /* 0xffffffff00067882 */ /* 0x000fc60000000000 */
[----:B------:R-:W-:-:S05]  /*4230*/  IMAD R43, R3, R43, UR7 ;  /* 0x00000007032b7e24 */ /* 0x000fca000f8e022b */
[----:B------:R-:W-:Y:S04]  /*4240*/  LDS R52, [R43+0x3410] ;  /* 0x003410002b347984 */ /* 0x000fe80000000800 */
[----:B------:R-:W-:Y:S04]  /*4250*/  LDS R53, [R43+0x3414] ;  /* 0x003414002b357984 */ /* 0x000fe80000000800 */
[----:B------:R-:W1:Y:S04]  /*4260*/  LDS R54, [R43+0x3418] ;  /* 0x003418002b367984 */ /* 0x000e680000000800 */
[----:B------:R-:W-:Y:S04]  /*4270*/  LDS R55, [R43+0x341c] ;  /* 0x00341c002b377984 */ /* 0x000fe80000000800 */
[----:B------:R-:W2:Y:S04]  /*4280*/  LDS R50, [R43+0x3420] ;  /* 0x003420002b327984 */ /* 0x000ea80000000800 */
[----:B------:R-:W-:Y:S04]  /*4290*/  LDS R51, [R43+0x3424] ;  /* 0x003424002b337984 */ /* 0x000fe80000000800 */
[----:B------:R-:W3:Y:S04]  /*42a0*/  LDS R48, [R43+0x3428] ;  /* 0x003428002b307984 */ /* 0x000ee80000000800 */
[----:B------:R-:W-:Y:S04]  /*42b0*/  LDS R49, [R43+0x342c] ;  /* 0x00342c002b317984 */ /* 0x000fe80000000800 */
[----:B------:R-:W4:Y:S04]  /*42c0*/  LDS R46, [R43+0x3430] ;  /* 0x003430002b2e7984 */ /* 0x000f280000000800 */
[----:B------:R-:W-:Y:S04]  /*42d0*/  LDS R47, [R43+0x3434] ;  /* 0x003434002b2f7984 */ /* 0x000fe80000000800 */
[----:B------:R-:W5:Y:S04]  /*42e0*/  LDS R44, [R43+0x3438] ;  /* 0x003438002b2c7984 */ /* 0x000f680000000800 */
[----:B------:R-:W0:Y:S01]  /*42f0*/  LDS R56, [R43+0x343c] ;  /* 0x00343c002b387984 */ /* 0x000e220000000800 */
[----:B-1----:R-:W-:-:S04]  /*4300*/  IADD3 R57, PT, PT, R54, R53, R52 ;  /* 0x0000003536397210 */ /* 0x002fc80007ffe034 */
[----:B--2---:R-:W-:-:S04]  /*4310*/  IADD3 R57, PT, PT, R50, R57, R55 ;  /* 0x0000003932397210 */ /* 0x004fc80007ffe037 */
[----:B---3--:R-:W-:-:S04]  /*4320*/  IADD3 R57, PT, PT, R48, R57, R51 ;  /* 0x0000003930397210 */ /* 0x008fc80007ffe033 */
[----:B----4-:R-:W-:-:S04]  /*4330*/  IADD3 R57, PT, PT, R46, R57, R49 ;  /* 0x000000392e397210 */ /* 0x010fc80007ffe031 */
[----:B-----5:R-:W-:-:S05]  /*4340*/  IADD3 R57, PT, PT, R44, R57, R47 ;  /* 0x000000392c397210 */ /* 0x020fca0007ffe02f */
[----:B0-----:R-:W-:Y:S01]  /*4350*/  IMAD.IADD R56, R56, 0x1, R57 ;  /* 0x0000000138387824 */ /* 0x001fe200078e0239 */
[----:B------:R-:W-:Y:S06]  /*4360*/  BRA.DIV UR6, `(.L_x_61) ;  /* 0x0000009606787947 */ /* 0x000fec000b800000 */
[----:B------:R-:W0:Y:S02]  /*4370*/  SHFL.UP P0, R57, R56, 0x1, RZ ;  /* 0x0420000038397989 */ /* 0x000e2400000000ff */
[----:B0-----:R-:W-:-:S05]  /*4380*/  @P0 IMAD.IADD R57, R56, 0x1, R57 ;  /* 0x0000000138390824 */ /* 0x001fca00078e0239 */
[----:B------:R-:W0:Y:S02]  /*4390*/  SHFL.UP P0, R58, R57, 0x2, RZ ;  /* 0x04400000393a7989 */ /* 0x000e2400000000ff */
[----:B0-----:R-:W-:-:S05]  /*43a0*/  @P0 IMAD.IADD R58, R57, 0x1, R58 ;  /* 0x00000001393a0824 */ /* 0x001fca00078e023a */
[----:B------:R-:W0:Y:S02]  /*43b0*/  SHFL.UP P0, R59, R58, 0x4, RZ ;  /* 0x048000003a3b7989 */ /* 0x000e2400000000ff */
[----:B0-----:R-:W-:-:S05]  /*43c0*/  @P0 IMAD.IADD R59, R58, 0x1, R59 ;  /* 0x000000013a3b0824 */ /* 0x001fca00078e023b */
[----:B------:R-:W0:Y:S02]  /*43d0*/  SHFL.UP P0, R60, R59, 0x8, RZ ;  /* 0x050000003b3c7989 */ /* 0x000e2400000000ff */
[----:B0-----:R-:W-:-:S05]  /*43e0*/  @P0 IMAD.IADD R60, R59, 0x1, R60 ;  /* 0x000000013b3c0824 */ /* 0x001fca00078e023c */
[----:B------:R0:W1:Y:S02]  /*43f0*/  SHFL.UP P0, R61, R60, 0x10, RZ ;  /* 0x060000003c3d7989 */ /* 0x00006400000000ff */
.L_x_200:
[----:B-1----:R-:W-:-:S04]  /*4400*/  @P0 IMAD.IADD R61, R60, 0x1, R61 ;  /* 0x000000013c3d0824 */ /* 0x002fc800078e023d */
[----:B------:R-:W-:-:S04]  /*4410*/  IMAD.IADD R56, R61, 0x1, -R56 ;  /* 0x000000013d387824 */ /* 0x000fc800078e0a38 */
[----:B------:R-:W-:Y:S01]  /*4420*/  IMAD.IADD R52, R52, 0x1, R56 ;  /* 0x0000000134347824 */ /* 0x000fe200078e0238 */
[----:B------:R1:W-:Y:S03]  /*4430*/  STS [R43+0x3410], R56 ;  /* 0x003410382b007388 */ /* 0x0003e60000000800 */
        /* <DEDUP_REMOVED lines=19> */
[----:B------:R1:W-:Y:S04]  /*4570*/  STS [R43+0x3438], R47 ;  /* 0x0034382f2b007388 */ /* 0x0003e80000000800 */
[----:B------:R1:W-:Y:S02]  /*4580*/  STS [R43+0x343c], R44 ;  /* 0x00343c2c2b007388 */ /* 0x0003e40000000800 */
.L_x_60:
[----:B------:R-:W-:Y:S05]  /*4590*/  WARPSYNC.ALL ;  /* 0x0000000000007948 */ /* 0x000fea0003800000 */
[----:B------:R-:W-:Y:S01]  /*45a0*/  BAR.SYNC.DEFER_BLOCKING 0x0 ;  /* 0x0000000000007b1d */ /* 0x000fe20000010000 */
[----:B------:R-:W-:Y:S01]  /*45b0*/  ISETP.NE.AND P0, PT, R62, RZ, PT ;  /* 0x000000ff3e00720c */ /* 0x000fe20003f05270 */
[----:B-1----:R-:W-:Y:S02]  /*45c0*/  IMAD.MOV.U32 R43, RZ, RZ, RZ ;  /* 0x000000ffff2b7224 */ /* 0x002fe400078e00ff */
[----:B------:R-:W-:Y:S02]  /*45d0*/  IMAD.U32 R49, RZ, RZ, UR4 ;  /* 0x00000004ff317e24 */ /* 0x000fe4000f8e00ff */
[----:B------:R-:W-:Y:S01]  /*45e0*/  BSSY.RECONVERGENT B0, `(.L_x_62) ;  /* 0x0000029000007945 */ /* 0x000fe20003800200 */
[----:B------:R-:W-:-:S02]  /*45f0*/  IMAD.MOV.U32 R47, RZ, RZ, RZ ;  /* 0x000000ffff2f7224 */ /* 0x000fc400078e00ff */
[----:B------:R-:W-:Y:S01]  /*4600*/  IMAD.U32 R51, RZ, RZ, UR5 ;  /* 0x00000005ff337e24 */ /* 0x000fe2000f8e00ff */
[----:B0-----:R-:W0:Y:S04]  /*4610*/  LDS R45, [R45+0x3410] ;  /* 0x003410002d2d7984 */ /* 0x001e280000000800 */
[----:B------:R-:W-:Y:S05]  /*4620*/  @P0 BRA `(.L_x_63) ;  /* 0x0000000000900947 */ /* 0x000fea0003800000 */
[----:B------:R-:W0:Y:S04]  /*4630*/  LDS R44, [R39] ;  /* 0x00000000272c7984 */ /* 0x000e280000000800 */
[----:B------:R-:W1:Y:S04]  /*4640*/  LDS R46, [R39+0x400] ;  /* 0x00040000272e7984 */ /* 0x000e680000000800 */
[----:B------:R-:W2:Y:S04]  /*4650*/  LDS R48, [R39+0x800] ;  /* 0x0008000027307984 */ /* 0x000ea80000000800 */
[----:B------:R-:W3:Y:S04]  /*4660*/  LDS R50, [R39+0xc00] ;  /* 0x000c000027327984 */ /* 0x000ee80000000800 */
[----:B------:R-:W4:Y:S04]  /*4670*/  LDS R52, [R39+0x1000] ;  /* 0x0010000027347984 */ /* 0x000f280000000800 */
[----:B------:R-:W5:Y:S04]  /*4680*/  LDS R54, [R39+0x1400] ;  /* 0x0014000027367984 */ /* 0x000f680000000800 */
[----:B------:R-:W5:Y:S04]  /*4690*/  LDS R56, [R39+0x1800] ;  /* 0x0018000027387984 */ /* 0x000f680000000800 */
[----:B------:R-:W5:Y:S04]  /*46a0*/  LDS R58, [R39+0x1c00] ;  /* 0x001c0000273a7984 */ /* 0x000f680000000800 */
[----:B------:R-:W5:Y:S04]  /*46b0*/  LDS R60, [R39+0x2000] ;  /* 0x00200000273c7984 */ /* 0x000f680000000800 */
[----:B------:R-:W5:Y:S04]  /*46c0*/  LDS R64, [R39+0x2400] ;  /* 0x0024000027407984 */ /* 0x000f680000000800 */
[----:B------:R-:W5:Y:S01]  /*46d0*/  LDS R66, [R39+0x2800] ;  /* 0x0028000027427984 */ /* 0x000f620000000800 */
[----:B0-----:R-:W-:-:S03]  /*46e0*/  IMAD.IADD R44, R45, 0x1, R44 ;  /* 0x000000012d2c7824 */ /* 0x001fc600078e022c */
[----:B------:R-:W0:Y:S01]  /*46f0*/  LDS R68, [R39+0x2c00] ;  /* 0x002c000027447984 */ /* 0x000e220000000800 */
[C---:B-1----:R-:W-:Y:S02]  /*4700*/  IMAD.IADD R46, R45.reuse, 0x1, R46 ;  /* 0x000000012d2e7824 */ /* 0x042fe400078e022e */
[C---:B--2---:R-:W-:Y:S01]  /*4710*/  IMAD.IADD R48, R45.reuse, 0x1, R48 ;  /* 0x000000012d307824 */ /* 0x044fe200078e0230 */
[----:B------:R1:W-:Y:S01]  /*4720*/  STS [R39], R44 ;  /* 0x0000002c27007388 */ /* 0x0003e20000000800 */
[----:B---3--:R-:W-:-:S03]  /*4730*/  IMAD.IADD R50, R45, 0x1, R50 ;  /* 0x000000012d327824 */ /* 0x008fc600078e0232 */
[----:B------:R1:W-:Y:S01]  /*4740*/  STS [R39+0x400], R46 ;  /* 0x0004002e27007388 */ /* 0x0003e20000000800 */
[----:B----4-:R-:W-:-:S03]  /*4750*/  IMAD.IADD R52, R45, 0x1, R52 ;  /* 0x000000012d347824 */ /* 0x010fc600078e0234 */
[----:B------:R1:W-:Y:S01]  /*4760*/  STS [R39+0x800], R48 ;  /* 0x0008003027007388 */ /* 0x0003e20000000800 */
[----:B-----5:R-:W-:-:S03]  /*4770*/  IMAD.IADD R54, R45, 0x1, R54 ;  /* 0x000000012d367824 */ /* 0x020fc600078e0236 */
[----:B------:R1:W-:Y:S01]  /*4780*/  STS [R39+0xc00], R50 ;  /* 0x000c003227007388 */ /* 0x0003e20000000800 */
[----:B------:R-:W-:-:S03]  /*4790*/  IMAD.IADD R56, R45, 0x1, R56 ;  /* 0x000000012d387824 */ /* 0x000fc600078e0238 */
        /* <DEDUP_REMOVED lines=9> */
[----:B0-----:R-:W-:-:S03]  /*4830*/  IMAD.IADD R68, R45, 0x1, R68 ;  /* 0x000000012d447824 */ /* 0x001fc600078e0244 */
[----:B------:R1:W-:Y:S04]  /*4840*/  STS [R39+0x2400], R64 ;  /* 0x0024004027007388 */ /* 0x0003e80000000800 */
[----:B------:R1:W-:Y:S04]  /*4850*/  STS [R39+0x2800], R66 ;  /* 0x0028004227007388 */ /* 0x0003e80000000800 */
[----:B------:R1:W-:Y:S02]  /*4860*/  STS [R39+0x2c00], R68 ;  /* 0x002c004427007388 */ /* 0x0003e40000000800 */
.L_x_63:
[----:B------:R-:W-:Y:S05]  /*4870*/  BSYNC.RECONVERGENT B0 ;  /* 0x0000000000007941 */ /* 0x000fea0003800200 */
.L_x_62:
[----:B------:R-:W-:Y:S06]  /*4880*/  BAR.SYNC.DEFER_BLOCKING 0x0 ;  /* 0x0000000000007b1d */ /* 0x000fec0000010000 */
[----:B------:R-:W-:Y:S05]  /*4890*/  BRA.U UP1, `(.L_x_64) ;  /* 0x00000001012c7547 */ /* 0x000fea000b800000 */
[----:B------:R-:W-:Y:S01]  /*48a0*/  ISETP.NE.AND P0, PT, RZ, UR18, PT ;  /* 0x00000012ff007c0c */ /* 0x000fe2000bf05270 */
[----:B------:R-:W-:Y:S02]  /*48b0*/  IMAD.MOV.U32 R47, RZ, RZ, RZ ;  /* 0x000000ffff2f7224 */ /* 0x000fe400078e00ff */
[----:B------:R-:W-:Y:S02]  /*48c0*/  IMAD.MOV.U32 R49, RZ, RZ, RZ ;  /* 0x000000ffff317224 */ /* 0x000fe400078e00ff */
[----:B------:R-:W-:-:S08]  /*48d0*/  IMAD.MOV.U32 R51, RZ, RZ, RZ ;  /* 0x000000ffff337224 */ /* 0x000fd000078e00ff */
[----:B------:R-:W-:Y:S01]  /*48e0*/  @P0 ISETP.NE.AND P1, PT, R37, 0x7fffffff, PT ;  /* 0x7fffffff2500080c */ /* 0x000fe20003f25270 */
[----:B------:R-:W-:-:S03]  /*48f0*/  @P0 IMAD.U32 R49, RZ, RZ, UR15 ;  /* 0x0000000fff310e24 */ /* 0x000fc6000f8e00ff */
[----:B------:R-:W-:-:S04]  /*4900*/  @P0 SEL R43, R37, 0x80000000, P1 ;  /* 0x80000000252b0807 */ /* 0x000fc80000800000 */
[----:B-1----:R-:W-:Y:S01]  /*4910*/  @P0 SHF.R.U32.HI R44, RZ, UR17, R43 ;  /* 0x00000011ff2c0c19 */ /* 0x002fe2000801162b */
[----:B------:R-:W-:Y:S02]  /*4920*/  IMAD.MOV.U32 R43, RZ, RZ, RZ ;  /* 0x000000ffff2b7224 */ /* 0x000fe400078e00ff */
[----:B------:R-:W-:Y:S01]  /*4930*/  @P0 IMAD.U32 R43, RZ, RZ, UR13 ;  /* 0x0000000dff2b0e24 */ /* 0x000fe2000f8e00ff */
[----:B------:R-:W-:-:S07]  /*4940*/  @P0 LOP3.LUT R47, R44, UR14, RZ, 0x30, !PT ;  /* 0x0000000e2c2f0c12 */ /* 0x000fce000f8e30ff */
.L_x_64:
[----:B------:R-:W-:-:S04]  /*4950*/  ISETP.NE.AND P0, PT, R49, RZ, PT ;  /* 0x000000ff3100720c */ /* 0x000fc80003f05270 */
[----:B------:R-:W-:-:S13]  /*4960*/  ISETP.GT.U32.OR P0, PT, R51, 0xf, !P0 ;  /* 0x0000000f3300780c */ /* 0x000fda0004704470 */
[----:B------:R-:W-:Y:S05]  /*4970*/  @P0 BRA `(.L_x_65) ;  /* 0x0000000000240947 */ /* 0x000fea0003800000 */
[----:B-1----:R-:W-:Y:S01]  /*4980*/  IMAD.MOV R44, RZ, RZ, -R51 ;  /* 0x000000ffff2c7224 */ /* 0x002fe200078e0a33 */
        /* <DEDUP_REMOVED lines=8> */
.L_x_65:
[----:B------:R-:W-:Y:S01]  /*4a10*/  R2P PR, R47, 0x7f ;  /* 0x0000007f2f007804 */ /* 0x000fe20000000000 */
[----:B------:R-:W-:Y:S01]  /*4a20*/  BSSY.RECONVERGENT B0, `(.L_x_66) ;  /* 0x0000024000007945 */ /* 0x000fe20003800200 */
[----:B------:R-:W-:-:S11]  /*4a30*/  IMAD.MOV.U32 R57, RZ, RZ, RZ ;  /* 0x000000ffff397224 */ /* 0x000fd600078e00ff */
[----:B------:R-:W-:Y:S02]  /*4a40*/  VOTE.ANY R43, PT, P0 ;  /* 0x00000000002b7806 */ /* 0x000fe400000e0100 */
[----:B-1----:R-:W-:Y:S02]  /*4a50*/  VOTE.ANY R44, PT, P1 ;  /* 0x00000000002c7806 */ /* 0x002fe400008e0100 */
[----:B------:R-:W-:Y:S02]  /*4a60*/  @!P0 LOP3.LUT R43, RZ, R43, RZ, 0x33, !PT ;  /* 0x0000002bff2b8212 */ /* 0x000fe400078e33ff */
[----:B------:R-:W-:Y:S02]  /*4a70*/  VOTE.ANY R46, PT, P2 ;  /* 0x00000000002e7806 */ /* 0x000fe400010e0100 */
[----:B------:R-:W-:Y:S02]  /*4a80*/  @!P1 LOP3.LUT R44, RZ, R44, RZ, 0x33, !PT ;  /* 0x0000002cff2c9212 */ /* 0x000fe400078e33ff */
[----:B------:R-:W-:-:S02]  /*4a90*/  VOTE.ANY R48, PT, P3 ;  /* 0x0000000000307806 */ /* 0x000fc400018e0100 */
[----:B------:R-:W-:Y:S02]  /*4aa0*/  @!P2 LOP3.LUT R46, RZ, R46, RZ, 0x33, !PT ;  /* 0x0000002eff2ea212 */ /* 0x000fe400078e33ff */
[----:B------:R-:W-:Y:S02]  /*4ab0*/  LOP3.LUT R43, R44, R43, RZ, 0xc0, !PT ;  /* 0x0000002b2c2b7212 */ /* 0x000fe400078ec0ff */
[----:B------:R-:W-:Y:S02]  /*4ac0*/  @!P3 LOP3.LUT R48, RZ, R48, RZ, 0x33, !PT ;  /* 0x00000030ff30b212 */ /* 0x000fe400078e33ff */
[----:B------:R-:W-:Y:S02]  /*4ad0*/  LOP3.LUT R43, R46, R43, RZ, 0xc0, !PT ;  /* 0x0000002b2e2b7212 */ /* 0x000fe400078ec0ff */
[----:B------:R-:W-:Y:S02]  /*4ae0*/  VOTE.ANY R44, PT, P4 ;  /* 0x00000000002c7806 */ /* 0x000fe400020e0100 */
[----:B------:R-:W-:Y:S01]  /*4af0*/  LOP3.LUT R43, R48, R43, RZ, 0xc0, !PT ;  /* 0x0000002b302b7212 */ /* 0x000fe200078ec0ff */
[----:B------:R-:W-:Y:S01]  /*4b00*/  IMAD.U32 R48, RZ, RZ, UR4 ;  /* 0x00000004ff307e24 */ /* 0x000fe2000f8e00ff */
[----:B------:R-:W-:-:S02]  /*4b10*/  @!P4 LOP3.LUT R44, RZ, R44, RZ, 0x33, !PT ;  /* 0x0000002cff2cc212 */ /* 0x000fc400078e33ff */
[----:B------:R-:W-:Y:S02]  /*4b20*/  VOTE.ANY R46, PT, P5 ;  /* 0x00000000002e7806 */ /* 0x000fe400028e0100 */
[----:B------:R-:W-:Y:S01]  /*4b30*/  LOP3.LUT R43, R44, R43, RZ, 0xc0, !PT ;  /* 0x0000002b2c2b7212 */ /* 0x000fe200078ec0ff */
[----:B------:R-:W-:Y:S01]  /*4b40*/  IMAD.MOV.U32 R44, RZ, RZ, RZ ;  /* 0x000000ffff2c7224 */ /* 0x000fe200078e00ff */
[----:B------:R-:W-:Y:S02]  /*4b50*/  LOP3.LUT P0, RZ, R47, 0x80, RZ, 0xc0, !PT ;  /* 0x000000802fff7812 */ /* 0x000fe4000780c0ff */
[----:B------:R-:W-:Y:S02]  /*4b60*/  @!P5 LOP3.LUT R46, RZ, R46, RZ, 0x33, !PT ;  /* 0x0000002eff2ed212 */ /* 0x000fe400078e33ff */
[----:B------:R-:W-:Y:S02]  /*4b70*/  VOTE.ANY R49, PT, P6 ;  /* 0x0000000000317806 */ /* 0x000fe400030e0100 */
[----:B------:R-:W-:-:S02]  /*4b80*/  LOP3.LUT R46, R46, R43, RZ, 0xc0, !PT ;  /* 0x0000002b2e2e7212 */ /* 0x000fc400078ec0ff */
[----:B------:R-:W1:Y:S01]  /*4b90*/  S2R R43, SR_LEMASK ;  /* 0x00000000002b7919 */ /* 0x000e620000003a00 */
[----:B------:R-:W-:-:S04]  /*4ba0*/  @!P6 LOP3.LUT R49, RZ, R49, RZ, 0x33, !PT ;  /* 0x00000031ff31e212 */ /* 0x000fc800078e33ff */
[----:B------:R-:W-:Y:S02]  /*4bb0*/  VOTE.ANY R51, PT, P0 ;  /* 0x0000000000337806 */ /* 0x000fe400000e0100 */
[----:B------:R-:W-:Y:S02]  /*4bc0*/  LOP3.LUT R46, R49, R46, RZ, 0xc0, !PT ;  /* 0x0000002e312e7212 */ /* 0x000fe400078ec0ff */
[----:B------:R-:W-:-:S04]  /*4bd0*/  @!P0 LOP3.LUT R51, RZ, R51, RZ, 0x33, !PT ;  /* 0x00000033ff338212 */ /* 0x000fc800078e33ff */
[----:B------:R-:W-:-:S04]  /*4be0*/  LOP3.LUT R46, R51, R46, RZ, 0xc0, !PT ;  /* 0x0000002e332e7212 */ /* 0x000fc800078ec0ff */
[----:B------:R-:W2:Y:S01]  /*4bf0*/  FLO.U32 R50, R46 ;  /* 0x0000002e00327300 */ /* 0x000ea200000e0000 */
[----:B-1----:R-:W-:Y:S02]  /*4c00*/  LOP3.LUT R54, R43, R46, RZ, 0xc0, !PT ;  /* 0x0000002e2b367212 */ /* 0x002fe400078ec0ff */
[----:B--2---:R-:W-:-:S05]  /*4c10*/  ISETP.NE.AND P0, PT, R41, R50, PT ;  /* 0x000000322900720c */ /* 0x004fca0003f05270 */
[----:B------:R-:W1:Y:S08]  /*4c20*/  POPC R54, R54 ;  /* 0x0000003600367309 */ /* 0x000e700000000000 */
[----:B------:R-:W-:Y:S05]  /*4c30*/  @P0 BRA `(.L_x_67) ;  /* 0x0000000000080947 */ /* 0x000fea0003800000 */
[----:B------:R-:W-:-:S05]  /*4c40*/  IMAD R47, R47, 0x4, R42 ;  /* 0x000000042f2f7824 */ /* 0x000fca00078e022a */
[----:B-1----:R2:W3:Y:S02]  /*4c50*/  ATOMS.ADD R57, [R47], R54 ;  /* 0x000000362f39738c */ /* 0x0024e40000000000 */
.L_x_67:
[----:B------:R-:W-:Y:S05]  /*4c60*/  BSYNC.RECONVERGENT B0 ;  /* 0x0000000000007941 */ /* 0x000fea0003800200 */
.L_x_66:
[----:B---3--:R3:W4:Y:S01]  /*4c70*/  SHFL.IDX PT, R57, R57, R50, 0x1f ;  /* 0x00001f3239397589 */ /* 0x00872200000e0000 */
[----:B--2---:R-:W-:Y:S02]  /*4c80*/  IMAD.MOV.U32 R47, RZ, RZ, RZ ;  /* 0x000000ffff2f7224 */ /* 0x004fe400078e00ff */
[----:B------:R-:W-:Y:S01]  /*4c90*/  IMAD.U32 R46, RZ, RZ, UR5 ;  /* 0x00000005ff2e7e24 */ /* 0x000fe2000f8e00ff */
[----:B------:R-:W-:Y:S06]  /*4ca0*/  BRA.U UP1, `(.L_x_68) ;  /* 0x00000001012c7547 */ /* 0x000fec000b800000 */
[----:B------:R-:W-:Y:S01]  /*4cb0*/  ISETP.NE.AND P0, PT, RZ, UR18, PT ;  /* 0x00000012ff007c0c */ /* 0x000fe2000bf05270 */
[----:B------:R-:W-:Y:S02]  /*4cc0*/  IMAD.MOV.U32 R47, RZ, RZ, RZ ;  /* 0x000000ffff2f7224 */ /* 0x000fe400078e00ff */
[----:B------:R-:W-:-:S10]  /*4cd0*/  IMAD.MOV.U32 R48, RZ, RZ, RZ ;  /* 0x000000ffff307224 */ /* 0x000fd400078e00ff */
[----:B------:R-:W-:Y:S01]  /*4ce0*/  @P0 ISETP.NE.AND P1, PT, R36, 0x7fffffff, PT ;  /* 0x7fffffff2400080c */ /* 0x000fe20003f25270 */
[----:B------:R-:W-:-:S03]  /*4cf0*/  @P0 IMAD.U32 R48, RZ, RZ, UR15 ;  /* 0x0000000fff300e24 */ /* 0x000fc6000f8e00ff */
[----:B------:R-:W-:-:S04]  /*4d00*/  @P0 SEL R44, R36, 0x80000000, P1 ;  /* 0x80000000242c0807 */ /* 0x000fc80000800000 */
[----:B------:R-:W-:Y:S01]  /*4d10*/  @P0 SHF.R.U32.HI R46, RZ, UR17, R44 ;  /* 0x00000011ff2e0c19 */ /* 0x000fe2000801162c */
[----:B------:R-:W-:Y:S02]  /*4d20*/  IMAD.MOV.U32 R44, RZ, RZ, RZ ;  /* 0x000000ffff2c7224 */ /* 0x000fe400078e00ff */
[----:B------:R-:W-:Y:S01]  /*4d30*/  @P0 IMAD.U32 R44, RZ, RZ, UR13 ;  /* 0x0000000dff2c0e24 */ /* 0x000fe2000f8e00ff */
[----:B------:R-:W-:Y:S01]  /*4d40*/  @P0 LOP3.LUT R47, R46, UR14, RZ, 0x30, !PT ;  /* 0x0000000e2e2f0c12 */ /* 0x000fe2000f8e30ff */
[----:B------:R-:W-:-:S07]  /*4d50*/  IMAD.MOV.U32 R46, RZ, RZ, RZ ;  /* 0x000000ffff2e7224 */ /* 0x000fce00078e00ff */
.L_x_68:
        /* <DEDUP_REMOVED lines=12> */
.L_x_69:
[----:B------:R-:W-:Y:S01]  /*4e20*/  R2P PR, R47, 0x7f ;  /* 0x0000007f2f007804 */ /* 0x000fe20000000000 */
[----:B------:R-:W-:Y:S01]  /*4e30*/  BSSY.RECONVERGENT B0, `(.L_x_70) ;  /* 0x0000023000007945 */ /* 0x000fe20003800200 */
[----:B------:R-:W-:Y:S02]  /*4e40*/  IMAD.MOV.U32 R59, RZ, RZ, RZ ;  /* 0x000000ffff3b7224 */ /* 0x000fe400078e00ff */
[----:B------:R-:W-:Y:S02]  /*4e50*/  IMAD.MOV.U32 R46, RZ, RZ, RZ ;  /* 0x000000ffff2e7224 */ /* 0x000fe400078e00ff */
[----:B------:R-:W-:-:S07]  /*4e60*/  IMAD.U32 R48, RZ, RZ, UR4 ;  /* 0x00000004ff307e24 */ /* 0x000fce000f8e00ff */
[----:B------:R-:W-:Y:S02]  /*4e70*/  VOTE.ANY R44, PT, P0 ;  /* 0x00000000002c7806 */ /* 0x000fe400000e0100 */
[----:B------:R-:W-:Y:S02]  /*4e80*/  VOTE.ANY R49, PT, P1 ;  /* 0x0000000000317806 */ /* 0x000fe400008e0100 */
[----:B------:R-:W-:Y:S02]  /*4e90*/  @!P0 LOP3.LUT R44, RZ, R44, RZ, 0x33, !PT ;  /* 0x0000002cff2c8212 */ /* 0x000fe400078e33ff */
[----:B------:R-:W-:Y:S02]  /*4ea0*/  VOTE.ANY R51, PT, P2 ;  /* 0x0000000000337806 */ /* 0x000fe400010e0100 */
[----:B------:R-:W-:Y:S02]  /*4eb0*/  @!P1 LOP3.LUT R49, RZ, R49, RZ, 0x33, !PT ;  /* 0x00000031ff319212 */ /* 0x000fe400078e33ff */
[----:B------:R-:W-:-:S02]  /*4ec0*/  @!P2 LOP3.LUT R51, RZ, R51, RZ, 0x33, !PT ;  /* 0x00000033ff33a212 */ /* 0x000fc400078e33ff */
[----:B------:R-:W-:Y:S02]  /*4ed0*/  LOP3.LUT R44, R49, R44, RZ, 0xc0, !PT ;  /* 0x0000002c312c7212 */ /* 0x000fe400078ec0ff */
[----:B------:R-:W-:Y:S02]  /*4ee0*/  VOTE.ANY R49, PT, P3 ;  /* 0x0000000000317806 */ /* 0x000fe400018e0100 */
[----:B------:R-:W-:Y:S02]  /*4ef0*/  LOP3.LUT R44, R51, R44, RZ, 0xc0, !PT ;  /* 0x0000002c332c7212 */ /* 0x000fe400078ec0ff */
[----:B------:R-:W-:Y:S02]  /*4f00*/  LOP3.LUT P0, RZ, R47, 0x80, RZ, 0xc0, !PT ;  /* 0x000000802fff7812 */ /* 0x000fe4000780c0ff */
[----:B------:R-:W-:Y:S02]  /*4f10*/  VOTE.ANY R51, PT, P4 ;  /* 0x0000000000337806 */ /* 0x000fe400020e0100 */
[----:B------:R-:W-:-:S02]  /*4f20*/  @!P3 LOP3.LUT R49, RZ, R49, RZ, 0x33, !PT ;  /* 0x00000031ff31b212 */ /* 0x000fc400078e33ff */
[----:B------:R-:W-:Y:S02]  /*4f30*/  @!P4 LOP3.LUT R51, RZ, R51, RZ, 0x33, !PT ;  /* 0x00000033ff33c212 */ /* 0x000fe400078e33ff */
[----:B------:R-:W-:Y:S02]  /*4f40*/  LOP3.LUT R44, R49, R44, RZ, 0xc0, !PT ;  /* 0x0000002c312c7212 */ /* 0x000fe400078ec0ff */
[----:B------:R-:W-:Y:S02]  /*4f50*/  VOTE.ANY R49, PT, P5 ;  /* 0x0000000000317806 */ /* 0x000fe400028e0100 */
[----:B------:R-:W-:Y:S02]  /*4f60*/  LOP3.LUT R44, R51, R44, RZ, 0xc0, !PT ;  /* 0x0000002c332c7212 */ /* 0x000fe400078ec0ff */
[----:B------:R-:W-:Y:S02]  /*4f70*/  VOTE.ANY R51, PT, P6 ;  /* 0x0000000000337806 */ /* 0x000fe400030e0100 */
[----:B------:R-:W-:-:S02]  /*4f80*/  @!P5 LOP3.LUT R49, RZ, R49, RZ, 0x33, !PT ;  /* 0x00000031ff31d212 */ /* 0x000fc400078e33ff */
[----:B------:R-:W-:Y:S02]  /*4f90*/  VOTE.ANY R53, PT, P0 ;  /* 0x0000000000357806 */ /* 0x000fe400000e0100 */
[----:B------:R-:W-:Y:S02]  /*4fa0*/  @!P6 LOP3.LUT R51, RZ, R51, RZ, 0x33, !PT ;  /* 0x00000033ff33e212 */ /* 0x000fe400078e33ff */
[----:B------:R-:W-:Y:S02]  /*4fb0*/  LOP3.LUT R44, R49, R44, RZ, 0xc0, !PT ;  /* 0x0000002c312c7212 */ /* 0x000fe400078ec0ff */
[----:B------:R-:W-:Y:S02]  /*4fc0*/  @!P0 LOP3.LUT R53, RZ, R53, RZ, 0x33, !PT ;  /* 0x00000035ff358212 */ /* 0x000fe400078e33ff */
[----:B------:R-:W-:-:S04]  /*4fd0*/  LOP3.LUT R44, R51, R44, RZ, 0xc0, !PT ;  /* 0x0000002c332c7212 */ /* 0x000fc800078ec0ff */
[----:B------:R-:W-:-:S04]  /*4fe0*/  LOP3.LUT R44, R53, R44, RZ, 0xc0, !PT ;  /* 0x0000002c352c7212 */ /* 0x000fc800078ec0ff */
[----:B---3--:R-:W2:Y:S01]  /*4ff0*/  FLO.U32 R50, R44 ;  /* 0x0000002c00327300 */ /* 0x008ea200000e0000 */
[----:B------:R-:W-:-:S07]  /*5000*/  LOP3.LUT R56, R43, R44, RZ, 0xc0, !PT ;  /* 0x0000002c2b387212 */ /* 0x000fce00078ec0ff */
[----:B------:R-:W3:Y:S01]  /*5010*/  POPC R56, R56 ;  /* 0x0000003800387309 */ /* 0x000ee20000000000 */
[----:B--2---:R-:W-:-:S13]  /*5020*/  ISETP.NE.AND P0, PT, R41, R50, PT ;  /* 0x000000322900720c */ /* 0x004fda0003f05270 */
[----:B---3--:R-:W-:Y:S05]  /*5030*/  @P0 BRA `(.L_x_71) ;  /* 0x0000000000080947 */ /* 0x008fea0003800000 */
[----:B------:R-:W-:-:S05]  /*5040*/  IMAD R47, R47, 0x4, R42 ;  /* 0x000000042f2f7824 */ /* 0x000fca00078e022a */
[----:B------:R2:W3:Y:S02]  /*5050*/  ATOMS.ADD R59, [R47], R56 ;  /* 0x000000382f3b738c */ /* 0x0004e40000000000 */
.L_x_71:
[----:B------:R-:W-:Y:S05]  /*5060*/  BSYNC.RECONVERGENT B0 ;  /* 0x0000000000007941 */ /* 0x000fea0003800200 */
.L_x_70:
[----:B---3--:R3:W0:Y:S01]  /*5070*/  SHFL.IDX PT, R59, R59, R50, 0x1f ;  /* 0x00001f323b3b7589 */ /* 0x00862200000e0000 */
[----:B--2---:R-:W-:Y:S02]  /*5080*/  IMAD.MOV.U32 R47, RZ, RZ, RZ ;  /* 0x000000ffff2f7224 */ /* 0x004fe400078e00ff */
[----:B------:R-:W-:Y:S01]  /*5090*/  IMAD.U32 R44, RZ, RZ, UR5 ;  /* 0x00000005ff2c7e24 */ /* 0x000fe2000f8e00ff */
[----:B------:R-:W-:Y:S06]  /*50a0*/  BRA.U UP1, `(.L_x_72) ;  /* 0x0000000101287547 */ /* 0x000fec000b800000 */
[----:B------:R-:W-:Y:S02]  /*50b0*/  ISETP.NE.AND P0, PT, RZ, UR18, PT ;  /* 0x00000012ff007c0c */ /* 0x000fe4000bf05270 */
[----:B------:R-:W-:Y:S01]  /*50c0*/  CS2R R46, SRZ ;  /* 0x00000000002e7805 */ /* 0x000fe2000001ff00 */
[----:B------:R-:W-:-:S10]  /*50d0*/  IMAD.MOV.U32 R48, RZ, RZ, RZ ;  /* 0x000000ffff307224 */ /* 0x000fd400078e00ff */
[C---:B------:R-:W-:Y:S01]  /*50e0*/  @P0 ISETP.NE.AND P1, PT, R35.reuse, 0x7fffffff, PT ;  /* 0x7fffffff2300080c */ /* 0x040fe20003f25270 */
[----:B------:R-:W-:Y:S02]  /*50f0*/  @P0 IMAD.U32 R48, RZ, RZ, UR15 ;  /* 0x0000000fff300e24 */ /* 0x000fe4000f8e00ff */
[----:B------:R-:W-:Y:S01]  /*5100*/  @P0 IMAD.U32 R46, RZ, RZ, UR13 ;  /* 0x0000000dff2e0e24 */ /* 0x000fe2000f8e00ff */
[----:B------:R-:W-:-:S04]  /*5110*/  @P0 SEL R44, R35, 0x80000000, P1 ;  /* 0x80000000232c0807 */ /* 0x000fc80000800000 */
[----:B------:R-:W-:-:S04]  /*5120*/  @P0 SHF.R.U32.HI R44, RZ, UR17, R44 ;  /* 0x00000011ff2c0c19 */ /* 0x000fc8000801162c */
[----:B------:R-:W-:Y:S01]  /*5130*/  @P0 LOP3.LUT R47, R44, UR14, RZ, 0x30, !PT ;  /* 0x0000000e2c2f0c12 */ /* 0x000fe2000f8e30ff */
[----:B------:R-:W-:-:S07]  /*5140*/  IMAD.MOV.U32 R44, RZ, RZ, RZ ;  /* 0x000000ffff2c7224 */ /* 0x000fce00078e00ff */
.L_x_72:
        /* <DEDUP_REMOVED lines=12> */
.L_x_73:
        /* <DEDUP_REMOVED lines=36> */
.L_x_75:
[----:B------:R-:W-:Y:S05]  /*5450*/  BSYNC.RECONVERGENT B0 ;  /* 0x0000000000007941 */ /* 0x000fea0003800200 */
.L_x_74:
        /* <DEDUP_REMOVED lines=14> */
.L_x_76:
        /* <DEDUP_REMOVED lines=12> */
.L_x_77:
        /* <DEDUP_REMOVED lines=36> */
.L_x_79:
[----:B------:R-:W-:Y:S05]  /*5840*/  BSYNC.RECONVERGENT B0 ;  /* 0x0000000000007941 */ /* 0x000fea0003800200 */
.L_x_78:
        /* <DEDUP_REMOVED lines=14> */
.L_x_80:
        /* <DEDUP_REMOVED lines=12> */
.L_x_81:
[----:B------:R-:W-:Y:S01]  /*59f0*/  R2P PR, R47, 0x7f ;  /* 0x0000007f2f007804 */ /* 0x000fe20000000000 */
[----:B------:R-:W-:Y:S01]  /*5a00*/  BSSY.RECONVERGENT B0, `(.L_x_82) ;  /* 0x0000023000007945 */ /* 0x000fe20003800200 */
[----:B------:R-:W-:-:S11]  /*5a10*/  IMAD.MOV.U32 R48, RZ, RZ, RZ ;  /* 0x000000ffff307224 */ /* 0x000fd600078e00ff */
        /* <DEDUP_REMOVED lines=20> */
[----:B------:R-:W-:Y:S01]  /*5b60*/  LOP3.LUT R44, R49, R44, RZ, 0xc0, !PT ;  /* 0x0000002c312c7212 */ /* 0x000fe200078ec0ff */
[----:B------:R-:W-:Y:S01]  /*5b70*/  IMAD.U32 R49, RZ, RZ, UR4 ;  /* 0x00000004ff317e24 */ /* 0x000fe2000f8e00ff */
[----:B------:R-:W-:Y:S02]  /*5b80*/  @!P0 LOP3.LUT R53, RZ, R53, RZ, 0x33, !PT ;  /* 0x00000035ff358212 */ /* 0x000fe400078e33ff */
[----:B------:R-:W-:Y:S01]  /*5b90*/  LOP3.LUT R44, R51, R44, RZ, 0xc0, !PT ;  /* 0x0000002c332c7212 */ /* 0x000fe200078ec0ff */
[----:B------:R-:W-:-:S03]  /*5ba0*/  IMAD.MOV.U32 R51, RZ, RZ, RZ ;  /* 0x000000ffff337224 */ /* 0x000fc600078e00ff */
        /* <DEDUP_REMOVED lines=8> */
.L_x_83:
[----:B------:R-:W-:Y:S05]  /*5c30*/  BSYNC.RECONVERGENT B0 ;  /* 0x0000000000007941 */ /* 0x000fea0003800200 */
.L_x_82:
[----:B---3--:R3:W0:Y:S01]  /*5c40*/  SHFL.IDX PT, R51, R51, R50, 0x1f ;  /* 0x00001f3233337589 */ /* 0x00862200000e0000 */
[----:B--2---:R-:W-:Y:S02]  /*5c50*/  IMAD.MOV.U32 R47, RZ, RZ, RZ ;  /* 0x000000ffff2f7224 */ /* 0x004fe400078e00ff */
[----:B------:R-:W-:Y:S01]  /*5c60*/  IMAD.U32 R46, RZ, RZ, UR5 ;  /* 0x00000005ff2e7e24 */ /* 0x000fe2000f8e00ff */
[----:B------:R-:W-:Y:S06]  /*5c70*/  BRA.U UP1, `(.L_x_84) ;  /* 0x0000000101287547 */ /* 0x000fec000b800000 */
[----:B------:R-:W-:Y:S01]  /*5c80*/  ISETP.NE.AND P0, PT, RZ, UR18, PT ;  /* 0x00000012ff007c0c */ /* 0x000fe2000bf05270 */
[----:B------:R-:W-:Y:S01]  /*5c90*/  IMAD.MOV.U32 R47, RZ, RZ, RZ ;  /* 0x000000ffff2f7224 */ /* 0x000fe200078e00ff */
[----:B------:R-:W-:-:S11]  /*5ca0*/  CS2R R48, SRZ ;  /* 0x0000000000307805 */ /* 0x000fd6000001ff00 */
[C---:B------:R-:W-:Y:S01]  /*5cb0*/  @P0 ISETP.NE.AND P1, PT, R32.reuse, 0x7fffffff, PT ;  /* 0x7fffffff2000080c */ /* 0x040fe20003f25270 */
[----:B------:R-:W-:Y:S02]  /*5cc0*/  @P0 IMAD.U32 R49, RZ, RZ, UR15 ;  /* 0x0000000fff310e24 */ /* 0x000fe4000f8e00ff */
[----:B------:R-:W-:Y:S01]  /*5cd0*/  @P0 IMAD.U32 R48, RZ, RZ, UR13 ;  /* 0x0000000dff300e24 */ /* 0x000fe2000f8e00ff */
[----:B------:R-:W-:-:S04]  /*5ce0*/  @P0 SEL R46, R32, 0x80000000, P1 ;  /* 0x80000000202e0807 */ /* 0x000fc80000800000 */
[----:B------:R-:W-:-:S04]  /*5cf0*/  @P0 SHF.R.U32.HI R46, RZ, UR17, R46 ;  /* 0x00000011ff2e0c19 */ /* 0x000fc8000801162e */
[----:B------:R-:W-:Y:S01]  /*5d00*/  @P0 LOP3.LUT R47, R46, UR14, RZ, 0x30, !PT ;  /* 0x0000000e2e2f0c12 */ /* 0x000fe2000f8e30ff */
[----:B------:R-:W-:-:S07]  /*5d10*/  IMAD.MOV.U32 R46, RZ, RZ, RZ ;  /* 0x000000ffff2e7224 */ /* 0x000fce00078e00ff */
.L_x_84:
[----:B------:R-:W-:-:S04]  /*5d20*/  ISETP.NE.AND P0, PT, R49, RZ, PT ;  /* 0x000000ff3100720c */ /* 0x000fc80003f05270 */
[----:B------:R-:W-:-:S13]  /*5d30*/  ISETP.GT.U32.OR P0, PT, R46, 0xf, !P0 ;  /* 0x0000000f2e00780c */ /* 0x000fda0004704470 */
[----:B------:R-:W-:Y:S05]  /*5d40*/  @P0 BRA `(.L_x_85) ;  /* 0x0000000000240947 */ /* 0x000fea0003800000 */
[----:B---3--:R-:W-:Y:S01]  /*5d50*/  IMAD.MOV R50, RZ, RZ, -R46 ;  /* 0x000000ffff327224 */ /* 0x008fe200078e0a2e */
        /* <DEDUP_REMOVED lines=8> */
.L_x_85:
[----:B------:R-:W-:Y:S01]  /*5de0*/  R2P PR, R47, 0x7f ;  /* 0x0000007f2f007804 */ /* 0x000fe20000000000 */
[----:B------:R-:W-:Y:S01]  /*5df0*/  BSSY.RECONVERGENT B0, `(.L_x_86) ;  /* 0x0000023000007945 */ /* 0x000fe20003800200 */
[----:B---3--:R-:W-:Y:S02]  /*5e00*/  IMAD.MOV.U32 R50, RZ, RZ, RZ ;  /* 0x000000ffff327224 */ /* 0x008fe400078e00ff */
[----:B------:R-:W-:-:S09]  /*5e10*/  IMAD.U32 R52, RZ, RZ, UR4 ;  /* 0x00000004ff347e24 */ /* 0x000fd2000f8e00ff */
        /* <DEDUP_REMOVED lines=21> */
[----:B------:R-:W-:Y:S01]  /*5f70*/  IMAD.MOV.U32 R49, RZ, RZ, RZ ;  /* 0x000000ffff317224 */ /* 0x000fe200078e00ff */
[----:B------:R-:W-:Y:S02]  /*5f80*/  @!P0 LOP3.LUT R55, RZ, R55, RZ, 0x33, !PT ;  /* 0x00000037ff378212 */ /* 0x000fe400078e33ff */
[----:B------:R-:W-:-:S04]  /*5f90*/  LOP3.LUT R46, R53, R46, RZ, 0xc0, !PT ;  /* 0x0000002e352e7212 */ /* 0x000fc800078ec0ff */
[----:B------:R-:W-:-:S04]  /*5fa0*/  LOP3.LUT R48, R55, R46, RZ, 0xc0, !PT ;  /* 0x0000002e37307212 */ /* 0x000fc800078ec0ff */
[----:B------:R-:W2:Y:S01]  /*5fb0*/  FLO.U32 R64, R48 ;  /* 0x0000003000407300 */ /* 0x000ea200000e0000 */
[----:B------:R-:W-:-:S07]  /*5fc0*/  LOP3.LUT R46, R43, R48, RZ, 0xc0, !PT ;  /* 0x000000302b2e7212 */ /* 0x000fce00078ec0ff */
[----:B------:R-:W3:Y:S01]  /*5fd0*/  POPC R46, R46 ;  /* 0x0000002e002e7309 */ /* 0x000ee20000000000 */
[----:B--2---:R-:W-:-:S13]  /*5fe0*/  ISETP.NE.AND P0, PT, R41, R64, PT ;  /* 0x000000402900720c */ /* 0x004fda0003f05270 */
[----:B---3--:R-:W-:Y:S05]  /*5ff0*/  @P0 BRA `(.L_x_87) ;  /* 0x0000000000080947 */ /* 0x008fea0003800000 */
[----:B------:R-:W-:-:S05]  /*6000*/  IMAD R47, R47, 0x4, R42 ;  /* 0x000000042f2f7824 */ /* 0x000fca00078e022a */
[----:B------:R2:W3:Y:S02]  /*6010*/  ATOMS.ADD R49, [R47], R46 ;  /* 0x0000002e2f31738c */ /* 0x0004e40000000000 */
.L_x_87:
[----:B------:R-:W-:Y:S05]  /*6020*/  BSYNC.RECONVERGENT B0 ;  /* 0x0000000000007941 */ /* 0x000fea0003800200 */
.L_x_86:
[----:B---3--:R3:W0:Y:S01]  /*6030*/  SHFL.IDX PT, R49, R49, R64, 0x1f ;  /* 0x00001f4031317589 */ /* 0x00862200000e0000 */
[----:B------:R-:W-:Y:S02]  /*6040*/  IMAD.MOV.U32 R53, RZ, RZ, RZ ;  /* 0x000000ffff357224 */ /* 0x000fe400078e00ff */
[----:B--2---:R-:W-:Y:S01]  /*6050*/  IMAD.U32 R47, RZ, RZ, UR5 ;  /* 0x00000005ff2f7e24 */ /* 0x004fe2000f8e00ff */
        /* <DEDUP_REMOVED lines=11> */
.L_x_88:
[----:B------:R-:W-:-:S04]  /*6110*/  ISETP.NE.AND P0, PT, R52, RZ, PT ;  /* 0x000000ff3400720c */ /* 0x000fc80003f05270 */
[----:B------:R-:W-:-:S13]  /*6120*/  ISETP.GT.U32.OR P0, PT, R47, 0xf, !P0 ;  /* 0x0000000f2f00780c */ /* 0x000fda0004704470 */
[----:B------:R-:W-:Y:S05]  /*6130*/  @P0 BRA `(.L_x_89) ;  /* 0x0000000000240947 */ /* 0x000fea0003800000 */
[----:B------:R-:W-:Y:S01]  /*6140*/  IMAD.MOV R55, RZ, RZ, -R47 ;  /* 0x000000ffff377224 */ /* 0x000fe200078e0a2f */
[----:B------:R-:W-:-:S04]  /*6150*/  LOP3.LUT R48, R17, 0xffff, RZ, 0xc0, !PT ;  /* 0x0000ffff11307812 */ /* 0x000fc800078ec0ff */
[----:B------:R-:W-:Y:S01]  /*6160*/  VIADDMNMX.U32 R52, R55, 0x10, R52, PT ;  /* 0x0000001037347846 */ /* 0x000fe20003800034 */
[----:B------:R-:W-:Y:S01]  /*6170*/  IMAD.U32 R55, RZ, RZ, UR16 ;  /* 0x00000010ff377e24 */ /* 0x000fe2000f8e00ff */
[----:B------:R-:W-:-:S04]  /*6180*/  SHF.R.U32.HI R47, RZ, R47, R48 ;  /* 0x0000002fff2f7219 */ /* 0x000fc80000011630 */
[----:B------:R-:W-:-:S04]  /*6190*/  SHF.L.U32 R52, R55, R52, RZ ;  /* 0x0000003437347219 */ /* 0x000fc800000006ff */
[----:B------:R-:W-:-:S04]  /*61a0*/  LOP3.LUT R47, R47, R52, RZ, 0x30, !PT ;  /* 0x000000342f2f7212 */ /* 0x000fc800078e30ff */
[----:B------:R-:W-:-:S04]  /*61b0*/  SHF.L.U32 R50, R47, R50, RZ ;  /* 0x000000322f327219 */ /* 0x000fc800000006ff */
[----:B------:R-:W-:-:S07]  /*61c0*/  LOP3.LUT R53, R50, R53, RZ, 0xfc, !PT ;  /* 0x0000003532357212 */ /* 0x000fce00078efcff */
.L_x_89:
[----:B------:R-:W-:Y:S01]  /*61d0*/  R2P PR, R53, 0x7f ;  /* 0x0000007f35007804 */ /* 0x000fe20000000000 */
[----:B------:R-:W-:-:S12]  /*61e0*/  BSSY.RECONVERGENT B0, `(.L_x_90) ;  /* 0x0000022000007945 */ /* 0x000fd80003800200 */
        /* <DEDUP_REMOVED lines=31> */
[----:B------:R-:W-:-:S06]  /*63e0*/  IMAD R50, R53, 0x4, R42 ;  /* 0x0000000435327824 */ /* 0x000fcc00078e022a */
[----:B------:R2:W3:Y:S02]  /*63f0*/  ATOMS.ADD R50, [R50], R47 ;  /* 0x0000002f3232738c */ /* 0x0004e40000000000 */
.L_x_91:
[----:B------:R-:W-:Y:S05]  /*6400*/  BSYNC.RECONVERGENT B0 ;  /* 0x0000000000007941 */ /* 0x000fea0003800200 */
.L_x_90:
[----:B---3--:R3:W0:Y:S01]  /*6410*/  SHFL.IDX PT, R50, R50, R64, 0x1f ;  /* 0x00001f4032327589 */ /* 0x00862200000e0000 */
[----:B------:R-:W-:Y:S02]  /*6420*/  IMAD.U32 R52, RZ, RZ, UR4 ;  /* 0x00000004ff347e24 */ /* 0x000fe4000f8e00ff */
[----:B------:R-:W-:Y:S02]  /*6430*/  IMAD.MOV.U32 R53, RZ, RZ, RZ ;  /* 0x000000ffff357224 */ /* 0x000fe400078e00ff */
[----:B------:R-:W-:Y:S01]  /*6440*/  IMAD.U32 R55, RZ, RZ, UR5 ;  /* 0x00000005ff377e24 */ /* 0x000fe2000f8e00ff */
[----:B------:R-:W-:Y:S06]  /*6450*/  BRA.U UP1, `(.L_x_92) ;  /* 0x0000000101287547 */ /* 0x000fec000b800000 */
[----:B------:R-:W-:Y:S02]  /*6460*/  ISETP.NE.AND P0, PT, RZ, UR18, PT ;  /* 0x00000012ff007c0c */ /* 0x000fe4000bf05270 */
[----:B------:R-:W-:-:S11]  /*6470*/  CS2R R52, SRZ ;  /* 0x0000000000347805 */ /* 0x000fd6000001ff00 */
        /* <DEDUP_REMOVED lines=8> */
.L_x_92:
[----:B------:R-:W-:-:S04]  /*6500*/  ISETP.NE.AND P0, PT, R52, RZ, PT ;  /* 0x000000ff3400720c */ /* 0x000fc80003f05270 */
[----:B------:R-:W-:-:S13]  /*6510*/  ISETP.GT.U32.OR P0, PT, R55, 0xf, !P0 ;  /* 0x0000000f3700780c */ /* 0x000fda0004704470 */
[----:B------:R-:W-:Y:S05]  /*6520*/  @P0 BRA `(.L_x_93) ;  /* 0x0000000000240947 */ /* 0x000fea0003800000 */
[----:B------:R-:W-:Y:S01]  /*6530*/  IMAD.MOV R65, RZ, RZ, -R55 ;  /* 0x000000ffff417224 */ /* 0x000fe200078e0a37 */
[----:B---3--:R-:W-:-:S04]  /*6540*/  LOP3.LUT R64, R16, 0xffff, RZ, 0xc0, !PT ;  /* 0x0000ffff10407812 */ /* 0x008fc800078ec0ff */
[----:B------:R-:W-:Y:S01]  /*6550*/  VIADDMNMX.U32 R52, R65, 0x10, R52, PT ;  /* 0x0000001041347846 */ /* 0x000fe20003800034 */
[----:B------:R-:W-:Y:S01]  /*6560*/  IMAD.U32 R65, RZ, RZ, UR16 ;  /* 0x00000010ff417e24 */ /* 0x000fe2000f8e00ff */
[----:B------:R-:W-:-:S04]  /*6570*/  SHF.R.U32.HI R55, RZ, R55, R64 ;  /* 0x00000037ff377219 */ /* 0x000fc80000011640 */
[----:B------:R-:W-:-:S04]  /*6580*/  SHF.L.U32 R52, R65, R52, RZ ;  /* 0x0000003441347219 */ /* 0x000fc800000006ff */
[----:B------:R-:W-:-:S04]  /*6590*/  LOP3.LUT R55, R55, R52, RZ, 0x30, !PT ;  /* 0x0000003437377212 */ /* 0x000fc800078e30ff */
[----:B------:R-:W-:-:S04]  /*65a0*/  SHF.L.U32 R48, R55, R48, RZ ;  /* 0x0000003037307219 */ /* 0x000fc800000006ff */
[----:B------:R-:W-:-:S07]  /*65b0*/  LOP3.LUT R53, R48, R53, RZ, 0xfc, !PT ;  /* 0x0000003530357212 */ /* 0x000fce00078efcff */
.L_x_93:
[----:B------:R-:W-:Y:S01]  /*65c0*/  R2P PR, R53, 0x7f ;  /* 0x0000007f35007804 */ /* 0x000fe20000000000 */
[----:B------:R-:W-:Y:S01]  /*65d0*/  BSSY.RECONVERGENT B0, `(.L_x_94) ;  /* 0x0000021000007945 */ /* 0x000fe20003800200 */
[----:B---3--:R-:W-:-:S11]  /*65e0*/  IMAD.MOV.U32 R64, RZ, RZ, RZ ;  /* 0x000000ffff407224 */ /* 0x008fd600078e00ff */
[----:B------:R-:W-:Y:S02]  /*65f0*/  VOTE.ANY R48, PT, P0 ;  /* 0x0000000000307806 */ /* 0x000fe400000e0100 */
[----:B------:R-:W-:Y:S02]  /*6600*/  VOTE.ANY R55, PT, P1 ;  /* 0x0000000000377806 */ /* 0x000fe400008e0100 */
[----:B------:R-:W-:Y:S02]  /*6610*/  @!P0 LOP3.LUT R48, RZ, R48, RZ, 0x33, !PT ;  /* 0x00000030ff308212 */ /* 0x000fe400078e33ff */
[----:B------:R-:W-:Y:S02]  /*6620*/  @!P1 LOP3.LUT R55, RZ, R55, RZ, 0x33, !PT ;  /* 0x00000037ff379212 */ /* 0x000fe400078e33ff */
[----:B------:R-:W-:Y:S02]  /*6630*/  VOTE.ANY R65, PT, P2 ;  /* 0x0000000000417806 */ /* 0x000fe400010e0100 */
[----:B------:R-:W-:-:S02]  /*6640*/  LOP3.LUT R48, R55, R48, RZ, 0xc0, !PT ;  /* 0x0000003037307212 */ /* 0x000fc400078ec0ff */
[----:B------:R-:W-:Y:S02]  /*6650*/  @!P2 LOP3.LUT R65, RZ, R65, RZ, 0x33, !PT ;  /* 0x00000041ff41a212 */ /* 0x000fe400078e33ff */
[----:B------:R-:W-:Y:S02]  /*6660*/  VOTE.ANY R55, PT, P3 ;  /* 0x0000000000377806 */ /* 0x000fe400018e0100 */
[----:B------:R-:W-:Y:S02]  /*6670*/  LOP3.LUT R48, R65, R48, RZ, 0xc0, !PT ;  /* 0x0000003041307212 */ /* 0x000fe400078ec0ff */
[----:B------:R-:W-:Y:S02]  /*6680*/  @!P3 LOP3.LUT R55, RZ, R55, RZ, 0x33, !PT ;  /* 0x00000037ff37b212 */ /* 0x000fe400078e33ff */
[----:B------:R-:W-:Y:S02]  /*6690*/  LOP3.LUT P0, RZ, R53, 0x80, RZ, 0xc0, !PT ;  /* 0x0000008035ff7812 */ /* 0x000fe4000780c0ff */
[----:B------:R-:W-:-:S02]  /*66a0*/  LOP3.LUT R48, R55, R48, RZ, 0xc0, !PT ;  /* 0x0000003037307212 */ /* 0x000fc400078ec0ff */
[----:B------:R-:W-:Y:S02]  /*66b0*/  VOTE.ANY R55, PT, P4 ;  /* 0x0000000000377806 */ /* 0x000fe400020e0100 */
[----:B------:R-:W-:Y:S02]  /*66c0*/  VOTE.ANY R65, PT, P5 ;  /* 0x0000000000417806 */ /* 0x000fe400028e0100 */
[----:B------:R-:W-:Y:S02]  /*66d0*/  @!P4 LOP3.LUT R55, RZ, R55, RZ, 0x33, !PT ;  /* 0x00000037ff37c212 */ /* 0x000fe400078e33ff */
[----:B------:R-:W-:Y:S02]  /*66e0*/  @!P5 LOP3.LUT R65, RZ, R65, RZ, 0x33, !PT ;  /* 0x00000041ff41d212 */ /* 0x000fe400078e33ff */
[----:B------:R-:W-:Y:S02]  /*66f0*/  LOP3.LUT R48, R55, R48, RZ, 0xc0, !PT ;  /* 0x0000003037307212 */ /* 0x000fe400078ec0ff */
[----:B------:R-:W-:-:S02]  /*6700*/  VOTE.ANY R55, PT, P6 ;  /* 0x0000000000377806 */ /* 0x000fc400030e0100 */
[----:B------:R-:W-:Y:S02]  /*6710*/  LOP3.LUT R48, R65, R48, RZ, 0xc0, !PT ;  /* 0x0000003041307212 */ /* 0x000fe400078ec0ff */
[----:B------:R-:W-:Y:S02]  /*6720*/  @!P6 LOP3.LUT R55, RZ, R55, RZ, 0x33, !PT ;  /* 0x00000037ff37e212 */ /* 0x000fe400078e33ff */
[----:B------:R-:W-:Y:S02]  /*6730*/  VOTE.ANY R65, PT, P0 ;  /* 0x0000000000417806 */ /* 0x000fe400000e0100 */
[----:B------:R-:W-:Y:S02]  /*6740*/  LOP3.LUT R48, R55, R48, RZ, 0xc0, !PT ;  /* 0x0000003037307212 */ /* 0x000fe400078ec0ff */
[----:B------:R-:W-:-:S04]  /*6750*/  @!P0 LOP3.LUT R65, RZ, R65, RZ, 0x33, !PT ;  /* 0x00000041ff418212 */ /* 0x000fc800078e33ff */
[----:B------:R-:W-:-:S04]  /*6760*/  LOP3.LUT R52, R65, R48, RZ, 0xc0, !PT ;  /* 0x0000003041347212 */ /* 0x000fc800078ec0ff */
[----:B------:R-:W3:Y:S01]  /*6770*/  FLO.U32 R67, R52 ;  /* 0x0000003400437300 */ /* 0x000ee200000e0000 */
[----:B------:R-:W-:-:S07]  /*6780*/  LOP3.LUT R48, R43, R52, RZ, 0xc0, !PT ;  /* 0x000000342b307212 */ /* 0x000fce00078ec0ff */
[----:B------:R-:W0:Y:S01]  /*6790*/  POPC R48, R48 ;  /* 0x0000003000307309 */ /* 0x000e220000000000 */
[----:B---3--:R-:W-:-:S13]  /*67a0*/  ISETP.NE.AND P0, PT, R41, R67, PT ;  /* 0x000000432900720c */ /* 0x008fda0003f05270 */
[----:B0-----:R-:W-:Y:S05]  /*67b0*/  @P0 BRA `(.L_x_95) ;  /* 0x0000000000080947 */ /* 0x001fea0003800000 */
[----:B------:R-:W-:-:S05]  /*67c0*/  IMAD R53, R53, 0x4, R42 ;  /* 0x0000000435357824 */ /* 0x000fca00078e022a */
[----:B------:R0:W3:Y:S02]  /*67d0*/  ATOMS.ADD R64, [R53], R48 ;  /* 0x000000303540738c */ /* 0x0000e40000000000 */
.L_x_95:
[----:B------:R-:W-:Y:S05]  /*67e0*/  BSYNC.RECONVERGENT B0 ;  /* 0x0000000000007941 */ /* 0x000fea0003800200 */
.L_x_94:
[----:B0--3--:R0:W3:Y:S01]  /*67f0*/  SHFL.IDX PT, R53, R64, R67, 0x1f ;  /* 0x00001f4340357589 */ /* 0x0090e200000e0000 */
[----:B------:R-:W-:Y:S02]  /*6800*/  IMAD.MOV.U32 R52, RZ, RZ, RZ ;  /* 0x000000ffff347224 */ /* 0x000fe400078e00ff */
[----:B------:R-:W-:Y:S02]  /*6810*/  IMAD.U32 R65, RZ, RZ, UR4 ;  /* 0x00000004ff417e24 */ /* 0x000fe4000f8e00ff */
[----:B------:R-:W-:Y:S02]  /*6820*/  IMAD.MOV.U32 R55, RZ, RZ, RZ ;  /* 0x000000ffff377224 */ /* 0x000fe400078e00ff */
[----:B------:R-:W-:Y:S01]  /*6830*/  IMAD.U32 R66, RZ, RZ, UR5 ;  /* 0x00000005ff427e24 */ /* 0x000fe2000f8e00ff */
[----:B------:R-:W-:Y:S06]  /*6840*/  BRA.U UP1, `(.L_x_96) ;  /* 0x00000001012c7547 */ /* 0x000fec000b800000 */
[----:B------:R-:W-:Y:S01]  /*6850*/  ISETP.NE.AND P0, PT, RZ, UR18, PT ;  /* 0x00000012ff007c0c */ /* 0x000fe2000bf05270 */
[----:B------:R-:W-:Y:S02]  /*6860*/  IMAD.MOV.U32 R55, RZ, RZ, RZ ;  /* 0x000000ffff377224 */ /* 0x000fe400078e00ff */
[----:B------:R-:W-:Y:S02]  /*6870*/  IMAD.MOV.U32 R65, RZ, RZ, RZ ;  /* 0x000000ffff417224 */ /* 0x000fe400078e00ff */
[----:B------:R-:W-:-:S08]  /*6880*/  IMAD.MOV.U32 R66, RZ, RZ, RZ ;  /* 0x000000ffff427224 */ /* 0x000fd000078e00ff */
[----:B------:R-:W-:Y:S01]  /*6890*/  @P0 ISETP.NE.AND P1, PT, R29, 0x7fffffff, PT ;  /* 0x7fffffff1d00080c */ /* 0x000fe20003f25270 */
[----:B------:R-:W-:-:S03]  /*68a0*/  @P0 IMAD.U32 R65, RZ, RZ, UR15 ;  /* 0x0000000fff410e24 */ /* 0x000fc6000f8e00ff */
[----:B------:R-:W-:-:S04]  /*68b0*/  @P0 SEL R52, R29, 0x80000000, P1 ;  /* 0x800000001d340807 */ /* 0x000fc80000800000 */
[----:B------:R-:W-:-:S04]  /*68c0*/  @P0 SHF.R.U32.HI R52, RZ, UR17, R52 ;  /* 0x00000011ff340c19 */ /* 0x000fc80008011634 */
[----:B------:R-:W-:Y:S01]  /*68d0*/  @P0 LOP3.LUT R55, R52, UR14, RZ, 0x30, !PT ;  /* 0x0000000e34370c12 */ /* 0x000fe2000f8e30ff */
[----:B------:R-:W-:Y:S02]  /*68e0*/  IMAD.MOV.U32 R52, RZ, RZ, RZ ;  /* 0x000000ffff347224 */ /* 0x000fe400078e00ff */
[----:B------:R-:W-:-:S07]  /*68f0*/  @P0 IMAD.U32 R52, RZ, RZ, UR13 ;  /* 0x0000000dff340e24 */ /* 0x000fce000f8e00ff */
.L_x_96:
[----:B------:R-:W-:-:S04]  /*6900*/  ISETP.NE.AND P0, PT, R65, RZ, PT ;  /* 0x000000ff4100720c */ /* 0x000fc80003f05270 */
[----:B------:R-:W-:-:S13]  /*6910*/  ISETP.GT.U32.OR P0, PT, R66, 0xf, !P0 ;  /* 0x0000000f4200780c */ /* 0x000fda0004704470 */
[----:B------:R-:W-:Y:S05]  /*6920*/  @P0 BRA `(.L_x_97) ;  /* 0x0000000000240947 */ /* 0x000fea0003800000 */
[----:B0-----:R-:W-:Y:S01]  /*6930*/  IMAD.MOV R64, RZ, RZ, -R66 ;  /* 0x000000ffff407224 */ /* 0x001fe200078e0a42 */
        /* <DEDUP_REMOVED lines=8> */
.L_x_97:
[----:B------:R-:W-:Y:S01]  /*69c0*/  R2P PR, R55, 0x7f ;  /* 0x0000007f37007804 */ /* 0x000fe20000000000 */
[----:B------:R-:W-:Y:S01]  /*69d0*/  BSSY.RECONVERGENT B0, `(.L_x_98) ;  /* 0x0000021000007945 */ /* 0x000fe20003800200 */
[----:B------:R-:W-:-:S11]  /*69e0*/  IMAD.MOV.U32 R66, RZ, RZ, RZ ;  /* 0x000000ffff427224 */ /* 0x000fd600078e00ff */
[----:B------:R-:W-:Y:S02]  /*69f0*/  VOTE.ANY R52, PT, P0 ;  /* 0x0000000000347806 */ /* 0x000fe400000e0100 */
[----:B------:R-:W-:Y:S02]  /*6a00*/  VOTE.ANY R65, PT, P1 ;  /* 0x0000000000417806 */ /* 0x000fe400008e0100 */
[----:B------:R-:W-:Y:S02]  /*6a10*/  @!P0 LOP3.LUT R52, RZ, R52, RZ, 0x33, !PT ;  /* 0x00000034ff348212 */ /* 0x000fe400078e33ff */
[----:B------:R-:W-:Y:S02]  /*6a20*/  @!P1 LOP3.LUT R65, RZ, R65, RZ, 0x33, !PT ;  /* 0x00000041ff419212 */ /* 0x000fe400078e33ff */
[----:B------:R-:W-:Y:S02]  /*6a30*/  LOP3.LUT P0, RZ, R55, 0x80, RZ, 0xc0, !PT ;  /* 0x0000008037ff7812 */ /* 0x000fe4000780c0ff */
[----:B------:R-:W-:-:S02]  /*6a40*/  LOP3.LUT R52, R65, R52, RZ, 0xc0, !PT ;  /* 0x0000003441347212 */ /* 0x000fc400078ec0ff */
[----:B------:R-:W-:-:S04]  /*6a50*/  VOTE.ANY R65, PT, P2 ;  /* 0x0000000000417806 */ /* 0x000fc800010e0100 */
[----:B------:R-:W-:-:S04]  /*6a60*/  @!P2 LOP3.LUT R65, RZ, R65, RZ, 0x33, !PT ;  /* 0x00000041ff41a212 */ /* 0x000fc800078e33ff */
[----:B------:R-:W-:Y:S02]  /*6a70*/  LOP3.LUT R52, R65, R52, RZ, 0xc0, !PT ;  /* 0x0000003441347212 */ /* 0x000fe400078ec0ff */
        /* <DEDUP_REMOVED lines=14> */
[----:B0-----:R-:W-:-:S04]  /*6b60*/  LOP3.LUT R64, R65, R52, RZ, 0xc0, !PT ;  /* 0x0000003441407212 */ /* 0x001fc800078ec0ff */
[----:B------:R-:W0:Y:S01]  /*6b70*/  FLO.U32 R69, R64 ;  /* 0x0000004000457300 */ /* 0x000e2200000e0000 */
[----:B------:R-:W-:-:S07]  /*6b80*/  LOP3.LUT R52, R43, R64, RZ, 0xc0, !PT ;  /* 0x000000402b347212 */ /* 0x000fce00078ec0ff */
[----:B------:R-:W1:Y:S01]  /*6b90*/  POPC R52, R52 ;  /* 0x0000003400347309 */ /* 0x000e620000000000 */
[----:B0-----:R-:W-:-:S13]  /*6ba0*/  ISETP.NE.AND P0, PT, R41, R69, PT ;  /* 0x000000452900720c */ /* 0x001fda0003f05270 */
[----:B-1----:R-:W-:Y:S05]  /*6bb0*/  @P0 BRA `(.L_x_99) ;  /* 0x0000000000080947 */ /* 0x002fea0003800000 */
[----:B------:R-:W-:-:S05]  /*6bc0*/  IMAD R55, R55, 0x4, R42 ;  /* 0x0000000437377824 */ /* 0x000fca00078e022a */
[----:B------:R0:W1:Y:S02]  /*6bd0*/  ATOMS.ADD R66, [R55], R52 ;  /* 0x000000343742738c */ /* 0x0000640000000000 */
.L_x_99:
[----:B------:R-:W-:Y:S05]  /*6be0*/  BSYNC.RECONVERGENT B0 ;  /* 0x0000000000007941 */ /* 0x000fea0003800200 */
.L_x_98:
[----:B01----:R0:W1:Y:S01]  /*6bf0*/  SHFL.IDX PT, R55, R66, R69, 0x1f ;  /* 0x00001f4542377589 */ /* 0x00306200000e0000 */
[----:B------:R-:W-:Y:S01]  /*6c00*/  CS2R R64, SRZ ;  /* 0x0000000000407805 */ /* 0x000fe2000001ff00 */
[----:B------:R-:W-:Y:S02]  /*6c10*/  IMAD.U32 R67, RZ, RZ, UR4 ;  /* 0x00000004ff437e24 */ /* 0x000fe4000f8e00ff */
        /* <DEDUP_REMOVED lines=13> */
.L_x_100:
[----:B------:R-:W-:Y:S01]  /*6cf0*/  ISETP.NE.AND P0, PT, R67, RZ, PT ;  /* 0x000000ff4300720c */ /* 0x000fe20003f05270 */
[----:B----4-:R-:W-:-:S03]  /*6d00*/  IMAD.IADD R54, R54, 0x1, R57 ;  /* 0x0000000136367824 */ /* 0x010fc600078e0239 */
        /* <DEDUP_REMOVED lines=11> */
.L_x_101:
[----:B------:R-:W-:Y:S01]  /*6dc0*/  R2P PR, R65, 0x7f ;  /* 0x0000007f41007804 */ /* 0x000fe20000000000 */
[----:B------:R-:W-:-:S12]  /*6dd0*/  BSSY.RECONVERGENT B0, `(.L_x_102) ;  /* 0x0000022000007945 */ /* 0x000fd80003800200 */
        /* <DEDUP_REMOVED lines=23> */
[----:B------:R-:W-:Y:S01]  /*6f50*/  LOP3.LUT R64, R64, R57, RZ, 0xc0, !PT ;  /* 0x0000003940407212 */ /* 0x000fe200078ec0ff */
[----:B------:R-:W-:Y:S02]  /*6f60*/  IMAD.IADD R57, R56, 0x1, R59 ;  /* 0x0000000138397824 */ /* 0x000fe400078e023b */
[----:B------:R-:W-:Y:S01]  /*6f70*/  IMAD.MOV.U32 R59, RZ, RZ, RZ ;  /* 0x000000ffff3b7224 */ /* 0x000fe200078e00ff */
[----:B------:R-:W4:Y:S01]  /*6f80*/  FLO.U32 R68, R64 ;  /* 0x0000004000447300 */ /* 0x000f2200000e0000 */
[----:B0-----:R-:W-:-:S07]  /*6f90*/  LOP3.LUT R66, R43, R64, RZ, 0xc0, !PT ;  /* 0x000000402b427212 */ /* 0x001fce00078ec0ff */
[----:B------:R0:W0:Y:S01]  /*6fa0*/  POPC R56, R66 ;  /* 0x0000004200387309 */ /* 0x0000220000000000 */
[----:B----4-:R-:W-:-:S13]  /*6fb0*/  ISETP.NE.AND P0, PT, R41, R68, PT ;  /* 0x000000442900720c */ /* 0x010fda0003f05270 */
[----:B0-----:R-:W-:Y:S05]  /*6fc0*/  @P0 BRA `(.L_x_103) ;  /* 0x0000000000080947 */ /* 0x001fea0003800000 */
[----:B------:R-:W-:-:S06]  /*6fd0*/  IMAD R59, R65, 0x4, R42 ;  /* 0x00000004413b7824 */ /* 0x000fcc00078e022a */
[----:B------:R0:W4:Y:S02]  /*6fe0*/  ATOMS.ADD R59, [R59], R56 ;  /* 0x000000383b3b738c */ /* 0x0001240000000000 */
.L_x_103:
[----:B------:R-:W-:Y:S05]  /*6ff0*/  BSYNC.RECONVERGENT B0 ;  /* 0x0000000000007941 */ /* 0x000fea0003800200 */
.L_x_102:
[----:B----4-:R4:W0:Y:S01]  /*7000*/  SHFL.IDX PT, R59, R59, R68, 0x1f ;  /* 0x00001f443b3b7589 */ /* 0x01082200000e0000 */
[----:B------:R-:W-:Y:S01]  /*7010*/  CS2R R64, SRZ ;  /* 0x0000000000407805 */ /* 0x000fe2000001ff00 */
[----:B------:R-:W-:Y:S02]  /*7020*/  IMAD.U32 R66, RZ, RZ, UR4 ;  /* 0x00000004ff427e24 */ /* 0x000fe4000f8e00ff */
[----:B------:R-:W-:Y:S01]  /*7030*/  IMAD.U32 R67, RZ, RZ, UR5 ;  /* 0x00000005ff437e24 */ /* 0x000fe2000f8e00ff */
[----:B------:R-:W-:Y:S06]  /*7040*/  BRA.U UP1, `(.L_x_104) ;  /* 0x0000000101287547 */ /* 0x000fec000b800000 */
[----:B------:R-:W-:Y:S01]  /*7050*/  ISETP.NE.AND P0, PT, RZ, UR18, PT ;  /* 0x00000012ff007c0c */ /* 0x000fe2000bf05270 */
[----:B------:R-:W-:Y:S01]  /*7060*/  IMAD.MOV.U32 R65, RZ, RZ, RZ ;  /* 0x000000ffff417224 */ /* 0x000fe200078e00ff */
[----:B------:R-:W-:-:S11]  /*7070*/  CS2R R66, SRZ ;  /* 0x0000000000427805 */ /* 0x000fd6000001ff00 */
[----:B------:R-:W-:Y:S01]  /*7080*/  @P0 ISETP.NE.AND P1, PT, R27, 0x7fffffff, PT ;  /* 0x7fffffff1b00080c */ /* 0x000fe20003f25270 */
[----:B------:R-:W-:-:S03]  /*7090*/  @P0 IMAD.U32 R66, RZ, RZ, UR15 ;  /* 0x0000000fff420e24 */ /* 0x000fc6000f8e00ff */
[----:B------:R-:W-:-:S04]  /*70a0*/  @P0 SEL R64, R27, 0x80000000, P1 ;  /* 0x800000001b400807 */ /* 0x000fc80000800000 */
[----:B------:R-:W-:-:S04]  /*70b0*/  @P0 SHF.R.U32.HI R64, RZ, UR17, R64 ;  /* 0x00000011ff400c19 */ /* 0x000fc80008011640 */
[----:B------:R-:W-:Y:S01]  /*70c0*/  @P0 LOP3.LUT R65, R64, UR14, RZ, 0x30, !PT ;  /* 0x0000000e40410c12 */ /* 0x000fe2000f8e30ff */
[----:B------:R-:W-:Y:S02]  /*70d0*/  IMAD.MOV.U32 R64, RZ, RZ, RZ ;  /* 0x000000ffff407224 */ /* 0x000fe400078e00ff */
[----:B------:R-:W-:-:S07]  /*70e0*/  @P0 IMAD.U32 R64, RZ, RZ, UR13 ;  /* 0x0000000dff400e24 */ /* 0x000fce000f8e00ff */
.L_x_104:
[----:B------:R-:W-:Y:S01]  /*70f0*/  ISETP.NE.AND P0, PT, R66, RZ, PT ;  /* 0x000000ff4200720c */ /* 0x000fe20003f05270 */
[----:B------:R-:W-:-:S03]  /*7100*/  IMAD.IADD R58, R58, 0x1, R61 ;  /* 0x000000013a3a7824 */ /* 0x000fc600078e023d */
[----:B------:R-:W-:-:S13]  /*7110*/  ISETP.GT.U32.OR P0, PT, R67, 0xf, !P0 ;  /* 0x0000000f4300780c */ /* 0x000fda0004704470 */
[----:B------:R-:W-:Y:S05]  /*7120*/  @P0 BRA `(.L_x_105) ;  /* 0x0000000000240947 */ /* 0x000fea0003800000 */
[----:B------:R-:W-:Y:S01]  /*7130*/  IMAD.MOV R61, RZ, RZ, -R67 ;  /* 0x000000ffff3d7224 */ /* 0x000fe200078e0a43 */
[----:B----4-:R-:W-:-:S04]  /*7140*/  LOP3.LUT R68, R13, 0xffff, RZ, 0xc0, !PT ;  /* 0x0000ffff0d447812 */ /* 0x010fc800078ec0ff */
[----:B------:R-:W-:Y:S01]  /*7150*/  VIADDMNMX.U32 R66, R61, 0x10, R66, PT ;  /* 0x000000103d427846 */ /* 0x000fe20003800042 */
[----:B------:R-:W-:Y:S01]  /*7160*/  IMAD.U32 R61, RZ, RZ, UR16 ;  /* 0x00000010ff3d7e24 */ /* 0x000fe2000f8e00ff */
[----:B------:R-:W-:-:S04]  /*7170*/  SHF.R.U32.HI R67, RZ, R67, R68 ;  /* 0x00000043ff437219 */ /* 0x000fc80000011644 */
[----:B------:R-:W-:-:S04]  /*7180*/  SHF.L.U32 R66, R61, R66, RZ ;  /* 0x000000423d427219 */ /* 0x000fc800000006ff */
[----:B------:R-:W-:-:S04]  /*7190*/  LOP3.LUT R67, R67, R66, RZ, 0x30, !PT ;  /* 0x0000004243437212 */ /* 0x000fc800078e30ff */
[----:B------:R-:W-:-:S04]  /*71a0*/  SHF.L.U32 R64, R67, R64, RZ ;  /* 0x0000004043407219 */ /* 0x000fc800000006ff */
[----:B------:R-:W-:-:S07]  /*71b0*/  LOP3.LUT R65, R64, R65, RZ, 0xfc, !PT ;  /* 0x0000004140417212 */ /* 0x000fce00078efcff */
.L_x_105:
        /* <DEDUP_REMOVED lines=28> */
[----:B----4-:R-:W4:Y:S01]  /*7380*/  FLO.U32 R68, R64 ;  /* 0x0000004000447300 */ /* 0x010f2200000e0000 */
[----:B------:R-:W-:-:S07]  /*7390*/  LOP3.LUT R66, R43, R64, RZ, 0xc0, !PT ;  /* 0x000000402b427212 */ /* 0x000fce00078ec0ff */
[----:B------:R0:W0:Y:S01]  /*73a0*/  POPC R60, R66 ;  /* 0x00000042003c7309 */ /* 0x0000220000000000 */
[----:B----4-:R-:W-:-:S13]  /*73b0*/  ISETP.NE.AND P0, PT, R41, R68, PT ;  /* 0x000000442900720c */ /* 0x010fda0003f05270 */
[----:B0-----:R-:W-:Y:S05]  /*73c0*/  @P0 BRA `(.L_x_107) ;  /* 0x0000000000080947 */ /* 0x001fea0003800000 */
[----:B------:R-:W-:-:S06]  /*73d0*/  IMAD R63, R65, 0x4, R42 ;  /* 0x00000004413f7824 */ /* 0x000fcc00078e022a */
[----:B------:R0:W4:Y:S02]  /*73e0*/  ATOMS.ADD R63, [R63], R60 ;  /* 0x0000003c3f3f738c */ /* 0x0001240000000000 */
.L_x_107:
[----:B------:R-:W-:Y:S05]  /*73f0*/  BSYNC.RECONVERGENT B0 ;  /* 0x0000000000007941 */ /* 0x000fea0003800200 */
.L_x_106:
        /* <DEDUP_REMOVED lines=15> */
.L_x_108:
[----:B------:R-:W-:Y:S01]  /*74f0*/  ISETP.NE.AND P0, PT, R66, RZ, PT ;  /* 0x000000ff4200720c */ /* 0x000fe20003f05270 */
[----:B------:R-:W-:-:S03]  /*7500*/  IMAD.IADD R51, R44, 0x1, R51 ;  /* 0x000000012c337824 */ /* 0x000fc600078e0233 */
        /* <DEDUP_REMOVED lines=11> */
.L_x_109:
[----:B------:R-:W-:Y:S01]  /*75c0*/  R2P PR, R65, 0x7f ;  /* 0x0000007f41007804 */ /* 0x000fe20000000000 */
[----:B------:R-:W-:Y:S01]  /*75d0*/  BSSY.RECONVERGENT B0, `(.L_x_110) ;  /* 0x0000022000007945 */ /* 0x000fe20003800200 */
[----:B------:R-:W-:Y:S02]  /*75e0*/  IMAD.IADD R49, R46, 0x1, R49 ;  /* 0x000000012e317824 */ /* 0x000fe400078e0231 */
[----:B------:R-:W-:-:S09]  /*75f0*/  IMAD.MOV.U32 R46, RZ, RZ, RZ ;  /* 0x000000ffff2e7224 */ /* 0x000fd200078e00ff */
        /* <DEDUP_REMOVED lines=23> */
[----:B------:R-:W-:-:S04]  /*7770*/  LOP3.LUT R64, R67, R44, RZ, 0xc0, !PT ;  /* 0x0000002c43407212 */ /* 0x000fc800078ec0ff */
[----:B------:R-:W5:Y:S01]  /*7780*/  FLO.U32 R69, R64 ;  /* 0x0000004000457300 */ /* 0x000f6200000e0000 */
[----:B------:R-:W-:-:S07]  /*7790*/  LOP3.LUT R44, R43, R64, RZ, 0xc0, !PT ;  /* 0x000000402b2c7212 */ /* 0x000fce00078ec0ff */
[----:B------:R-:W0:Y:S01]  /*77a0*/  POPC R44, R44 ;  /* 0x0000002c002c7309 */ /* 0x000e220000000000 */
[----:B-----5:R-:W-:-:S13]  /*77b0*/  ISETP.NE.AND P0, PT, R41, R69, PT ;  /* 0x000000452900720c */ /* 0x020fda0003f05270 */
[----:B0-----:R-:W-:Y:S05]  /*77c0*/  @P0 BRA `(.L_x_111) ;  /* 0x0000000000080947 */ /* 0x001fea0003800000 */
[----:B------:R-:W-:-:S05]  /*77d0*/  IMAD R65, R65, 0x4, R42 ;  /* 0x0000000441417824 */ /* 0x000fca00078e022a */
[----:B------:R0:W0:Y:S02]  /*77e0*/  ATOMS.ADD R46, [R65], R44 ;  /* 0x0000002c412e738c */ /* 0x0000240000000000 */
.L_x_111:
[----:B------:R-:W-:Y:S05]  /*77f0*/  BSYNC.RECONVERGENT B0 ;  /* 0x0000000000007941 */ /* 0x000fea0003800200 */
.L_x_110:
[----:B0-----:R0:W0:Y:S01]  /*7800*/  SHFL.IDX PT, R65, R46, R69, 0x1f ;  /* 0x00001f452e417589 */ /* 0x00102200000e0000 */
[----:B------:R-:W-:Y:S02]  /*7810*/  IMAD.MOV.U32 R64, RZ, RZ, RZ ;  /* 0x000000ffff407224 */ /* 0x000fe400078e00ff */
[----:B------:R-:W-:Y:S02]  /*7820*/  IMAD.U32 R66, RZ, RZ, UR4 ;  /* 0x00000004ff427e24 */ /* 0x000fe4000f8e00ff */
[----:B------:R-:W-:Y:S02]  /*7830*/  IMAD.MOV.U32 R67, RZ, RZ, RZ ;  /* 0x000000ffff437224 */ /* 0x000fe400078e00ff */
[----:B----4-:R-:W-:Y:S01]  /*7840*/  IMAD.U32 R68, RZ, RZ, UR5 ;  /* 0x00000005ff447e24 */ /* 0x010fe2000f8e00ff */
[----:B------:R-:W-:Y:S06]  /*7850*/  BRA.U UP1, `(.L_x_112) ;  /* 0x0000000101287547 */ /* 0x000fec000b800000 */
[----:B------:R-:W-:Y:S02]  /*7860*/  ISETP.NE.AND P0, PT, RZ, UR18, PT ;  /* 0x00000012ff007c0c */ /* 0x000fe4000bf05270 */
[----:B------:R-:W-:Y:S01]  /*7870*/  CS2R R66, SRZ ;  /* 0x0000000000427805 */ /* 0x000fe2000001ff00 */
[----:B------:R-:W-:Y:S02]  /*7880*/  IMAD.MOV.U32 R64, RZ, RZ, RZ ;  /* 0x000000ffff407224 */ /* 0x000fe400078e00ff */
[----:B------:R-:W-:-:S08]  /*7890*/  IMAD.MOV.U32 R68, RZ, RZ, RZ ;  /* 0x000000ffff447224 */ /* 0x000fd000078e00ff */
[C---:B------:R-:W-:Y:S01]  /*78a0*/  @P0 ISETP.NE.AND P1, PT, R25.reuse, 0x7fffffff, PT ;  /* 0x7fffffff1900080c */ /* 0x040fe20003f25270 */
[----:B------:R-:W-:Y:S02]  /*78b0*/  @P0 IMAD.U32 R66, RZ, RZ, UR15 ;  /* 0x0000000fff420e24 */ /* 0x000fe4000f8e00ff */
[----:B------:R-:W-:Y:S01]  /*78c0*/  @P0 IMAD.U32 R64, RZ, RZ, UR13 ;  /* 0x0000000dff400e24 */ /* 0x000fe2000f8e00ff */
[----:B0-----:R-:W-:-:S04]  /*78d0*/  @P0 SEL R46, R25, 0x80000000, P1 ;  /* 0x80000000192e0807 */ /* 0x001fc80000800000 */
[----:B------:R-:W-:-:S04]  /*78e0*/  @P0 SHF.R.U32.HI R46, RZ, UR17, R46 ;  /* 0x00000011ff2e0c19 */ /* 0x000fc8000801162e */
[----:B------:R-:W-:-:S07]  /*78f0*/  @P0 LOP3.LUT R67, R46, UR14, RZ, 0x30, !PT ;  /* 0x0000000e2e430c12 */ /* 0x000fce000f8e30ff */
.L_x_112:
[----:B------:R-:W-:-:S04]  /*7900*/  ISETP.NE.AND P0, PT, R66, RZ, PT ;  /* 0x000000ff4200720c */ /* 0x000fc80003f05270 */
[----:B------:R-:W-:-:S13]  /*7910*/  ISETP.GT.U32.OR P0, PT, R68, 0xf, !P0 ;  /* 0x0000000f4400780c */ /* 0x000fda0004704470 */
[----:B------:R-:W-:Y:S05]  /*7920*/  @P0 BRA `(.L_x_113) ;  /* 0x0000000000240947 */ /* 0x000fea0003800000 */
[----:B0-----:R-:W-:-:S05]  /*7930*/  IMAD.MOV R69, RZ, RZ, -R68 ;  /* 0x000000ffff457224 */ /* 0x001fca00078e0a44 */
[----:B------:R-:W-:Y:S01]  /*7940*/  VIADDMNMX.U32 R66, R69, 0x10, R66, PT ;  /* 0x0000001045427846 */ /* 0x000fe20003800042 */
[----:B------:R-:W-:-:S05]  /*7950*/  IMAD.U32 R69, RZ, RZ, UR16 ;  /* 0x00000010ff457e24 */ /* 0x000fca000f8e00ff */
[----:B------:R-:W-:Y:S02]  /*7960*/  SHF.L.U32 R66, R69, R66, RZ ;  /* 0x0000004245427219 */ /* 0x000fe400000006ff */
[----:B------:R-:W-:-:S04]  /*7970*/  LOP3.LUT R69, R11, 0xffff, RZ, 0xc0, !PT ;  /* 0x0000ffff0b457812 */ /* 0x000fc800078ec0ff */
[----:B------:R-:W-:-:S04]  /*7980*/  SHF.R.U32.HI R69, RZ, R68, R69 ;  /* 0x00000044ff457219 */ /* 0x000fc80000011645 */
[----:B------:R-:W-:-:S04]  /*7990*/  LOP3.LUT R69, R69, R66, RZ, 0x30, !PT ;  /* 0x0000004245457212 */ /* 0x000fc800078e30ff */
[----:B------:R-:W-:-:S04]  /*79a0*/  SHF.L.U32 R64, R69, R64, RZ ;  /* 0x0000004045407219 */ /* 0x000fc800000006ff */
[----:B------:R-:W-:-:S07]  /*79b0*/  LOP3.LUT R67, R64, R67, RZ, 0xfc, !PT ;  /* 0x0000004340437212 */ /* 0x000fce00078efcff */
.L_x_113:
[----:B------:R-:W-:Y:S01]  /*79c0*/  R2P PR, R67, 0x7f ;  /* 0x0000007f43007804 */ /* 0x000fe20000000000 */
[----:B------:R-:W-:Y:S01]  /*79d0*/  BSSY.RECONVERGENT B0, `(.L_x_114) ;  /* 0x0000021000007945 */ /* 0x000fe20003800200 */
[----:B------:R-:W-:-:S11]  /*79e0*/  IMAD.MOV.U32 R66, RZ, RZ, RZ ;  /* 0x000000ffff427224 */ /* 0x000fd600078e00ff */
[----:B0-----:R-:W-:Y:S02]  /*79f0*/  VOTE.ANY R46, PT, P0 ;  /* 0x00000000002e7806 */ /* 0x001fe400000e0100 */
        /* <DEDUP_REMOVED lines=23> */
[----:B------:R-:W0:Y:S01]  /*7b70*/  FLO.U32 R69, R64 ;  /* 0x0000004000457300 */ /* 0x000e2200000e0000 */
[----:B------:R-:W-:-:S07]  /*7b80*/  LOP3.LUT R46, R43, R64, RZ, 0xc0, !PT ;  /* 0x000000402b2e7212 */ /* 0x000fce00078ec0ff */
[----:B------:R-:W4:Y:S01]  /*7b90*/  POPC R46, R46 ;  /* 0x0000002e002e7309 */ /* 0x000f220000000000 */
[----:B0-----:R-:W-:-:S13]  /*7ba0*/  ISETP.NE.AND P0, PT, R41, R69, PT ;  /* 0x000000452900720c */ /* 0x001fda0003f05270 */
[----:B----4-:R-:W-:Y:S05]  /*7bb0*/  @P0 BRA `(.L_x_115) ;  /* 0x0000000000080947 */ /* 0x010fea0003800000 */
[----:B------:R-:W-:-:S05]  /*7bc0*/  IMAD R67, R67, 0x4, R42 ;  /* 0x0000000443437824 */ /* 0x000fca00078e022a */
[----:B------:R0:W4:Y:S02]  /*7bd0*/  ATOMS.ADD R66, [R67], R46 ;  /* 0x0000002e4342738c */ /* 0x0001240000000000 */
.L_x_115:
[----:B------:R-:W-:Y:S05]  /*7be0*/  BSYNC.RECONVERGENT B0 ;  /* 0x0000000000007941 */ /* 0x000fea0003800200 */
.L_x_114:
[----:B------:R-:W-:Y:S01]  /*7bf0*/  IMAD.IADD R50, R47, 0x1, R50 ;  /* 0x000000012f327824 */ /* 0x000fe200078e0232 */
[----:B------:R-:W5:Y:S01]  /*7c00*/  LDCU UR6, c[0x0][0x3c8] ;  /* 0x00007900ff0677ac */ /* 0x000f620008000800 */
[----:B--2-4-:R2:W4:Y:S01]  /*7c10*/  SHFL.IDX PT, R47, R66, R69, 0x1f ;  /* 0x00001f45422f7589 */ /* 0x01452200000e0000 */
[----:B---3--:R-:W-:Y:S02]  /*7c20*/  IMAD.IADD R53, R48, 0x1, R53 ;  /* 0x0000000130357824 */ /* 0x008fe400078e0235 */
[----:B------:R-:W-:Y:S02]  /*7c30*/  IMAD.MOV.U32 R48, RZ, RZ, RZ ;  /* 0x000000ffff307224 */ /* 0x000fe400078e00ff */
[----:B0-----:R-:W-:Y:S02]  /*7c40*/  IMAD.MOV.U32 R67, RZ, RZ, RZ ;  /* 0x000000ffff437224 */ /* 0x001fe400078e00ff */
[----:B------:R-:W-:Y:S02]  /*7c50*/  IMAD.U32 R68, RZ, RZ, UR5 ;  /* 0x00000005ff447e24 */ /* 0x000fe4000f8e00ff */
[----:B-----5:R-:W-:Y:S01]  /*7c60*/  IMAD.U32 R64, RZ, RZ, UR6 ;  /* 0x00000006ff407e24 */ /* 0x020fe2000f8e00ff */
[----:B--2---:R-:W-:Y:S06]  /*7c70*/  BRA.U UP1, `(.L_x_116) ;  /* 0x00000001012c7547 */ /* 0x004fec000b800000 */
        /* <DEDUP_REMOVED lines=11> */
.L_x_116:
[----:B------:R-:W-:-:S04]  /*7d30*/  ISETP.NE.AND P0, PT, R64, RZ, PT ;  /* 0x000000ff4000720c */ /* 0x000fc80003f05270 */
[----:B------:R-:W-:-:S13]  /*7d40*/  ISETP.GT.U32.OR P0, PT, R68, 0xf, !P0 ;  /* 0x0000000f4400780c */ /* 0x000fda0004704470 */
[----:B------:R-:W-:Y:S05]  /*7d50*/  @P0 BRA `(.L_x_117) ;  /* 0x0000000000240947 */ /* 0x000fea0003800000 */
[----:B------:R-:W-:-:S05]  /*7d60*/  IMAD.MOV R69, RZ, RZ, -R68 ;  /* 0x000000ffff457224 */ /* 0x000fca00078e0a44 */
        /* <DEDUP_REMOVED lines=8> */
.L_x_117:
        /* <DEDUP_REMOVED lines=29> */
[----:B------:R-:W2:Y:S01]  /*7fc0*/  POPC R48, R48 ;  /* 0x0000003000307309 */ /* 0x000ea20000000000 */
[----:B0-----:R-:W-:-:S13]  /*7fd0*/  ISETP.NE.AND P0, PT, R41, R68, PT ;  /* 0x000000442900720c */ /* 0x001fda0003f05270 */
[----:B--2---:R-:W-:Y:S05]  /*7fe0*/  @P0 BRA `(.L_x_119) ;  /* 0x0000000000080947 */ /* 0x004fea0003800000 */
[----:B------:R-:W-:-:S05]  /*7ff0*/  IMAD R67, R67, 0x4, R42 ;  /* 0x0000000443437824 */ /* 0x000fca00078e022a */
[----:B------:R0:W2:Y:S02]  /*8000*/  ATOMS.ADD R66, [R67], R48 ;  /* 0x000000304342738c */ /* 0x0000a40000000000 */
.L_x_119:
[----:B------:R-:W-:Y:S05]  /*8010*/  BSYNC.RECONVERGENT B0 ;  /* 0x0000000000007941 */ /* 0x000fea0003800200 */
.L_x_118:
[----:B0-2---:R0:W2:Y:S01]  /*8020*/  SHFL.IDX PT, R67, R66, R68, 0x1f ;  /* 0x00001f4442437589 */ /* 0x0050a200000e0000 */
[----:B------:R-:W3:Y:S01]  /*8030*/  LDCU UR6, c[0x0][0x3c8] ;  /* 0x00007900ff0677ac */ /* 0x000ee20008000800 */
[----:B-1----:R-:W-:Y:S02]  /*8040*/  IMAD.IADD R55, R52, 0x1, R55 ;  /* 0x0000000134377824 */ /* 0x002fe400078e0237 */
[----:B------:R-:W-:Y:S02]  /*8050*/  IMAD.IADD R59, R56, 0x1, R59 ;  /* 0x00000001383b7824 */ /* 0x000fe400078e023b */
[----:B------:R-:W-:Y:S02]  /*8060*/  IMAD.MOV.U32 R52, RZ, RZ, RZ ;  /* 0x000000ffff347224 */ /* 0x000fe400078e00ff */
[----:B------:R-:W-:Y:S02]  /*8070*/  IMAD.MOV.U32 R69, RZ, RZ, RZ ;  /* 0x000000ffff457224 */ /* 0x000fe400078e00ff */
[----:B------:R-:W-:-:S02]  /*8080*/  IMAD.U32 R64, RZ, RZ, UR5 ;  /* 0x00000005ff407e24 */ /* 0x000fc4000f8e00ff */
[----:B---3--:R-:W-:Y:S01]  /*8090*/  IMAD.U32 R56, RZ, RZ, UR6 ;  /* 0x00000006ff387e24 */ /* 0x008fe2000f8e00ff */
[----:B0-----:R-:W-:Y:S06]  /*80a0*/  BRA.U UP1, `(.L_x_120) ;  /* 0x00000001012c7547 */ /* 0x001fec000b800000 */
        /* <DEDUP_REMOVED lines=11> */
.L_x_120:
        /* <DEDUP_REMOVED lines=12> */
.L_x_121:
        /* <DEDUP_REMOVED lines=28> */
[----:B------:R1:W3:Y:S01]  /*83e0*/  POPC R64, R43 ;  /* 0x0000002b00407309 */ /* 0x0002e20000000000 */
[----:B0-----:R-:W-:Y:S01]  /*83f0*/  ISETP.NE.AND P0, PT, R41, R56, PT ;  /* 0x000000382900720c */ /* 0x001fe20003f05270 */
[----:B------:R-:W-:-:S12]  /*8400*/  IMAD.MOV.U32 R41, RZ, RZ, RZ ;  /* 0x000000ffff297224 */ /* 0x000fd800078e00ff */
[----:B-1-3--:R-:W-:Y:S05]  /*8410*/  @P0 BRA `(.L_x_123) ;  /* 0x0000000000080947 */ /* 0x00afea0003800000 */
[----:B------:R-:W-:-:S06]  /*8420*/  IMAD R41, R69, 0x4, R42 ;  /* 0x0000000445297824 */ /* 0x000fcc00078e022a */
[----:B------:R0:W1:Y:S02]  /*8430*/  ATOMS.ADD R41, [R41], R64 ;  /* 0x000000402929738c */ /* 0x0000640000000000 */
.L_x_123:
[----:B------:R-:W-:Y:S05]  /*8440*/  BSYNC.RECONVERGENT B0 ;  /* 0x0000000000007941 */ /* 0x000fea0003800200 */
.L_x_122:
[----:B------:R-:W-:Y:S01]  /*8450*/  BAR.SYNC.DEFER_BLOCKING 0x0 ;  /* 0x0000000000007b1d */ /* 0x000fe20000010000 */
[----:B------:R-:W-:Y:S01]  /*8460*/  LEA R54, R54, UR7, 0x3 ;  /* 0x0000000736367c11 */ /* 0x000fe2000f8e18ff */
[----:B------:R-:W-:Y:S01]  /*8470*/  IMAD.IADD R63, R60, 0x1, R63 ;  /* 0x000000013c3f7824 */ /* 0x000fe200078e023f */
[----:B------:R-:W-:Y:S01]  /*8480*/  LEA R57, R57, UR7, 0x3 ;  /* 0x0000000739397c11 */ /* 0x000fe2000f8e18ff */
[----:B------:R-:W-:Y:S01]  /*8490*/  IMAD.IADD R65, R44, 0x1, R65 ;  /* 0x000000012c417824 */ /* 0x000fe200078e0241 */
[----:B------:R-:W-:Y:S01]  /*84a0*/  LEA R58, R58, UR7, 0x3 ;  /* 0x000000073a3a7c11 */ /* 0x000fe2000f8e18ff */
[----:B----4-:R-:W-:Y:S01]  /*84b0*/  IMAD.IADD R47, R46, 0x1, R47 ;  /* 0x000000012e2f7824 */ /* 0x010fe200078e022f */
[----:B------:R-:W-:Y:S01]  /*84c0*/  LEA R61, R61, UR7, 0x3 ;  /* 0x000000073d3d7c11 */ /* 0x000fe2000f8e18ff */
[----:B-1----:R-:W1:Y:S01]  /*84d0*/  SHFL.IDX PT, R41, R41, R56, 0x1f ;  /* 0x00001f3829297589 */ /* 0x002e6200000e0000 */
[----:B------:R-:W-:Y:S01]  /*84e0*/  LEA R42, R51, UR7, 0x3 ;  /* 0x00000007332a7c11 */ /* 0x000fe2000f8e18ff */
[----:B--2---:R-:W-:Y:S01]  /*84f0*/  IMAD.IADD R67, R48, 0x1, R67 ;  /* 0x0000000130437824 */ /* 0x004fe200078e0243 */
[----:B------:R-:W-:Y:S01]  /*8500*/  LEA R49, R49, UR7, 0x3 ;  /* 0x0000000731317c11 */ /* 0x000fe2000f8e18ff */
[----:B------:R-:W-:Y:S01]  /*8510*/  BSSY B1, `(.L_x_124) ;  /* 0x0000050000017945 */ /* 0x000fe20003800000 */
[----:B------:R-:W-:-:S02]  /*8520*/  LEA R50, R50, UR7, 0x3 ;  /* 0x0000000732327c11 */ /* 0x000fc4000f8e18ff */
[----:B------:R-:W-:Y:S02]  /*8530*/  LEA R53, R53, UR7, 0x3 ;  /* 0x0000000735357c11 */ /* 0x000fe4000f8e18ff */
[----:B------:R-:W-:Y:S02]  /*8540*/  LEA R59, R59, UR7, 0x3 ;  /* 0x000000073b3b7c11 */ /* 0x000fe4000f8e18ff */
[----:B------:R-:W-:Y:S01]  /*8550*/  ISETP.NE.AND P0, PT, R62, RZ, PT ;  /* 0x000000ff3e00720c */ /* 0x000fe20003f05270 */
[----:B------:R-:W-:Y:S04]  /*8560*/  STS.U16 [R54+-0x8], R23 ;  /* 0xfffff81736007388 */ /* 0x000fe80000000400 */
[----:B------:R-:W-:Y:S04]  /*8570*/  STS [R54+-0x4], R37 ;  /* 0xfffffc2536007388 */ /* 0x000fe80000000800 */
[----:B------:R2:W-:Y:S01]  /*8580*/  STS.U16 [R57+-0x8], R22 ;  /* 0xfffff81639007388 */ /* 0x0005e20000000400 */
[----:B-1----:R-:W-:-:S03]  /*8590*/  IMAD.IADD R41, R64, 0x1, R41 ;  /* 0x0000000140297824 */ /* 0x002fc600078e0229 */
[----:B------:R-:W-:Y:S02]  /*85a0*/  STS [R57+-0x4], R36 ;  /* 0xfffffc2439007388 */ /* 0x000fe40000000800 */
[----:B------:R-:W-:Y:S02]  /*85b0*/  LEA R41, R41, UR7, 0x3 ;  /* 0x0000000729297c11 */ /* 0x000fe4000f8e18ff */
[----:B------:R-:W-:Y:S01]  /*85c0*/  STS.U16 [R58+-0x8], R21 ;  /* 0xfffff8153a007388 */ /* 0x000fe20000000400 */
[----:B--2---:R-:W-:-:S03]  /*85d0*/  LEA R22, R55, UR7, 0x3 ;  /* 0x0000000737167c11 */ /* 0x004fc6000f8e18ff */
[----:B------:R-:W-:Y:S04]  /*85e0*/  STS [R58+-0x4], R35 ;  /* 0xfffffc233a007388 */ /* 0x000fe80000000800 */
[----:B------:R1:W-:Y:S04]  /*85f0*/  STS.U16 [R61+-0x8], R20 ;  /* 0xfffff8143d007388 */ /* 0x0003e80000000400 */
[----:B------:R-:W-:Y:S04]  /*8600*/  STS [R61+-0x4], R34 ;  /* 0xfffffc223d007388 */ /* 0x000fe80000000800 */
[----:B------:R2:W-:Y:S01]  /*8610*/  STS.U16 [R42+-0x8], R19 ;  /* 0xfffff8132a007388 */ /* 0x0005e20000000400 */
[----:B-1----:R-:W-:-:S03]  /*8620*/  LEA R20, R63, UR7, 0x3 ;  /* 0x000000073f147c11 */ /* 0x002fc6000f8e18ff */
[----:B------:R-:W-:Y:S04]  /*8630*/  STS [R42+-0x4], R33 ;  /* 0xfffffc212a007388 */ /* 0x000fe80000000800 */
[----:B------:R-:W-:Y:S01]  /*8640*/  STS.U16 [R49+-0x8], R18 ;  /* 0xfffff81231007388 */ /* 0x000fe20000000400 */
[----:B--2---:R-:W-:-:S03]  /*8650*/  LEA R19, R65, UR7, 0x3 ;  /* 0x0000000741137c11 */ /* 0x004fc6000f8e18ff */
[----:B------:R-:W-:Y:S04]  /*8660*/  STS [R49+-0x4], R32 ;  /* 0xfffffc2031007388 */ /* 0x000fe80000000800 */
[----:B------:R1:W-:Y:S04]  /*8670*/  STS.U16 [R50+-0x8], R17 ;  /* 0xfffff81132007388 */ /* 0x0003e80000000400 */
[----:B------:R-:W-:Y:S04]  /*8680*/  STS [R50+-0x4], R31 ;  /* 0xfffffc1f32007388 */ /* 0x000fe80000000800 */
[----:B------:R2:W-:Y:S01]  /*8690*/  STS.U16 [R53+-0x8], R16 ;  /* 0xfffff81035007388 */ /* 0x0005e20000000400 */
[----:B-1----:R-:W-:-:S03]  /*86a0*/  LEA R17, R67, UR7, 0x3 ;  /* 0x0000000743117c11 */ /* 0x002fc6000f8e18ff */
[----:B------:R1:W-:Y:S04]  /*86b0*/  STS [R53+-0x4], R30 ;  /* 0xfffffc1e35007388 */ /* 0x0003e80000000800 */
[----:B------:R1:W-:Y:S01]  /*86c0*/  STS.U16 [R22+-0x8], R15 ;  /* 0xfffff80f16007388 */ /* 0x0003e20000000400 */
[----:B--2---:R-:W-:-:S03]  /*86d0*/  LEA R16, R47, UR7, 0x3 ;  /* 0x000000072f107c11 */ /* 0x004fc6000f8e18ff */
[----:B------:R1:W-:Y:S04]  /*86e0*/  STS [R22+-0x4], R29 ;  /* 0xfffffc1d16007388 */ /* 0x0003e80000000800 */
[----:B------:R1:W-:Y:S04]  /*86f0*/  STS.U16 [R59+-0x8], R14 ;  /* 0xfffff80e3b007388 */ /* 0x0003e80000000400 */
        /* <DEDUP_REMOVED lines=10> */
[----:B------:R1:W-:Y:S01]  /*87a0*/  STS [R41+-0x4], R40 ;  /* 0xfffffc2829007388 */ /* 0x0003e20000000800 */
[----:B------:R-:W-:Y:S05]  /*87b0*/  @P0 BRA `(.L_x_125) ;  /* 0x0000000000940947 */ /* 0x000fea0003800000 */
[----:B------:R-:W2:Y:S01]  /*87c0*/  LDG.E R8, desc[UR10][R8.64] ;  /* 0x0000000a08087981 */ /* 0x000ea2000c1e1900 */
[----:B------:R-:W-:Y:S01]  /*87d0*/  UISETP.GE.AND UP0, UPT, UR9, 0x1, UPT ;  /* 0x000000010900788c */ /* 0x000fe2000bf06270 */
[----:B-1----:R-:W-:Y:S02]  /*87e0*/  IMAD.MOV.U32 R11, RZ, RZ, R38 ;  /* 0x000000ffff0b7224 */ /* 0x002fe400078e0026 */
[----:B--2---:R-:W-:-:S05]  /*87f0*/  IMAD.IADD R0, R8, 0x1, -R45 ;  /* 0x0000000108007824 */ /* 0x004fca00078e0a2d */
[----:B------:R1:W-:Y:S01]  /*8800*/  STS [R39+0xb400], R0 ;  /* 0x00b4000027007388 */ /* 0x0003e20000000800 */
[----:B------:R-:W-:Y:S05]  /*8810*/  BRA.U !UP0, `(.L_x_126) ;  /* 0x00000001086c7547 */ /* 0x000fea000b800000 */
[----:B------:R-:W-:Y:S01]  /*8820*/  BSSY B0, `(.L_x_127) ;  /* 0x0000019000007945 */ /* 0x000fe20003800000 */
[----:B-1----:R-:W-:Y:S02]  /*8830*/  IMAD.MOV.U32 R0, RZ, RZ, -0x1 ;  /* 0xffffffffff007424 */ /* 0x002fe400078e00ff */
[----:B------:R-:W-:Y:S02]  /*8840*/  IMAD.U32 R10, RZ, RZ, UR9 ;  /* 0x00000009ff0a7e24 */ /* 0x000fe4000f8e00ff */
[----:B------:R-:W-:-:S07]  /*8850*/  IMAD.MOV.U32 R11, RZ, RZ, R38 ;  /* 0x000000ffff0b7224 */ /* 0x000fce00078e0026 */
.L_x_131:
[----:B------:R-:W1:Y:S01]  /*8860*/  LDC.64 R8, c[0x0][0x380] ;  /* 0x0000e000ff087b82 */ /* 0x000e620000000a00 */
[----:B------:R-:W-:Y:S01]  /*8870*/  VIADD R15, R10, 0xffffffff ;  /* 0xffffffff0a0f7836 */ /* 0x000fe20000000000 */
[----:B------:R-:W-:Y:S03]  /*8880*/  BSSY B2, `(.L_x_128) ;  /* 0x0000008000027945 */ /* 0x000fe60003800000 */
[----:B------:R-:W-:-:S04]  /*8890*/  IMAD R13, R15, 0x100, R3 ;  /* 0x000001000f0d7824 */ /* 0x000fc800078e0203 */
[----:B-1----:R-:W-:-:S07]  /*88a0*/  IMAD.WIDE R8, R13, 0x4, R8 ;  /* 0x000000040d087825 */ /* 0x002fce00078e0208 */
.L_x_129:
[----:B------:R-:W-:Y:S05]  /*88b0*/  YIELD ;  /* 0x0000000000007946 */ /* 0x000fea0003800000 */
[----:B------:R1:W-:Y:S06]  /*88c0*/  MEMBAR.SC.CTA ;  /* 0x0000000000007992 */ /* 0x0003ec0000000000 */
[----:B-1----:R-:W2:Y:S02]  /*88d0*/  LDG.E.STRONG.SYS R12, desc[UR10][R8.64] ;  /* 0x0000000a080c7981 */ /* 0x002ea4000c1f5900 */
[----:B--2---:R-:W-:-:S13]  /*88e0*/  ISETP.NE.AND P0, PT, R12, RZ, PT ;  /* 0x000000ff0c00720c */ /* 0x004fda0003f05270 */
[----:B------:R-:W-:Y:S05]  /*88f0*/  @!P0 BRA `(.L_x_129) ;  /* 0xfffffffc00ec8947 */ /* 0x000fea000383ffff */
[----:B------:R-:W-:Y:S05]  /*8900*/  BSYNC B2 ;  /* 0x0000000000027941 */ /* 0x000fea0003800000 */
.L_x_128:
[----:B------:R-:W-:Y:S01]  /*8910*/  BSSY.RECONVERGENT B2, `(.L_x_130) ;  /* 0x0000006000027945 */ /* 0x000fe20003800200 */
[C---:B------:R-:W-:Y:S02]  /*8920*/  ISETP.GT.AND P0, PT, R12.reuse, -0x1, PT ;  /* 0xffffffff0c00780c */ /* 0x040fe40003f04270 */
[----:B------:R-:W-:Y:S01]  /*8930*/  LOP3.LUT R12, R12, 0x3fffffff, RZ, 0xc0, !PT ;  /* 0x3fffffff0c0c7812 */ /* 0x000fe200078ec0ff */
[----:B------:R-:W-:Y:S05]  /*8940*/  WARPSYNC.EXCLUSIVE R0 ;  /* 0x0000000000007348 */ /* 0x000fea0003a00000 */
[----:B------:R-:W-:-:S05]  /*8950*/  IMAD.IADD R11, R12, 0x1, R11 ;  /* 0x000000010c0b7824 */ /* 0x000fca00078e020b */
[----:B------:R-:W-:-:S07]  /*8960*/  VOTE.ANY R0, PT, P0 ;  /* 0x0000000000007806 */ /* 0x000fce00000e0100 */
[----:B------:R-:W-:Y:S05]  /*8970*/  BSYNC.RECONVERGENT B2 ;  /* 0x0000000000027941 */ /* 0x000fea0003800200 */
.L_x_130:
[----:B------:R-:W-:Y:S01]  /*8980*/  ISETP.GT.U32.AND P1, PT, R10, 0x1, PT ;  /* 0x000000010a00780c */ /* 0x000fe20003f24070 */
[----:B------:R-:W-:-:S12]  /*8990*/  IMAD.MOV.U32 R10, RZ, RZ, R15 ;  /* 0x000000ffff0a7224 */ /* 0x000fd800078e000f */
[----:B------:R-:W-:Y:S05]  /*89a0*/  @P0 BRA P1, `(.L_x_131) ;  /* 0xfffffffc00ac0947 */ /* 0x000fea000083ffff */
[----:B------:R-:W-:Y:S05]  /*89b0*/  BSYNC B0 ;  /* 0x0000000000007941 */ /* 0x000fea0003800000 */
.L_x_127:
[----:B------:R2:W3:Y:S02]  /*89c0*/  LDS R0, [R39+0xb400] ;  /* 0x00b4000027007984 */ /* 0x0004e40000000800 */
.L_x_126:
[----:B------:R-:W-:Y:S02]  /*89d0*/  LOP3.LUT R9, R11, 0x80000000, RZ, 0xfc, !PT ;  /* 0x800000000b097812 */ /* 0x000fe400078efcff */
[----:B-1-3--:R-:W-:-:S03]  /*89e0*/  IADD3 R0, PT, PT, R0, R11, -R38 ;  /* 0x0000000b00007210 */ /* 0x00afc60007ffe826 */
[----:B------:R3:W-:Y:S04]  /*89f0*/  STG.E.STRONG.SYS desc[UR10][R4.64], R9 ;  /* 0x0000000904007986 */ /* 0x0007e8000c11590a */
[----:B------:R3:W-:Y:S02]  /*8a00*/  STS [R39+0xb400], R0 ;  /* 0x00b4000027007388 */ /* 0x0007e40000000800 */
.L_x_125:
[----:B------:R-:W-:Y:S05]  /*8a10*/  BSYNC B1 ;  /* 0x0000000000017941 */ /* 0x000fea0003800000 */
.L_x_124:
[----:B---3--:R-:W3:Y:S01]  /*8a20*/  LDC.64 R8, c[0x0][0x390] ;  /* 0x0000e400ff087b82 */ /* 0x008ee20000000a00 */
[----:B------:R-:W-:-:S04]  /*8a30*/  UIMAD UR6, UR9, 0x1680, URZ ;  /* 0x00001680090678a4 */ /* 0x000fc8000f8e02ff */
[----:B------:R-:W-:-:S03]  /*8a40*/  UIADD3 UR6, UPT, UPT, UR6, 0x1680, URZ ;  /* 0x0000168006067890 */ /* 0x000fc6000fffe0ff */
[----:B------:R-:W4:Y:S01]  /*8a50*/  LDC R5, c[0x0][0x3c0] ;  /* 0x0000f000ff057b82 */ /* 0x000f220000000800 */
[----:B---3--:R-:W-:Y:S02]  /*8a60*/  ISETP.EQ.U32.AND P1, PT, R8, RZ, PT ;  /* 0x000000ff0800720c */ /* 0x008fe40003f22070 */
[----:B----4-:R-:W-:-:S04]  /*8a70*/  ISETP.LE.AND P0, PT, R5, UR6, PT ;  /* 0x0000000605007c0c */ /* 0x010fc8000bf03270 */
[----:B------:R-:W-:Y:S02]  /*8a80*/  ISETP.EQ.OR.EX P0, PT, R9, RZ, !P0, P1 ;  /* 0x000000ff0900720c */ /* 0x000fe40004702710 */
[----:B------:R-:W-:Y:S01]  /*8a90*/  ISETP.LT.AND P1, PT, R5, UR6, PT ;  /* 0x0000000605007c0c */ /* 0x000fe2000bf21270 */
[----:B------:R-:W-:Y:S05]  /*8aa0*/  WARPSYNC.ALL ;  /* 0x0000000000007948 */ /* 0x000fea0003800000 */
[----:B------:R-:W-:-:S13]  /*8ab0*/  ISETP.GT.U32.OR P0, PT, R3, 0xff, P0 ;  /* 0x000000ff0300780c */ /* 0x000fda0000704470 */
[----:B-1----:R-:W1:Y:S02]  /*8ac0*/  @!P0 LDS R0, [R39+0xb400] ;  /* 0x00b4000027008984 */ /* 0x002e640000000800 */
[----:B-1----:R-:W-:-:S05]  /*8ad0*/  @!P0 IADD3 R45, PT, PT, R0, R45, R38 ;  /* 0x0000002d002d8210 */ /* 0x002fca0007ffe026 */
[----:B------:R1:W-:Y:S01]  /*8ae0*/  @!P0 STG.E desc[UR10][R6.64], R45 ;  /* 0x0000002d06008986 */ /* 0x0003e2000c10190a */
[----:B------:R-:W-:Y:S06]  /*8af0*/  BAR.SYNC.DEFER_BLOCKING 0x0 ;  /* 0x0000000000007b1d */ /* 0x000fec0000010000 */
[----:B------:R-:W-:Y:S05]  /*8b00*/  @P1 BRA `(.L_x_132) ;  /* 0x0000002400201947 */ /* 0x000fea0003800000 */
[----:B--2---:R-:W-:Y:S01]  /*8b10*/  IMAD R39, R3, 0x4, R39 ;  /* 0x0000000403277824 */ /* 0x004fe200078e0227 */
[----:B------:R-:W2:Y:S01]  /*8b20*/  LDCU UR8, c[0x0][0x3c4] ;  /* 0x00007880ff0877ac */ /* 0x000ea20008000800 */
[----:B------:R-:W-:Y:S02]  /*8b30*/  IMAD.MOV.U32 R0, RZ, RZ, RZ ;  /* 0x000000ffff007224 */ /* 0x000fe400078e00ff */
[----:B------:R-:W-:Y:S01]  /*8b40*/  IMAD.MOV.U32 R5, RZ, RZ, RZ ;  /* 0x000000ffff057224 */ /* 0x000fe200078e00ff */
[----:B------:R3:W4:Y:S01]  /*8b50*/  LDS R8, [R39+0x4] ;  /* 0x0000040027087984 */ /* 0x0007220000000800 */
[----:B------:R-:W5:Y:S01]  /*8b60*/  LDCU UR6, c[0x0][0x3c8] ;  /* 0x00007900ff0677ac */ /* 0x000f620008000800 */
[----:B-1----:R-:W-:Y:S01]  /*8b70*/  IMAD.U32 R6, RZ, RZ, UR5 ;  /* 0x00000005ff067e24 */ /* 0x002fe2000f8e00ff */
[----:B--2---:R-:W-:Y:S01]  /*8b80*/  UISETP.GT.U32.AND UP0, UPT, UR8, 0x1f, UPT ;  /* 0x0000001f0800788c */ /* 0x004fe2000bf04070 */
[----:B-----5:R-:W-:-:S08]  /*8b90*/  IMAD.U32 R4, RZ, RZ, UR6 ;  /* 0x00000006ff047e24 */ /* 0x020fd0000f8e00ff */
[----:B---3--:R-:W-:Y:S05]  /*8ba0*/  BRA.U UP0, `(.L_x_133) ;  /* 0x00000001002c7547 */ /* 0x008fea000b800000 */
[----:B------:R-:W1:Y:S01]  /*8bb0*/  LDC R0, c[0x0][0x3c8] ;  /* 0x0000f200ff007b82 */ /* 0x000e620000000800 */
[----:B------:R-:W-:Y:S02]  /*8bc0*/  CS2R R4, SRZ ;  /* 0x0000000000047805 */ /* 0x000fe4000001ff00 */
[----:B-1----:R-:W-:-:S13]  /*8bd0*/  ISETP.NE.AND P1, PT, R0, RZ, PT ;  /* 0x000000ff0000720c */ /* 0x002fda0003f25270 */
[----:B----4-:R-:W-:Y:S01]  /*8be0*/  @P1 ISETP.NE.AND P0, PT, R8, 0x7fffffff, PT ;  /* 0x7fffffff0800180c */ /* 0x010fe20003f05270 */
[----:B------:R-:W-:-:S03]  /*8bf0*/  @P1 IMAD.U32 R4, RZ, RZ, UR15 ;  /* 0x0000000fff041e24 */ /* 0x000fc6000f8e00ff */
[----:B------:R-:W-:-:S04]  /*8c00*/  @P1 SEL R0, R8, 0x80000000, P0 ;  /* 0x8000000008001807 */ /* 0x000fc80000000000 */
[----:B------:R-:W-:Y:S01]  /*8c10*/  @P1 SHF.R.U32.HI R6, RZ, UR8, R0 ;  /* 0x00000008ff061c19 */ /* 0x000fe20008011600 */
[----:B------:R-:W-:Y:S02]  /*8c20*/  IMAD.MOV.U32 R0, RZ, RZ, RZ ;  /* 0x000000ffff007224 */ /* 0x000fe400078e00ff */
[----:B------:R-:W-:Y:S01]  /*8c30*/  @P1 IMAD.U32 R0, RZ, RZ, UR13 ;  /* 0x0000000dff001e24 */ /* 0x000fe2000f8e00ff */
[----:B------:R-:W-:Y:S01]  /*8c40*/  @P1 LOP3.LUT R5, R6, UR14, RZ, 0x30, !PT ;  /* 0x0000000e06051c12 */ /* 0x000fe2000f8e30ff */
[----:B------:R-:W-:-:S07]  /*8c50*/  IMAD.MOV.U32 R6, RZ, RZ, RZ ;  /* 0x000000ffff067224 */ /* 0x000fce00078e00ff */
.L_x_133:
[----:B------:R1:W2:Y:S01]  /*8c60*/  LDS.U16 R9, [R39] ;  /* 0x0000000027097984 */ /* 0x0002a20000000400 */
[----:B------:R-:W-:-:S04]  /*8c70*/  ISETP.NE.AND P0, PT, R4, RZ, PT ;  /* 0x000000ff0400720c */ /* 0x000fc80003f05270 */
[----:B------:R-:W-:-:S13]  /*8c80*/  ISETP.GT.U32.OR P0, PT, R6, 0xf, !P0 ;  /* 0x0000000f0600780c */ /* 0x000fda0004704470 */
[----:B-1----:R-:W-:Y:S05]  /*8c90*/  @P0 BRA `(.L_x_134) ;  /* 0x0000000000200947 */ /* 0x002fea0003800000 */
[----:B------:R-:W-:Y:S02]  /*8ca0*/  IMAD.MOV R7, RZ, RZ, -R6 ;  /* 0x000000ffff077224 */ /* 0x000fe400078e0a06 */
[----:B------:R-:W-:-:S03]  /*8cb0*/  IMAD.MOV.U32 R11, RZ, RZ, -0x1 ;  /* 0xffffffffff0b7424 */ /* 0x000fc600078e00ff */
[----:B------:R-:W-:Y:S02]  /*8cc0*/  VIADDMNMX.U32 R4, R7, 0x10, R4, PT ;  /* 0x0000001007047846 */ /* 0x000fe40003800004 */
[----:B--2---:R-:W-:Y:S02]  /*8cd0*/  SHF.R.U32.HI R7, RZ, R6, R9 ;  /* 0x00000006ff077219 */ /* 0x004fe40000011609 */
[----:B------:R-:W-:-:S04]  /*8ce0*/  SHF.L.U32 R4, R11, R4, RZ ;  /* 0x000000040b047219 */ /* 0x000fc800000006ff */
[----:B------:R-:W-:-:S04]  /*8cf0*/  LOP3.LUT R7, R7, R4, RZ, 0x30, !PT ;  /* 0x0000000407077212 */ /* 0x000fc800078e30ff */
[----:B------:R-:W-:-:S04]  /*8d00*/  SHF.L.U32 R0, R7, R0, RZ ;  /* 0x0000000007007219 */ /* 0x000fc800000006ff */
[----:B------:R-:W-:-:S07]  /*8d10*/  LOP3.LUT R5, R0, R5, RZ, 0xfc, !PT ;  /* 0x0000000500057212 */ /* 0x000fce00078efcff */
.L_x_134:
[----:B------:R-:W-:Y:S01]  /*8d20*/  LEA R10, R5, UR7, 0x2 ;  /* 0x00000007050a7c11 */ /* 0x000fe2000f8e10ff */
[----:B------:R-:W-:Y:S01]  /*8d30*/  IMAD.MOV.U32 R0, RZ, RZ, -0x1 ;  /* 0xffffffffff007424 */ /* 0x000fe200078e00ff */
[----:B------:R-:W1:Y:S01]  /*8d40*/  LDC.64 R4, c[0x0][0x3a0] ;  /* 0x0000e800ff047b82 */ /* 0x000e620000000a00 */
[----:B----4-:R-:W-:Y:S02]  /*8d50*/  ISETP.GT.AND P0, PT, R8, -0x1, PT ;  /* 0xffffffff0800780c */ /* 0x010fe40003f04270 */
[----:B------:R-:W-:Y:S01]  /*8d60*/  CS2R R12, SRZ ;  /* 0x00000000000c7805 */ /* 0x000fe2000001ff00 */
[----:B------:R3:W4:Y:S01]  /*8d70*/  LDS R7, [R10+0xb400] ;  /* 0x00b400000a077984 */ /* 0x0007220000000800 */
[----:B------:R-:W-:Y:S01]  /*8d80*/  IMAD.U32 R14, RZ, RZ, UR5 ;  /* 0x00000005ff0e7e24 */ /* 0x000fe2000f8e00ff */
[----:B------:R-:W-:-:S04]  /*8d90*/  SEL R11, R0, 0x80000000, P0 ;  /* 0x80000000000b7807 */ /* 0x000fc80000000000 */
[----:B------:R-:W-:Y:S01]  /*8da0*/  LOP3.LUT R11, R11, R8, RZ, 0x3c, !PT ;  /* 0x000000080b0b7212 */ /* 0x000fe200078e3cff */
[----:B---3--:R-:W-:Y:S02]  /*8db0*/  IMAD.U32 R10, RZ, RZ, UR6 ;  /* 0x00000006ff0a7e24 */ /* 0x008fe4000f8e00ff */
[----:B----4-:R-:W-:-:S04]  /*8dc0*/  IMAD.IADD R7, R7, 0x1, R3 ;  /* 0x0000000107077824 */ /* 0x010fc800078e0203 */
[----:B-1----:R-:W-:-:S05]  /*8dd0*/  IMAD.WIDE.U32 R6, R7, 0x8, R4 ;  /* 0x0000000807067825 */ /* 0x002fca00078e0004 */
[----:B--2---:R1:W-:Y:S04]  /*8de0*/  STG.E.U16 desc[UR10][R6.64], R9 ;  /* 0x0000000906007986 */ /* 0x0043e8000c10150a */
[----:B------:R1:W-:Y:S01]  /*8df0*/  STG.E desc[UR10][R6.64+0x4], R11 ;  /* 0x0000040b06007986 */ /* 0x0003e2000c10190a */
[----:B------:R-:W-:-:S03]  /*8e00*/  NOP ;  /* 0x0000000000007918 */ /* 0x000fc60000000000 */
[----:B------:R1:W2:Y:S01]  /*8e10*/  LDS R8, [R39+0xc04] ;  /* 0x000c040027087984 */ /* 0x0002a20000000800 */
[----:B------:R-:W-:Y:S05]  /*8e20*/  BRA.U UP0, `(.L_x_135) ;  /* 0x00000001002c7547 */ /* 0x000fea000b800000 */
[----:B-1----:R-:W1:Y:S01]  /*8e30*/  LDC R6, c[0x0][0x3c8] ;  /* 0x0000f200ff067b82 */ /* 0x002e620000000800 */
[----:B------:R-:W-:Y:S01]  /*8e40*/  CS2R R12, SRZ ;  /* 0x00000000000c7805 */ /* 0x000fe2000001ff00 */
[----:B------:R-:W-:Y:S02]  /*8e50*/  IMAD.MOV.U32 R10, RZ, RZ, RZ ;  /* 0x000000ffff0a7224 */ /* 0x000fe400078e00ff */
[----:B------:R-:W-:Y:S01]  /*8e60*/  IMAD.MOV.U32 R14, RZ, RZ, RZ ;  /* 0x000000ffff0e7224 */ /* 0x000fe200078e00ff */
[----:B-1----:R-:W-:-:S13]  /*8e70*/  ISETP.NE.AND P1, PT, R6, RZ, PT ;  /* 0x000000ff0600720c */ /* 0x002fda0003f25270 */
[C---:B--2---:R-:W-:Y:S01]  /*8e80*/  @P1 ISETP.NE.AND P0, PT, R8.reuse, 0x7fffffff, PT ;  /* 0x7fffffff0800180c */ /* 0x044fe20003f05270 */
[----:B------:R-:W-:Y:S02]  /*8e90*/  @P1 IMAD.U32 R10, RZ, RZ, UR15 ;  /* 0x0000000fff0a1e24 */ /* 0x000fe4000f8e00ff */
[----:B------:R-:W-:Y:S01]  /*8ea0*/  @P1 IMAD.U32 R12, RZ, RZ, UR13 ;  /* 0x0000000dff0c1e24 */ /* 0x000fe2000f8e00ff */
[----:B------:R-:W-:-:S04]  /*8eb0*/  @P1 SEL R6, R8, 0x80000000, P0 ;  /* 0x8000000008061807 */ /* 0x000fc80000000000 */
[----:B------:R-:W-:-:S04]  /*8ec0*/  @P1 SHF.R.U32.HI R6, RZ, UR8, R6 ;  /* 0x00000008ff061c19 */ /* 0x000fc80008011606 */
[----:B------:R-:W-:-:S07]  /*8ed0*/  @P1 LOP3.LUT R13, R6, UR14, RZ, 0x30, !PT ;  /* 0x0000000e060d1c12 */ /* 0x000fce000f8e30ff */
.L_x_135:
[----:B-1----:R1:W3:Y:S01]  /*8ee0*/  LDS.U16 R9, [R39+0xc00] ;  /* 0x000c000027097984 */ /* 0x0022e20000000400 */
[----:B------:R-:W-:-:S04]  /*8ef0*/  ISETP.NE.AND P0, PT, R10, RZ, PT ;  /* 0x000000ff0a00720c */ /* 0x000fc80003f05270 */
[----:B------:R-:W-:-:S13]  /*8f00*/  ISETP.GT.U32.OR P0, PT, R14, 0xf, !P0 ;  /* 0x0000000f0e00780c */ /* 0x000fda0004704470 */
[----:B-1----:R-:W-:Y:S05]  /*8f10*/  @P0 BRA `(.L_x_136) ;  /* 0x00000000001c0947 */ /* 0x002fea0003800000 */
[----:B------:R-:W-:Y:S01]  /*8f20*/  IMAD.MOV R7, RZ, RZ, -R14 ;  /* 0x000000ffff077224 */ /* 0x000fe200078e0a0e */
[----:B---3--:R-:W-:-:S04]  /*8f30*/  SHF.R.U32.HI R14, RZ, R14, R9 ;  /* 0x0000000eff0e7219 */ /* 0x008fc80000011609 */
[----:B------:R-:W-:-:S04]  /*8f40*/  VIADDMNMX.U32 R7, R7, 0x10, R10, PT ;  /* 0x0000001007077846 */ /* 0x000fc8000380000a */
[----:B------:R-:W-:-:S04]  /*8f50*/  SHF.L.U32 R7, R0, R7, RZ ;  /* 0x0000000700077219 */ /* 0x000fc800000006ff */
[----:B------:R-:W-:-:S04]  /*8f60*/  LOP3.LUT R7, R14, R7, RZ, 0x30, !PT ;  /* 0x000000070e077212 */ /* 0x000fc800078e30ff */
[----:B------:R-:W-:-:S04]  /*8f70*/  SHF.L.U32 R12, R7, R12, RZ ;  /* 0x0000000c070c7219 */ /* 0x000fc800000006ff */
[----:B------:R-:W-:-:S07]  /*8f80*/  LOP3.LUT R13, R12, R13, RZ, 0xfc, !PT ;  /* 0x0000000d0c0d7212 */ /* 0x000fce00078efcff */
.L_x_136:
[----:B------:R-:W-:Y:S01]  /*8f90*/  LEA R13, R13, UR7, 0x2 ;  /* 0x000000070d0d7c11 */ /* 0x000fe2000f8e10ff */
[----:B------:R-:W-:Y:S01]  /*8fa0*/  IMAD.MOV.U32 R10, RZ, RZ, RZ ;  /* 0x000000ffff0a7224 */ /* 0x000fe200078e00ff */
[----:B--2---:R-:W-:Y:S01]  /*8fb0*/  ISETP.GT.AND P0, PT, R8, -0x1, PT ;  /* 0xffffffff0800780c */ /* 0x004fe20003f04270 */
[----:B------:R-:W-:Y:S02]  /*8fc0*/  IMAD.MOV.U32 R14, RZ, RZ, RZ ;  /* 0x000000ffff0e7224 */ /* 0x000fe400078e00ff */
[----:B------:R-:W-:Y:S01]  /*8fd0*/  IMAD.U32 R16, RZ, RZ, UR5 ;  /* 0x00000005ff107e24 */ /* 0x000fe2000f8e00ff */
[----:B------:R-:W1:Y:S01]  /*8fe0*/  LDS R13, [R13+0xb400] ;  /* 0x00b400000d0d7984 */ /* 0x000e620000000800 */
[----:B------:R-:W-:Y:S01]  /*8ff0*/  SEL R11, R0, 0x80000000, P0 ;  /* 0x80000000000b7807 */ /* 0x000fe20000000000 */
[----:B------:R-:W-:-:S03]  /*9000*/  IMAD.U32 R12, RZ, RZ, UR6 ;  /* 0x00000006ff0c7e24 */ /* 0x000fc6000f8e00ff */
[----:B------:R-:W-:Y:S02]  /*9010*/  LOP3.LUT R11, R11, R8, RZ, 0x3c, !PT ;  /* 0x000000080b0b7212 */ /* 0x000fe400078e3cff */
[----:B-1----:R-:W-:-:S05]  /*9020*/  IADD3 R7, PT, PT, R3, 0x180, R13 ;  /* 0x0000018003077810 */ /* 0x002fca0007ffe00d */
[----:B------:R-:W-:-:S05]  /*9030*/  IMAD.WIDE.U32 R6, R7, 0x8, R4 ;  /* 0x0000000807067825 */ /* 0x000fca00078e0004 */
[----:B---3--:R1:W-:Y:S04]  /*9040*/  STG.E.U16 desc[UR10][R6.64], R9 ;  /* 0x0000000906007986 */ /* 0x0083e8000c10150a */
[----:B------:R1:W-:Y:S01]  /*9050*/  STG.E desc[UR10][R6.64+0x4], R11 ;  /* 0x0000040b06007986 */ /* 0x0003e2000c10190a */
[----:B------:R-:W-:-:S03]  /*9060*/  NOP ;  /* 0x0000000000007918 */ /* 0x000fc60000000000 */
[----:B------:R1:W2:Y:S01]  /*9070*/  LDS R8, [R39+0x1804] ;  /* 0x0018040027087984 */ /* 0x0002a20000000800 */
[----:B------:R-:W-:Y:S05]  /*9080*/  BRA.U UP0, `(.L_x_137) ;  /* 0x0000000100307547 */ /* 0x000fea000b800000 */
[----:B-1----:R-:W1:Y:S01]  /*9090*/  LDC R6, c[0x0][0x3c8] ;  /* 0x0000f200ff067b82 */ /* 0x002e620000000800 */
[----:B------:R-:W-:Y:S02]  /*90a0*/  IMAD.MOV.U32 R14, RZ, RZ, RZ ;  /* 0x000000ffff0e7224 */ /* 0x000fe400078e00ff */
[----:B------:R-:W-:Y:S02]  /*90b0*/  IMAD.MOV.U32 R12, RZ, RZ, RZ ;  /* 0x000000ffff0c7224 */ /* 0x000fe400078e00ff */
        /* <DEDUP_REMOVED lines=9> */
.L_x_137:
        /* <DEDUP_REMOVED lines=11> */
.L_x_138:
[----:B------:R-:W-:Y:S01]  /*9200*/  LEA R14, R14, UR7, 0x2 ;  /* 0x000000070e0e7c11 */ /* 0x000fe2000f8e10ff */
[----:B------:R-:W-:Y:S01]  /*9210*/  IMAD.MOV.U32 R10, RZ, RZ, RZ ;  /* 0x000000ffff0a7224 */ /* 0x000fe200078e00ff */
[----:B--2---:R-:W-:Y:S01]  /*9220*/  ISETP.GT.AND P0, PT, R8, -0x1, PT ;  /* 0xffffffff0800780c */ /* 0x004fe20003f04270 */
[----:B------:R-:W-:Y:S02]  /*9230*/  IMAD.MOV.U32 R13, RZ, RZ, RZ ;  /* 0x000000ffff0d7224 */ /* 0x000fe400078e00ff */
[----:B------:R-:W1:Y:S01]  /*9240*/  LDS R7, [R14+0xb400] ;  /* 0x00b400000e077984 */ /* 0x000e620000000800 */
[----:B------:R-:W-:Y:S01]  /*9250*/  SEL R11, R0, 0x80000000, P0 ;  /* 0x80000000000b7807 */ /* 0x000fe20000000000 */
[----:B------:R-:W-:Y:S02]  /*9260*/  IMAD.U32 R16, RZ, RZ, UR5 ;  /* 0x00000005ff107e24 */ /* 0x000fe4000f8e00ff */
[----:B------:R-:W-:Y:S01]  /*9270*/  IMAD.U32 R12, RZ, RZ, UR6 ;  /* 0x00000006ff0c7e24 */ /* 0x000fe2000f8e00ff */
[----:B------:R-:W-:-:S02]  /*9280*/  LOP3.LUT R11, R11, R8, RZ, 0x3c, !PT ;  /* 0x000000080b0b7212 */ /* 0x000fc400078e3cff */
        /* <DEDUP_REMOVED lines=18> */
.L_x_139:
        /* <DEDUP_REMOVED lines=11> */
.L_x_140:
        /* <DEDUP_REMOVED lines=28> */
.L_x_141:
        /* <DEDUP_REMOVED lines=11> */
.L_x_142:
        /* <DEDUP_REMOVED lines=27> */
.L_x_143:
        /* <DEDUP_REMOVED lines=11> */
.L_x_144:
        /* <DEDUP_REMOVED lines=28> */
.L_x_145:
        /* <DEDUP_REMOVED lines=11> */
.L_x_146:
        /* <DEDUP_REMOVED lines=27> */
.L_x_147:
        /* <DEDUP_REMOVED lines=11> */
.L_x_148:
        /* <DEDUP_REMOVED lines=28> */
.L_x_149:
        /* <DEDUP_REMOVED lines=11> */
.L_x_150:
        /* <DEDUP_REMOVED lines=27> */
.L_x_151:
        /* <DEDUP_REMOVED lines=11> */
.L_x_152:
        /* <DEDUP_REMOVED lines=28> */
.L_x_153:
        /* <DEDUP_REMOVED lines=11> */
.L_x_154:
        /* <DEDUP_REMOVED lines=27> */
.L_x_155:
        /* <DEDUP_REMOVED lines=11> */
.L_x_156:
        /* <DEDUP_REMOVED lines=28> */
.L_x_157:
        /* <DEDUP_REMOVED lines=11> */
.L_x_158:
        /* <DEDUP_REMOVED lines=27> */
.L_x_159:
        /* <DEDUP_REMOVED lines=11> */
.L_x_160:
[----:B------:R-:W-:Y:S01]  /*ac70*/  LEA R13, R13, UR7, 0x2 ;  /* 0x000000070d0d7c11 */ /* 0x000fe2000f8e10ff */
[----:B------:R-:W-:Y:S01]  /*ac80*/  IMAD.MOV.U32 R10, RZ, RZ, RZ ;  /* 0x000000ffff0a7224 */ /* 0x000fe200078e00ff */
[----:B--2---:R-:W-:Y:S01]  /*ac90*/  ISETP.GT.AND P0, PT, R8, -0x1, PT ;  /* 0xffffffff0800780c */ /* 0x004fe20003f04270 */
[----:B------:R-:W-:-:S03]  /*aca0*/  UMOV UR6, URZ ;  /* 0x000000ff00067c82 */ /* 0x000fc60008000000 */
[----:B------:R-:W1:Y:S01]  /*acb0*/  LDS R13, [R13+0xb400] ;  /* 0x00b400000d0d7984 */ /* 0x000e620000000800 */
[----:B------:R-:W-:-:S04]  /*acc0*/  SEL R11, R0, 0x80000000, P0 ;  /* 0x80000000000b7807 */ /* 0x000fc80000000000 */
        /* <DEDUP_REMOVED lines=8> */
[----:B------:R-:W3:Y:S01]  /*ad50*/  LDCU UR4, c[0x0][0x3c8] ;  /* 0x00007900ff0477ac */ /* 0x000ee20008000800 */
[----:B------:R-:W-:Y:S01]  /*ad60*/  IMAD.MOV.U32 R10, RZ, RZ, RZ ;  /* 0x000000ffff0a7224 */ /* 0x000fe200078e00ff */
[----:B------:R-:W-:Y:S01]  /*ad70*/  UMOV UR6, URZ ;  /* 0x000000ff00067c82 */ /* 0x000fe20008000000 */
[----:B------:R-:W-:Y:S01]  /*ad80*/  UMOV UR5, URZ ;  /* 0x000000ff00057c82 */ /* 0x000fe20008000000 */
[----:B---3--:R-:W-:-:S03]  /*ad90*/  UISETP.NE.AND UP0, UPT, UR4, URZ, UPT ;  /* 0x000000ff0400728c */ /* 0x008fc6000bf05270 */
[----:B------:R-:W-:-:S03]  /*ada0*/  UMOV UR4, URZ ;  /* 0x000000ff00047c82 */ /* 0x000fc60008000000 */
[----:B------:R-:W-:-:S05]  /*adb0*/  PLOP3.LUT P1, PT, PT, PT, UP0, 0x80, 0x8 ;  /* 0x000000000008781c */ /* 0x000fca0003f2f008 */
[----:B------:R-:W-:Y:S01]  /*adc0*/  @UP0 UMOV UR4, UR15 ;  /* 0x0000000f00040c82 */ /* 0x000fe20008000000 */
[----:B------:R-:W-:-:S07]  /*add0*/  @UP0 UMOV UR6, UR13 ;  /* 0x0000000d00060c82 */ /* 0x000fce0008000000 */
[----:B--2---:R-:W-:-:S04]  /*ade0*/  @P1 ISETP.NE.AND P0, PT, R8, 0x7fffffff, PT ;  /* 0x7fffffff0800180c */ /* 0x004fc80003f05270 */
[----:B-1----:R-:W-:-:S04]  /*adf0*/  @P1 SEL R6, R8, 0x80000000, P0 ;  /* 0x8000000008061807 */ /* 0x002fc80000000000 */
[----:B------:R-:W-:-:S04]  /*ae00*/  @P1 SHF.R.U32.HI R6, RZ, UR8, R6 ;  /* 0x00000008ff061c19 */ /* 0x000fc80008011606 */
[----:B------:R-:W-:-:S07]  /*ae10*/  @P1 LOP3.LUT R10, R6, UR14, RZ, 0x30, !PT ;  /* 0x0000000e060a1c12 */ /* 0x000fce000f8e30ff */
.L_x_161:
[----:B-1----:R-:W1:Y:S01]  /*ae20*/  LDS.U16 R39, [R39+0xa800] ;  /* 0x00a8000027277984 */ /* 0x002e620000000400 */
[----:B------:R-:W-:-:S04]  /*ae30*/  UISETP.NE.AND UP0, UPT, UR4, URZ, UPT ;  /* 0x000000ff0400728c */ /* 0x000fc8000bf05270 */
[----:B------:R-:W-:-:S09]  /*ae40*/  UISETP.GT.U32.OR UP0, UPT, UR5, 0xf, !UP0 ;  /* 0x0000000f0500788c */ /* 0x000fd2000c704470 */
[----:B------:R-:W-:Y:S05]  /*ae50*/  BRA.U UP0, `(.L_x_162) ;  /* 0x0000000100207547 */ /* 0x000fea000b800000 */
[----:B------:R-:W-:Y:S02]  /*ae60*/  IMAD R7, RZ, RZ, -UR5 ;  /* 0x80000005ff077e24 */ /* 0x000fe4000f8e02ff */
[----:B------:R-:W-:-:S05]  /*ae70*/  IMAD.MOV.U32 R6, RZ, RZ, 0x10 ;  /* 0x00000010ff067424 */ /* 0x000fca00078e00ff */
[----:B------:R-:W-:Y:S02]  /*ae80*/  VIADDMNMX.U32 R7, R7, R6, UR4, PT ;  /* 0x0000000407077e46 */ /* 0x000fe4000b800006 */
[----:B-1----:R-:W-:Y:S02]  /*ae90*/  SHF.R.U32.HI R6, RZ, UR5, R39 ;  /* 0x00000005ff067c19 */ /* 0x002fe40008011627 */
[----:B------:R-:W-:-:S04]  /*aea0*/  SHF.L.U32 R7, R0, R7, RZ ;  /* 0x0000000700077219 */ /* 0x000fc800000006ff */
[----:B------:R-:W-:-:S04]  /*aeb0*/  LOP3.LUT R6, R6, R7, RZ, 0x30, !PT ;  /* 0x0000000706067212 */ /* 0x000fc800078e30ff */
[----:B------:R-:W-:-:S04]  /*aec0*/  SHF.L.U32 R7, R6, UR6, RZ ;  /* 0x0000000606077c19 */ /* 0x000fc800080006ff */
[----:B------:R-:W-:-:S07]  /*aed0*/  LOP3.LUT R10, R7, R10, RZ, 0xfc, !PT ;  /* 0x0000000a070a7212 */ /* 0x000fce00078efcff */
.L_x_162:
[----:B------:R-:W-:Y:S02]  /*aee0*/  LEA R10, R10, UR7, 0x2 ;  /* 0x000000070a0a7c11 */ /* 0x000fe4000f8e10ff */
[----:B--2---:R-:W-:-:S03]  /*aef0*/  ISETP.GT.AND P0, PT, R8, -0x1, PT ;  /* 0xffffffff0800780c */ /* 0x004fc60003f04270 */
[----:B------:R-:W2:Y:S01]  /*af00*/  LDS R2, [R10+0xb400] ;  /* 0x00b400000a027984 */ /* 0x000ea20000000800 */
[----:B------:R-:W-:-:S04]  /*af10*/  SEL R7, R0, 0x80000000, P0 ;  /* 0x8000000000077807 */ /* 0x000fc80000000000 */
[----:B------:R-:W-:Y:S02]  /*af20*/  LOP3.LUT R7, R7, R8, RZ, 0x3c, !PT ;  /* 0x0000000807077212 */ /* 0x000fe400078e3cff */
[----:B--2---:R-:W-:-:S05]  /*af30*/  IADD3 R3, PT, PT, R3, 0x1500, R2 ;  /* 0x0000150003037810 */ /* 0x004fca0007ffe002 */
[----:B------:R-:W-:-:S05]  /*af40*/  IMAD.WIDE.U32 R4, R3, 0x8, R4 ;  /* 0x0000000803047825 */ /* 0x000fca00078e0004 */
[----:B-1----:R-:W-:Y:S04]  /*af50*/  STG.E.U16 desc[UR10][R4.64], R39 ;  /* 0x0000002704007986 */ /* 0x002fe8000c10150a */
[----:B------:R-:W-:Y:S01]  /*af60*/  STG.E desc[UR10][R4.64+0x4], R7 ;  /* 0x0000040704007986 */ /* 0x000fe2000c10190a */
[----:B------:R-:W-:Y:S01]  /*af70*/  NOP ;  /* 0x0000000000007918 */ /* 0x000fe20000000000 */
[----:B------:R-:W-:Y:S05]  /*af80*/  EXIT ;  /* 0x000000000000794d */ /* 0x000fea0003800000 */
.L_x_132:
[----:B------:R-:W-:Y:S01]  /*af90*/  IMAD.U32 R0, RZ, RZ, UR9 ;  /* 0x00000009ff007e24 */ /* 0x000fe2000f8e00ff */
[----:B------:R-:W3:Y:S01]  /*afa0*/  LDCU UR8, c[0x0][0x3c4] ;  /* 0x00007880ff0877ac */ /* 0x000ee20008000800 */
[----:B--2---:R-:W-:Y:S02]  /*afb0*/  IMAD R39, R3, 0x4, R39 ;  /* 0x0000000403277824 */ /* 0x004fe400078e0227 */
[----:B------:R-:W-:Y:S01]  /*afc0*/  IMAD R5, R0, -0x1680, R5 ;  /* 0xffffe98000057824 */ /* 0x000fe200078e0205 */
[----:B------:R-:W2:Y:S01]  /*afd0*/  LDCU UR6, c[0x0][0x3c8] ;  /* 0x00007900ff0677ac */ /* 0x000ea20008000800 */
[----:B------:R-:W-:Y:S01]  /*afe0*/  IMAD.MOV.U32 R4, RZ, RZ, RZ ;  /* 0x000000ffff047224 */ /* 0x000fe200078e00ff */
[----:B------:R4:W0:Y:S01]  /*aff0*/  LDS R0, [R39+0x4] ;  /* 0x0000040027007984 */ /* 0x0008220000000800 */
[----:B-1----:R-:W-:Y:S02]  /*b000*/  IMAD.MOV.U32 R7, RZ, RZ, RZ ;  /* 0x000000ffff077224 */ /* 0x002fe400078e00ff */
[----:B------:R-:W-:Y:S01]  /*b010*/  IMAD.U32 R8, RZ, RZ, UR5 ;  /* 0x00000005ff087e24 */ /* 0x000fe2000f8e00ff */
[----:B---3--:R-:W-:Y:S01]  /*b020*/  UISETP.GT.U32.AND UP0, UPT, UR8, 0x1f, UPT ;  /* 0x0000001f0800788c */ /* 0x008fe2000bf04070 */
[----:B--2---:R-:W-:-:S08]  /*b030*/  IMAD.U32 R6, RZ, RZ, UR6 ;  /* 0x00000006ff067e24 */ /* 0x004fd0000f8e00ff */
[----:B----4-:R-:W-:Y:S05]  /*b040*/  BRA.U UP0, `(.L_x_163) ;  /* 0x00000001002c7547 */ /* 0x010fea000b800000 */
[----:B------:R-:W1:Y:S01]  /*b050*/  LDC R4, c[0x0][0x3c8] ;  /* 0x0000f200ff047b82 */ /* 0x000e620000000800 */
[----:B------:R-:W-:Y:S02]  /*b060*/  CS2R R6, SRZ ;  /* 0x0000000000067805 */ /* 0x000fe4000001ff00 */
[----:B-1----:R-:W-:-:S13]  /*b070*/  ISETP.NE.AND P1, PT, R4, RZ, PT ;  /* 0x000000ff0400720c */ /* 0x002fda0003f25270 */
[----:B0-----:R-:W-:Y:S01]  /*b080*/  @P1 ISETP.NE.AND P0, PT, R0, 0x7fffffff, PT ;  /* 0x7fffffff0000180c */ /* 0x001fe20003f05270 */
[----:B------:R-:W-:-:S03]  /*b090*/  @P1 IMAD.U32 R6, RZ, RZ, UR15 ;  /* 0x0000000fff061e24 */ /* 0x000fc6000f8e00ff */
[----:B------:R-:W-:-:S04]  /*b0a0*/  @P1 SEL R4, R0, 0x80000000, P0 ;  /* 0x8000000000041807 */ /* 0x000fc80000000000 */
[----:B------:R-:W-:Y:S01]  /*b0b0*/  @P1 SHF.R.U32.HI R8, RZ, UR8, R4 ;  /* 0x00000008ff081c19 */ /* 0x000fe20008011604 */
[----:B------:R-:W-:Y:S02]  /*b0c0*/  IMAD.MOV.U32 R4, RZ, RZ, RZ ;  /* 0x000000ffff047224 */ /* 0x000fe400078e00ff */
[----:B------:R-:W-:Y:S01]  /*b0d0*/  @P1 IMAD.U32 R4, RZ, RZ, UR13 ;  /* 0x0000000dff041e24 */ /* 0x000fe2000f8e00ff */
[----:B------:R-:W-:Y:S01]  /*b0e0*/  @P1 LOP3.LUT R7, R8, UR14, RZ, 0x30, !PT ;  /* 0x0000000e08071c12 */ /* 0x000fe2000f8e30ff */
[----:B------:R-:W-:-:S07]  /*b0f0*/  IMAD.MOV.U32 R8, RZ, RZ, RZ ;  /* 0x000000ffff087224 */ /* 0x000fce00078e00ff */
.L_x_163:
[----:B------:R1:W2:Y:S01]  /*b100*/  LDS.U16 R9, [R39] ;  /* 0x0000000027097984 */ /* 0x0002a20000000400 */
[----:B------:R-:W-:Y:S01]  /*b110*/  ISETP.NE.AND P0, PT, R6, RZ, PT ;  /* 0x000000ff0600720c */ /* 0x000fe20003f05270 */
[----:B------:R-:W-:Y:S01]  /*b120*/  IMAD.MOV.U32 R10, RZ, RZ, RZ ;  /* 0x000000ffff0a7224 */ /* 0x000fe200078e00ff */
[----:B------:R-:W-:Y:S02]  /*b130*/  ISETP.GE.AND P1, PT, R3, R5, PT ;  /* 0x000000050300720c */ /* 0x000fe40003f26270 */
        /* <DEDUP_REMOVED lines=10> */
.L_x_164:
[----:B------:R-:W-:Y:S01]  /*b1e0*/  BSSY.RECONVERGENT B0, `(.L_x_165) ;  /* 0x000000e000007945 */ /* 0x000fe20003800200 */
[----:B------:R-:W-:Y:S01]  /*b1f0*/  IMAD.MOV.U32 R8, RZ, RZ, RZ ;  /* 0x000000ffff087224 */ /* 0x000fe200078e00ff */
[----:B------:R-:W-:Y:S02]  /*b200*/  LEA R4, R7, UR7, 0x2 ;  /* 0x0000000707047c11 */ /* 0x000fe4000f8e10ff */
[----:B------:R-:W-:Y:S05]  /*b210*/  @P1 BRA `(.L_x_166) ;  /* 0x0000000000281947 */ /* 0x000fea0003800000 */
[----:B------:R-:W1:Y:S01]  /*b220*/  LDS R13, [R4+0xb400] ;  /* 0x00b40000040d7984 */ /* 0x000e620000000800 */
[----:B------:R-:W3:Y:S01]  /*b230*/  LDC.64 R6, c[0x0][0x3a0] ;  /* 0x0000e800ff067b82 */ /* 0x000ee20000000a00 */
[----:B------:R-:W-:Y:S01]  /*b240*/  IMAD.MOV.U32 R11, RZ, RZ, -0x1 ;  /* 0xffffffffff0b7424 */ /* 0x000fe200078e00ff */
[----:B0-----:R-:W-:-:S04]  /*b250*/  ISETP.GT.AND P0, PT, R0, -0x1, PT ;  /* 0xffffffff0000780c */ /* 0x001fc80003f04270 */
[----:B------:R-:W-:-:S04]  /*b260*/  SEL R11, R11, 0x80000000, P0 ;  /* 0x800000000b0b7807 */ /* 0x000fc80000000000 */
[----:B------:R-:W-:Y:S01]  /*b270*/  LOP3.LUT R11, R11, R0, RZ, 0x3c, !PT ;  /* 0x000000000b0b7212 */ /* 0x000fe200078e3cff */
[----:B-1----:R-:W-:-:S04]  /*b280*/  IMAD.IADD R13, R13, 0x1, R3 ;  /* 0x000000010d0d7824 */ /* 0x002fc800078e0203 */
[----:B---3--:R-:W-:-:S05]  /*b290*/  IMAD.WIDE.U32 R6, R13, 0x8, R6 ;  /* 0x000000080d067825 */ /* 0x008fca00078e0006 */
[----:B--2---:R1:W-:Y:S04]  /*b2a0*/  STG.E.U16 desc[UR10][R6.64], R9 ;  /* 0x0000000906007986 */ /* 0x0043e8000c10150a */
[----:B------:R1:W-:Y:S02]  /*b2b0*/  STG.E desc[UR10][R6.64+0x4], R11 ;  /* 0x0000040b06007986 */ /* 0x0003e4000c10190a */
.L_x_166:
[----:B------:R-:W-:Y:S05]  /*b2c0*/  BSYNC.RECONVERGENT B0 ;  /* 0x0000000000007941 */ /* 0x000fea0003800200 */
.L_x_165:
[----:B------:R-:W-:Y:S01]  /*b2d0*/  NOP ;  /* 0x0000000000007918 */ /* 0x000fe20000000000 */
[----:B0-----:R0:W3:Y:S01]  /*b2e0*/  LDS R0, [R39+0xc04] ;  /* 0x000c040027007984 */ /* 0x0010e20000000800 */
[----:B-1----:R-:W-:Y:S02]  /*b2f0*/  IMAD.U32 R6, RZ, RZ, UR5 ;  /* 0x00000005ff067e24 */ /* 0x002fe4000f8e00ff */
[----:B------:R-:W-:Y:S01]  /*b300*/  IMAD.U32 R4, RZ, RZ, UR6 ;  /* 0x00000006ff047e24 */ /* 0x000fe2000f8e00ff */
[----:B------:R-:W-:Y:S06]  /*b310*/  BRA.U UP0, `(.L_x_167) ;  /* 0x0000000100307547 */ /* 0x000fec000b800000 */
[----:B------:R-:W1:Y:S01]  /*b320*/  LDC R4, c[0x0][0x3c8] ;  /* 0x0000f200ff047b82 */ /* 0x000e620000000800 */
[----:B------:R-:W-:Y:S02]  /*b330*/  IMAD.MOV.U32 R8, RZ, RZ, RZ ;  /* 0x000000ffff087224 */ /* 0x000fe400078e00ff */
[----:B------:R-:W-:Y:S01]  /*b340*/  IMAD.MOV.U32 R10, RZ, RZ, RZ ;  /* 0x000000ffff0a7224 */ /* 0x000fe200078e00ff */
[----:B-1----:R-:W-:-:S13]  /*b350*/  ISETP.NE.AND P1, PT, R4, RZ, PT ;  /* 0x000000ff0400720c */ /* 0x002fda0003f25270 */
[----:B---3--:R-:W-:Y:S01]  /*b360*/  @P1 ISETP.NE.AND P0, PT, R0, 0x7fffffff, PT ;  /* 0x7fffffff0000180c */ /* 0x008fe20003f05270 */
[----:B------:R-:W-:-:S03]  /*b370*/  @P1 IMAD.U32 R10, RZ, RZ, UR13 ;  /* 0x0000000dff0a1e24 */ /* 0x000fc6000f8e00ff */
[----:B------:R-:W-:-:S04]  /*b380*/  @P1 SEL R4, R0, 0x80000000, P0 ;  /* 0x8000000000041807 */ /* 0x000fc80000000000 */
[----:B------:R-:W-:Y:S01]  /*b390*/  @P1 SHF.R.U32.HI R6, RZ, UR8, R4 ;  /* 0x00000008ff061c19 */ /* 0x000fe20008011604 */
[----:B------:R-:W-:Y:S02]  /*b3a0*/  IMAD.MOV.U32 R4, RZ, RZ, RZ ;  /* 0x000000ffff047224 */ /* 0x000fe400078e00ff */
[----:B------:R-:W-:Y:S01]  /*b3b0*/  @P1 IMAD.U32 R4, RZ, RZ, UR15 ;  /* 0x0000000fff041e24 */ /* 0x000fe2000f8e00ff */
[----:B------:R-:W-:Y:S01]  /*b3c0*/  @P1 LOP3.LUT R8, R6, UR14, RZ, 0x30, !PT ;  /* 0x0000000e06081c12 */ /* 0x000fe2000f8e30ff */
[----:B------:R-:W-:-:S07]  /*b3d0*/  IMAD.MOV.U32 R6, RZ, RZ, RZ ;  /* 0x000000ffff067224 */ /* 0x000fce00078e00ff */
.L_x_167:
[----:B--2---:R1:W2:Y:S01]  /*b3e0*/  LDS.U16 R9, [R39+0xc00] ;  /* 0x000c000027097984 */ /* 0x0042a20000000400 */
        /* <DEDUP_REMOVED lines=11> */
.L_x_168:
[----:B------:R-:W-:Y:S01]  /*b4a0*/  LEA R8, R8, UR7, 0x2 ;  /* 0x0000000708087c11 */ /* 0x000fe2000f8e10ff */
[----:B------:R-:W-:Y:S02]  /*b4b0*/  VIADD R4, R3, 0x180 ;  /* 0x0000018003047836 */ /* 0x000fe40000000000 */
[----:B------:R-:W-:Y:S02]  /*b4c0*/  IMAD.U32 R12, RZ, RZ, UR5 ;  /* 0x00000005ff0c7e24 */ /* 0x000fe4000f8e00ff */
[----:B------:R1:W4:Y:S01]  /*b4d0*/  LDS R11, [R8+0xb400] ;  /* 0x00b40000080b7984 */ /* 0x0003220000000800 */
[----:B------:R-:W-:Y:S01]  /*b4e0*/  ISETP.GE.AND P1, PT, R4, R5, PT ;  /* 0x000000050400720c */ /* 0x000fe20003f26270 */
[----:B-1----:R-:W-:-:S12]  /*b4f0*/  IMAD.U32 R8, RZ, RZ, UR6 ;  /* 0x00000006ff087e24 */ /* 0x002fd8000f8e00ff */
[----:B------:R-:W1:Y:S01]  /*b500*/  @!P1 LDC.64 R6, c[0x0][0x3a0] ;  /* 0x0000e800ff069b82 */ /* 0x000e620000000a00 */
[----:B------:R-:W-:Y:S01]  /*b510*/  @!P1 IMAD.MOV.U32 R10, RZ, RZ, -0x1 ;  /* 0xffffffffff0a9424 */ /* 0x000fe200078e00ff */
[----:B---3--:R-:W-:Y:S01]  /*b520*/  @!P1 ISETP.GT.AND P0, PT, R0, -0x1, PT ;  /* 0xffffffff0000980c */ /* 0x008fe20003f04270 */
[----:B----4-:R-:W-:-:S03]  /*b530*/  IMAD.IADD R13, R4, 0x1, R11 ;  /* 0x00000001040d7824 */ /* 0x010fc600078e020b */
[----:B------:R-:W-:Y:S01]  /*b540*/  @!P1 SEL R11, R10, 0x80000000, P0 ;  /* 0x800000000a0b9807 */ /* 0x000fe20000000000 */
[----:B------:R-:W-:Y:S02]  /*b550*/  IMAD.MOV.U32 R4, RZ, RZ, RZ ;  /* 0x000000ffff047224 */ /* 0x000fe400078e00ff */
[----:B-1----:R-:W-:Y:S01]  /*b560*/  @!P1 IMAD.WIDE.U32 R6, R13, 0x8, R6 ;  /* 0x000000080d069825 */ /* 0x002fe200078e0006 */
[----:B------:R-:W-:-:S03]  /*b570*/  @!P1 LOP3.LUT R11, R11, R0, RZ, 0x3c, !PT ;  /* 0x000000000b0b9212 */ /* 0x000fc600078e3cff */
[----:B------:R-:W-:Y:S01]  /*b580*/  IMAD.MOV.U32 R10, RZ, RZ, RZ ;  /* 0x000000ffff0a7224 */ /* 0x000fe200078e00ff */
[----:B--2---:R1:W-:Y:S04]  /*b590*/  @!P1 STG.E.U16 desc[UR10][R6.64], R9 ;  /* 0x0000000906009986 */ /* 0x0043e8000c10150a */
[----:B------:R1:W-:Y:S01]  /*b5a0*/  @!P1 STG.E desc[UR10][R6.64+0x4], R11 ;  /* 0x0000040b06009986 */ /* 0x0003e2000c10190a */
[----:B------:R-:W-:-:S03]  /*b5b0*/  NOP ;  /* 0x0000000000007918 */ /* 0x000fc60000000000 */
[----:B------:R1:W2:Y:S01]  /*b5c0*/  LDS R0, [R39+0x1804] ;  /* 0x0018040027007984 */ /* 0x0002a20000000800 */
[----:B------:R-:W-:Y:S05]  /*b5d0*/  BRA.U UP0, `(.L_x_169) ;  /* 0x0000000100307547 */ /* 0x000fea000b800000 */
[----:B------:R-:W3:Y:S01]  /*b5e0*/  LDC R4, c[0x0][0x3c8] ;  /* 0x0000f200ff047b82 */ /* 0x000ee20000000800 */
[----:B------:R-:W-:Y:S02]  /*b5f0*/  IMAD.MOV.U32 R10, RZ, RZ, RZ ;  /* 0x000000ffff0a7224 */ /* 0x000fe400078e00ff */
[----:B------:R-:W-:Y:S02]  /*b600*/  IMAD.MOV.U32 R8, RZ, RZ, RZ ;  /* 0x000000ffff087224 */ /* 0x000fe400078e00ff */
[----:B------:R-:W-:Y:S01]  /*b610*/  IMAD.MOV.U32 R12, RZ, RZ, RZ ;  /* 0x000000ffff0c7224 */ /* 0x000fe200078e00ff */
[----:B---3--:R-:W-:-:S13]  /*b620*/  ISETP.NE.AND P1, PT, R4, RZ, PT ;  /* 0x000000ff0400720c */ /* 0x008fda0003f25270 */
[----:B--2---:R-:W-:Y:S01]  /*b630*/  @P1 ISETP.NE.AND P0, PT, R0, 0x7fffffff, PT ;  /* 0x7fffffff0000180c */ /* 0x004fe20003f05270 */
[----:B------:R-:W-:-:S03]  /*b640*/  @P1 IMAD.U32 R8, RZ, RZ, UR15 ;  /* 0x0000000fff081e24 */ /* 0x000fc6000f8e00ff */
[----:B------:R-:W-:-:S04]  /*b650*/  @P1 SEL R4, R0, 0x80000000, P0 ;  /* 0x8000000000041807 */ /* 0x000fc80000000000 */
[----:B-1----:R-:W-:Y:S01]  /*b660*/  @P1 SHF.R.U32.HI R6, RZ, UR8, R4 ;  /* 0x00000008ff061c19 */ /* 0x002fe20008011604 */
[----:B------:R-:W-:Y:S02]  /*b670*/  IMAD.MOV.U32 R4, RZ, RZ, RZ ;  /* 0x000000ffff047224 */ /* 0x000fe400078e00ff */
[----:B------:R-:W-:Y:S01]  /*b680*/  @P1 IMAD.U32 R4, RZ, RZ, UR13 ;  /* 0x0000000dff041e24 */ /* 0x000fe2000f8e00ff */
[----:B------:R-:W-:-:S07]  /*b690*/  @P1 LOP3.LUT R10, R6, UR14, RZ, 0x30, !PT ;  /* 0x0000000e060a1c12 */ /* 0x000fce000f8e30ff */
.L_x_169:
[----:B-1----:R1:W3:Y:S01]  /*b6a0*/  LDS.U16 R9, [R39+0x1800] ;  /* 0x0018000027097984 */ /* 0x0022e20000000400 */
[----:B------:R-:W-:-:S04]  /*b6b0*/  ISETP.NE.AND P0, PT, R8, RZ, PT ;  /* 0x000000ff0800720c */ /* 0x000fc80003f05270 */
[----:B------:R-:W-:-:S13]  /*b6c0*/  ISETP.GT.U32.OR P0, PT, R12, 0xf, !P0 ;  /* 0x0000000f0c00780c */ /* 0x000fda0004704470 */
[----:B-1----:R-:W-:Y:S05]  /*b6d0*/  @P0 BRA `(.L_x_170) ;  /* 0x0000000000200947 */ /* 0x002fea0003800000 */
[----:B------:R-:W-:Y:S02]  /*b6e0*/  IMAD.MOV R7, RZ, RZ, -R12 ;  /* 0x000000ffff077224 */ /* 0x000fe400078e0a0c */
[----:B------:R-:W-:-:S03]  /*b6f0*/  IMAD.MOV.U32 R11, RZ, RZ, -0x1 ;  /* 0xffffffffff0b7424 */ /* 0x000fc600078e00ff */
[----:B------:R-:W-:Y:S02]  /*b700*/  VIADDMNMX.U32 R8, R7, 0x10, R8, PT ;  /* 0x0000001007087846 */ /* 0x000fe40003800008 */
[----:B---3--:R-:W-:Y:S02]  /*b710*/  SHF.R.U32.HI R7, RZ, R12, R9 ;  /* 0x0000000cff077219 */ /* 0x008fe40000011609 */
[----:B------:R-:W-:-:S04]  /*b720*/  SHF.L.U32 R8, R11, R8, RZ ;  /* 0x000000080b087219 */ /* 0x000fc800000006ff */
[----:B------:R-:W-:-:S04]  /*b730*/  LOP3.LUT R7, R7, R8, RZ, 0x30, !PT ;  /* 0x0000000807077212 */ /* 0x000fc800078e30ff */
[----:B------:R-:W-:-:S04]  /*b740*/  SHF.L.U32 R7, R7, R4, RZ ;  /* 0x0000000407077219 */ /* 0x000fc800000006ff */
[----:B------:R-:W-:-:S07]  /*b750*/  LOP3.LUT R10, R7, R10, RZ, 0xfc, !PT ;  /* 0x0000000a070a7212 */ /* 0x000fce00078efcff */
.L_x_170:
[----:B------:R-:W-:Y:S01]  /*b760*/  LEA R10, R10, UR7, 0x2 ;  /* 0x000000070a0a7c11 */ /* 0x000fe2000f8e10ff */
[----:B------:R-:W-:Y:S02]  /*b770*/  VIADD R4, R3, 0x300 ;  /* 0x0000030003047836 */ /* 0x000fe40000000000 */
[----:B------:R-:W-:Y:S02]  /*b780*/  IMAD.U32 R12, RZ, RZ, UR5 ;  /* 0x00000005ff0c7e24 */ /* 0x000fe4000f8e00ff */
[----:B------:R1:W4:Y:S01]  /*b790*/  LDS R11, [R10+0xb400] ;  /* 0x00b400000a0b7984 */ /* 0x0003220000000800 */
[----:B------:R-:W-:Y:S01]  /*b7a0*/  ISETP.GE.AND P1, PT, R4, R5, PT ;  /* 0x000000050400720c */ /* 0x000fe20003f26270 */
[----:B-1----:R-:W-:-:S12]  /*b7b0*/  IMAD.MOV.U32 R10, RZ, RZ, RZ ;  /* 0x000000ffff0a7224 */ /* 0x002fd800078e00ff */
[----:B------:R-:W1:Y:S01]  /*b7c0*/  @!P1 LDC.64 R6, c[0x0][0x3a0] ;  /* 0x0000e800ff069b82 */ /* 0x000e620000000a00 */
[----:B------:R-:W-:Y:S01]  /*b7d0*/  @!P1 IMAD.MOV.U32 R8, RZ, RZ, -0x1 ;  /* 0xffffffffff089424 */ /* 0x000fe200078e00ff */
[----:B--2---:R-:W-:Y:S01]  /*b7e0*/  @!P1 ISETP.GT.AND P0, PT, R0, -0x1, PT ;  /* 0xffffffff0000980c */ /* 0x004fe20003f04270 */
[----:B----4-:R-:W-:-:S03]  /*b7f0*/  IMAD.IADD R13, R4, 0x1, R11 ;  /* 0x00000001040d7824 */ /* 0x010fc600078e020b */
[----:B------:R-:W-:Y:S01]  /*b800*/  @!P1 SEL R11, R8, 0x80000000, P0 ;  /* 0x80000000080b9807 */ /* 0x000fe20000000000 */
[----:B------:R-:W-:Y:S02]  /*b810*/  IMAD.MOV.U32 R4, RZ, RZ, RZ ;  /* 0x000000ffff047224 */ /* 0x000fe400078e00ff */
[----:B-1----:R-:W-:Y:S01]  /*b820*/  @!P1 IMAD.WIDE.U32 R6, R13, 0x8, R6 ;  /* 0x000000080d069825 */ /* 0x002fe200078e0006 */
[----:B------:R-:W-:-:S03]  /*b830*/  @!P1 LOP3.LUT R11, R11, R0, RZ, 0x3c, !PT ;  /* 0x000000000b0b9212 */ /* 0x000fc600078e3cff */
[----:B------:R-:W-:Y:S01]  /*b840*/  IMAD.U32 R8, RZ, RZ, UR6 ;  /* 0x00000006ff087e24 */ /* 0x000fe2000f8e00ff */
[----:B---3--:R1:W-:Y:S04]  /*b850*/  @!P1 STG.E.U16 desc[UR10][R6.64], R9 ;  /* 0x0000000906009986 */ /* 0x0083e8000c10150a */
        /* <DEDUP_REMOVED lines=16> */
.L_x_171:
        /* <DEDUP_REMOVED lines=12> */
.L_x_172:
        /* <DEDUP_REMOVED lines=32> */
.L_x_173:
        /* <DEDUP_REMOVED lines=12> */
.L_x_174:
        /* <DEDUP_REMOVED lines=32> */
.L_x_175:
        /* <DEDUP_REMOVED lines=12> */
.L_x_176:
        /* <DEDUP_REMOVED lines=32> */
.L_x_177:
        /* <DEDUP_REMOVED lines=12> */
.L_x_178:
        /* <DEDUP_REMOVED lines=32> */
.L_x_179:
        /* <DEDUP_REMOVED lines=12> */
.L_x_180:
        /* <DEDUP_REMOVED lines=32> */
.L_x_181:
        /* <DEDUP_REMOVED lines=12> */
.L_x_182:
[----:B------:R-:W-:Y:S01]  /*c7e0*/  LEA R10, R10, UR7, 0x2 ;  /* 0x000000070a0a7c11 */ /* 0x000fe2000f8e10ff */
[----:B------:R-:W-:Y:S01]  /*c7f0*/  IMAD.U32 R12, RZ, RZ, UR5 ;  /* 0x00000005ff0c7e24 */ /* 0x000fe2000f8e00ff */
[----:B------:R-:W-:-:S03]  /*c800*/  LOP3.LUT R4, R3, 0xc00, RZ, 0xfc, !PT ;  /* 0x00000c0003047812 */ /* 0x000fc600078efcff */
        /* <DEDUP_REMOVED lines=29> */
.L_x_183:
        /* <DEDUP_REMOVED lines=12> */
.L_x_184:
        /* <DEDUP_REMOVED lines=32> */
.L_x_185:
        /* <DEDUP_REMOVED lines=12> */
.L_x_186:
        /* <DEDUP_REMOVED lines=32> */
.L_x_187:
        /* <DEDUP_REMOVED lines=12> */
.L_x_188:
        /* <DEDUP_REMOVED lines=32> */
.L_x_189:
        /* <DEDUP_REMOVED lines=12> */
.L_x_190:
        /* <DEDUP_REMOVED lines=32> */
.L_x_191:
        /* <DEDUP_REMOVED lines=12> */
.L_x_192:
[----:B------:R-:W-:Y:S01]  /*d5a0*/  LEA R10, R10, UR7, 0x2 ;  /* 0x000000070a0a7c11 */ /* 0x000fe2000f8e10ff */
[----:B------:R-:W-:Y:S01]  /*d5b0*/  VIADD R4, R3, 0x1380 ;  /* 0x0000138003047836 */ /* 0x000fe20000000000 */
[----:B------:R-:W-:-:S03]  /*d5c0*/  UMOV UR6, URZ ;  /* 0x000000ff00067c82 */ /* 0x000fc60008000000 */
[----:B------:R-:W1:Y:S01]  /*d5d0*/  LDS R11, [R10+0xb400] ;  /* 0x00b400000a0b7984 */ /* 0x000e620000000800 */
[----:B------:R-:W-:-:S13]  /*d5e0*/  ISETP.GE.AND P1, PT, R4, R5, PT ;  /* 0x000000050400720c */ /* 0x000fda0003f26270 */
[----:B------:R-:W4:Y:S01]  /*d5f0*/  @!P1 LDC.64 R6, c[0x0][0x3a0] ;  /* 0x0000e800ff069b82 */ /* 0x000f220000000a00 */
[----:B------:R-:W-:Y:S01]  /*d600*/  @!P1 IMAD.MOV.U32 R8, RZ, RZ, -0x1 ;  /* 0xffffffffff089424 */ /* 0x000fe200078e00ff */
[----:B--2---:R-:W-:Y:S01]  /*d610*/  @!P1 ISETP.GT.AND P0, PT, R0, -0x1, PT ;  /* 0xffffffff0000980c */ /* 0x004fe20003f04270 */
[----:B-1----:R-:W-:-:S03]  /*d620*/  IMAD.IADD R13, R4, 0x1, R11 ;  /* 0x00000001040d7824 */ /* 0x002fc600078e020b */
[----:B------:R-:W-:Y:S01]  /*d630*/  @!P1 SEL R11, R8, 0x80000000, P0 ;  /* 0x80000000080b9807 */ /* 0x000fe20000000000 */
[----:B------:R-:W-:Y:S02]  /*d640*/  IMAD.MOV.U32 R4, RZ, RZ, RZ ;  /* 0x000000ffff047224 */ /* 0x000fe400078e00ff */
[----:B----4-:R-:W-:Y:S01]  /*d650*/  @!P1 IMAD.WIDE.U32 R6, R13, 0x8, R6 ;  /* 0x000000080d069825 */ /* 0x010fe200078e0006 */
[----:B------:R-:W-:-:S04]  /*d660*/  @!P1 LOP3.LUT R11, R11, R0, RZ, 0x3c, !PT ;  /* 0x000000000b0b9212 */ /* 0x000fc800078e3cff */
[----:B---3--:R1:W-:Y:S04]  /*d670*/  @!P1 STG.E.U16 desc[UR10][R6.64], R9 ;  /* 0x0000000906009986 */ /* 0x0083e8000c10150a */
[----:B------:R1:W-:Y:S01]  /*d680*/  @!P1 STG.E desc[UR10][R6.64+0x4], R11 ;  /* 0x0000040b06009986 */ /* 0x0003e2000c10190a */
        /* <DEDUP_REMOVED lines=16> */
.L_x_193:
[----:B01----:R-:W0:Y:S01]  /*d790*/  LDS.U16 R39, [R39+0xa800] ;  /* 0x00a8000027277984 */ /* 0x003e220000000400 */
[----:B------:R-:W-:-:S04]  /*d7a0*/  UISETP.NE.AND UP0, UPT, UR4, URZ, UPT ;  /* 0x000000ff0400728c */ /* 0x000fc8000bf05270 */
[----:B------:R-:W-:-:S09]  /*d7b0*/  UISETP.GT.U32.OR UP0, UPT, UR5, 0xf, !UP0 ;  /* 0x0000000f0500788c */ /* 0x000fd2000c704470 */
[----:B------:R-:W-:Y:S05]  /*d7c0*/  BRA.U UP0, `(.L_x_194) ;  /* 0x0000000100247547 */ /* 0x000fea000b800000 */
[----:B------:R-:W-:Y:S02]  /*d7d0*/  IMAD R6, RZ, RZ, -UR5 ;  /* 0x80000005ff067e24 */ /* 0x000fe4000f8e02ff */
[----:B------:R-:W-:Y:S02]  /*d7e0*/  IMAD.MOV.U32 R7, RZ, RZ, 0x10 ;  /* 0x00000010ff077424 */ /* 0x000fe400078e00ff */
[----:B------:R-:W-:-:S03]  /*d7f0*/  IMAD.MOV.U32 R9, RZ, RZ, -0x1 ;  /* 0xffffffffff097424 */ /* 0x000fc600078e00ff */
[----:B------:R-:W-:Y:S02]  /*d800*/  VIADDMNMX.U32 R6, R6, R7, UR4, PT ;  /* 0x0000000406067e46 */ /* 0x000fe4000b800007 */
[----:B0-----:R-:W-:Y:S02]  /*d810*/  SHF.R.U32.HI R7, RZ, UR5, R39 ;  /* 0x00000005ff077c19 */ /* 0x001fe40008011627 */
[----:B------:R-:W-:-:S04]  /*d820*/  SHF.L.U32 R6, R9, R6, RZ ;  /* 0x0000000609067219 */ /* 0x000fc800000006ff */
[----:B------:R-:W-:-:S04]  /*d830*/  LOP3.LUT R6, R7, R6, RZ, 0x30, !PT ;  /* 0x0000000607067212 */ /* 0x000fc800078e30ff */
[----:B------:R-:W-:-:S04]  /*d840*/  SHF.L.U32 R7, R6, UR6, RZ ;  /* 0x0000000606077c19 */ /* 0x000fc800080006ff */
[----:B------:R-:W-:-:S07]  /*d850*/  LOP3.LUT R4, R7, R4, RZ, 0xfc, !PT ;  /* 0x0000000407047212 */ /* 0x000fce00078efcff */
.L_x_194:
[----:B------:R-:W-:Y:S01]  /*d860*/  LEA R6, R4, UR7, 0x2 ;  /* 0x0000000704067c11 */ /* 0x000fe2000f8e10ff */
[----:B------:R-:W-:-:S04]  /*d870*/  VIADD R4, R3, 0x1500 ;  /* 0x0000150003047836 */ /* 0x000fc80000000000 */
[----:B------:R-:W1:Y:S01]  /*d880*/  LDS R7, [R6+0xb400] ;  /* 0x00b4000006077984 */ /* 0x000e620000000800 */
[----:B------:R-:W-:-:S13]  /*d890*/  ISETP.GE.AND P1, PT, R4, R5, PT ;  /* 0x000000050400720c */ /* 0x000fda0003f26270 */
[----:B------:R-:W3:Y:S01]  /*d8a0*/  @!P1 LDC.64 R2, c[0x0][0x3a0] ;  /* 0x0000e800ff029b82 */ /* 0x000ee20000000a00 */
[----:B------:R-:W-:Y:S01]  /*d8b0*/  @!P1 IMAD.MOV.U32 R5, RZ, RZ, -0x1 ;  /* 0xffffffffff059424 */ /* 0x000fe200078e00ff */
[----:B--2---:R-:W-:-:S04]  /*d8c0*/  @!P1 ISETP.GT.AND P0, PT, R0, -0x1, PT ;  /* 0xffffffff0000980c */ /* 0x004fc80003f04270 */
[----:B------:R-:W-:-:S04]  /*d8d0*/  @!P1 SEL R5, R5, 0x80000000, P0 ;  /* 0x8000000005059807 */ /* 0x000fc80000000000 */
[----:B------:R-:W-:Y:S01]  /*d8e0*/  @!P1 LOP3.LUT R5, R5, R0, RZ, 0x3c, !PT ;  /* 0x0000000005059212 */ /* 0x000fe200078e3cff */
[----:B-1----:R-:W-:-:S04]  /*d8f0*/  IMAD.IADD R7, R4, 0x1, R7 ;  /* 0x0000000104077824 */ /* 0x002fc800078e0207 */
[----:B---3--:R-:W-:-:S05]  /*d900*/  @!P1 IMAD.WIDE.U32 R2, R7, 0x8, R2 ;  /* 0x0000000807029825 */ /* 0x008fca00078e0002 */
[----:B0-----:R-:W-:Y:S04]  /*d910*/  @!P1 STG.E.U16 desc[UR10][R2.64], R39 ;  /* 0x0000002702009986 */ /* 0x001fe8000c10150a */
[----:B------:R-:W-:Y:S01]  /*d920*/  @!P1 STG.E desc[UR10][R2.64+0x4], R5 ;  /* 0x0000040502009986 */ /* 0x000fe2000c10190a */
[----:B------:R-:W-:Y:S01]  /*d930*/  NOP ;  /* 0x0000000000007918 */ /* 0x000fe20000000000 */
[----:B------:R-:W-:Y:S05]  /*d940*/  EXIT ;  /* 0x000000000000794d */ /* 0x000fea0003800000 */
.L_x_61:
[----:B------:R-:W-:Y:S02]  /*d950*/  IMAD.MOV.U32 R64, RZ, RZ, R56 ;  /* 0x000000ffff407224 */ /* 0x000fe400078e0038 */
[----:B------:R-:W-:Y:S02]  /*d960*/  IMAD.MOV.U32 R65, RZ, RZ, 0x1 ;  /* 0x00000001ff417424 */ /* 0x000fe400078e00ff */
[----:B------:R-:W-:Y:S02]  /*d970*/  IMAD.MOV.U32 R66, RZ, RZ, RZ ;  /* 0x000000ffff427224 */ /* 0x000fe400078e00ff */
[----:B------:R-:W-:-:S07]  /*d980*/  IMAD.MOV.U32 R63, RZ, RZ, -0x1 ;  /* 0xffffffffff3f7424 */ /* 0x000fce00078e00ff */
[----:B------:R-:W-:Y:S05]  /*d990*/  WARPSYNC.COLLECTIVE R63, `(.L_x_195) ;  /* 0x000000003f087348 */ /* 0x000fea0003c00000 */
[----:B------:R0:W1:Y:S02]  /*d9a0*/  SHFL.UP P0, R61, R64, R65, R66 ;  /* 0x04000041403d7389 */ /* 0x0000640000000042 */
[----:B01----:R-:W-:Y:S05]  /*d9b0*/  ENDCOLLECTIVE ;  /* 0x000000000000791b */ /* 0x003fea0003800000 */
.L_x_195:
[----:B------:R-:W-:Y:S02]  /*d9c0*/  IMAD.MOV.U32 R65, RZ, RZ, 0x2 ;  /* 0x00000002ff417424 */ /* 0x000fe400078e00ff */
[----:B------:R-:W-:-:S04]  /*d9d0*/  IMAD.MOV.U32 R57, RZ, RZ, R61 ;  /* 0x000000ffff397224 */ /* 0x000fc800078e003d */
[----:B------:R-:W-:-:S04]  /*d9e0*/  @P0 IMAD.IADD R57, R56, 0x1, R57 ;  /* 0x0000000138390824 */ /* 0x000fc800078e0239 */
[----:B------:R-:W-:-:S07]  /*d9f0*/  IMAD.MOV.U32 R64, RZ, RZ, R57 ;  /* 0x000000ffff407224 */ /* 0x000fce00078e0039 */
[----:B------:R-:W-:Y:S05]  /*da00*/  WARPSYNC.COLLECTIVE R63, `(.L_x_196) ;  /* 0x000000003f087348 */ /* 0x000fea0003c00000 */
[----:B------:R0:W1:Y:S02]  /*da10*/  SHFL.UP P0, R61, R64, R65, R66 ;  /* 0x04000041403d7389 */ /* 0x0000640000000042 */
[----:B01----:R-:W-:Y:S05]  /*da20*/  ENDCOLLECTIVE ;  /* 0x000000000000791b */ /* 0x003fea0003800000 */
.L_x_196:
[----:B------:R-:W-:Y:S02]  /*da30*/  IMAD.MOV.U32 R65, RZ, RZ, 0x4 ;  /* 0x00000004ff417424 */ /* 0x000fe400078e00ff */
[----:B------:R-:W-:-:S04]  /*da40*/  IMAD.MOV.U32 R58, RZ, RZ, R61 ;  /* 0x000000ffff3a7224 */ /* 0x000fc800078e003d */
[----:B------:R-:W-:-:S04]  /*da50*/  @P0 IMAD.IADD R58, R57, 0x1, R58 ;  /* 0x00000001393a0824 */ /* 0x000fc800078e023a */
[----:B------:R-:W-:-:S07]  /*da60*/  IMAD.MOV.U32 R64, RZ, RZ, R58 ;  /* 0x000000ffff407224 */ /* 0x000fce00078e003a */
[----:B------:R-:W-:Y:S05]  /*da70*/  WARPSYNC.COLLECTIVE R63, `(.L_x_197) ;  /* 0x000000003f087348 */ /* 0x000fea0003c00000 */
[----:B------:R0:W1:Y:S02]  /*da80*/  SHFL.UP P0, R61, R64, R65, R66 ;  /* 0x04000041403d7389 */ /* 0x0000640000000042 */
[----:B01----:R-:W-:Y:S05]  /*da90*/  ENDCOLLECTIVE ;  /* 0x000000000000791b */ /* 0x003fea0003800000 */
.L_x_197:
[----:B------:R-:W-:Y:S02]  /*daa0*/  IMAD.MOV.U32 R65, RZ, RZ, 0x8 ;  /* 0x00000008ff417424 */ /* 0x000fe400078e00ff */
[----:B------:R-:W-:-:S04]  /*dab0*/  IMAD.MOV.U32 R59, RZ, RZ, R61 ;  /* 0x000000ffff3b7224 */ /* 0x000fc800078e003d */
[----:B------:R-:W-:-:S04]  /*dac0*/  @P0 IMAD.IADD R59, R58, 0x1, R59 ;  /* 0x000000013a3b0824 */ /* 0x000fc800078e023b */
[----:B------:R-:W-:-:S07]  /*dad0*/  IMAD.MOV.U32 R64, RZ, RZ, R59 ;  /* 0x000000ffff407224 */ /* 0x000fce00078e003b */
[----:B------:R-:W-:Y:S05]  /*dae0*/  WARPSYNC.COLLECTIVE R63, `(.L_x_198) ;  /* 0x000000003f087348 */ /* 0x000fea0003c00000 */
[----:B------:R0:W1:Y:S02]  /*daf0*/  SHFL.UP P0, R61, R64, R65, R66 ;  /* 0x04000041403d7389 */ /* 0x0000640000000042 */
[----:B01----:R-:W-:Y:S05]  /*db00*/  ENDCOLLECTIVE ;  /* 0x000000000000791b */ /* 0x003fea0003800000 */
.L_x_198:
[----:B------:R-:W-:Y:S02]  /*db10*/  IMAD.MOV.U32 R65, RZ, RZ, 0x10 ;  /* 0x00000010ff417424 */ /* 0x000fe400078e00ff */
[----:B------:R-:W-:-:S04]  /*db20*/  IMAD.MOV.U32 R60, RZ, RZ, R61 ;  /* 0x000000ffff3c7224 */ /* 0x000fc800078e003d */
[----:B------:R-:W-:-:S04]  /*db30*/  @P0 IMAD.IADD R60, R59, 0x1, R60 ;  /* 0x000000013b3c0824 */ /* 0x000fc800078e023c */
[----:B------:R-:W-:-:S07]  /*db40*/  IMAD.MOV.U32 R64, RZ, RZ, R60 ;  /* 0x000000ffff407224 */ /* 0x000fce00078e003c */
[----:B------:R-:W-:Y:S05]  /*db50*/  WARPSYNC.COLLECTIVE R63, `(.L_x_199) ;  /* 0x000000003f087348 */ /* 0x000fea0003c00000 */
[----:B------:R0:W1:Y:S02]  /*db60*/  SHFL.UP P0, R61, R64, R65, R66 ;  /* 0x04000041403d7389 */ /* 0x0000640000000042 */
[----:B01----:R-:W-:Y:S05]  /*db70*/  ENDCOLLECTIVE ;  /* 0x000000000000791b */ /* 0x003fea0003800000 */
.L_x_199:
[----:B------:R-:W-:Y:S05]  /*db80*/  BRA `(.L_x_200) ;  /* 0xffffff68001c7947 */ /* 0x000fea000383ffff */
.L_x_201:
        /* <DEDUP_REMOVED lines=15> */
.L_x_339:


//--------------------- .text._ZN3cub18CUB_300001_SM_10006detail10radix_sort33DeviceRadixSortExclusiveSumKernelINS1_5radix10policy_hubI8custom_tNS0_8NullTypeEjE10Policy1000EjEEvPT0_ --------------------------
	.section	.text._ZN3cub18CUB_300001_SM_10006detail10radix_sort33DeviceRadixSortExclusiveSumKernelINS1_5radix10policy_hubI8custom_tNS0_8NullTypeEjE10Policy1000EjEEvPT0_,"ax",@progbits
	.align	128
        .global         _ZN3cub18CUB_300001_SM_10006detail10radix_sort33DeviceRadixSortExclusiveSumKernelINS1_5radix10policy_hubI8custom_tNS0_8NullTypeEjE10Policy1000EjEEvPT0_
        .type           _ZN3cub18CUB_300001_SM_10006detail10radix_sort33DeviceRadixSortExclusiveSumKernelINS1_5radix10policy_hubI8custom_tNS0_8NullTypeEjE10Policy1000EjEEvPT0_,@function
        .size           _ZN3cub18CUB_300001_SM_10006detail10radix_sort33DeviceRadixSortExclusiveSumKernelINS1_5radix10policy_hubI8custom_tNS0_8NullTypeEjE10Policy1000EjEEvPT0_,(.L_x_340 - _ZN3cub18CUB_300001_SM_10006detail10radix_sort33DeviceRadixSortExclusiveSumKernelINS1_5radix10policy_hubI8custom_tNS0_8NullTypeEjE10Policy1000EjEEvPT0_)
        .other          _ZN3cub18CUB_300001_SM_10006detail10radix_sort33DeviceRadixSortExclusiveSumKernelINS1_5radix10policy_hubI8custom_tNS0_8NullTypeEjE10Policy1000EjEEvPT0_,@"STO_CUDA_ENTRY STV_DEFAULT"
_ZN3cub18CUB_300001_SM_10006detail10radix_sort33DeviceRadixSortExclusiveSumKernelINS1_5radix10policy_hubI8custom_tNS0_8NullTypeEjE10Policy1000EjEEvPT0_:
.text._ZN3cub18CUB_300001_SM_10006detail10radix_sort33DeviceRadixSortExclusiveSumKernelINS1_5radix10policy_hubI8custom_tNS0_8NullTypeEjE10Policy1000EjEEvPT0_:
[----:B------:R-:W-:Y:S01]  /*0000*/  LDC R1, c[0x0][0x37c] ;  /* 0x0000df00ff017b82 */ /* 0x000fe20000000800 */
[----:B------:R-:W0:Y:S07]  /*0010*/  S2R R4, SR_TID.X ;  /* 0x0000000000047919 */ /* 0x000e2e0000002100 */
[----:B------:R-:W1:Y:S01]  /*0020*/  LDC.64 R2, c[0x0][0x380] ;  /* 0x0000e000ff027b82 */ /* 0x000e620000000a00 */
[----:B------:R-:W2:Y:S01]  /*0030*/  LDCU.64 UR4, c[0x0][0x358] ;  /* 0x00006b00ff0477ac */ /* 0x000ea20008000a00 */
[----:B------:R-:W3:Y:S01]  /*0040*/  S2R R5, SR_CTAID.X ;  /* 0x0000000000057919 */ /* 0x000ee20000002500 */
[----:B0-----:R-:W-:Y:S01]  /*0050*/  ISETP.GT.U32.AND P1, PT, R4, 0xff, PT ;  /* 0x000000ff0400780c */ /* 0x001fe20003f24070 */
[----:B---3--:R-:W-:-:S04]  /*0060*/  IMAD R5, R5, 0x100, R4 ;  /* 0x0000010005057824 */ /* 0x008fc800078e0204 */
[----:B-1----:R-:W-:-:S08]  /*0070*/  IMAD.WIDE R2, R5, 0x4, R2 ;  /* 0x0000000405027825 */ /* 0x002fd000078e0202 */
[----:B--2---:R-:W2:Y:S01]  /*0080*/  @!P1 LDG.E R7, desc[UR4][R2.64] ;  /* 0x0000000402079981 */ /* 0x004ea2000c1e1900 */
[----:B------:R-:W-:Y:S02]  /*0090*/  MOV R0, 0x400 ;  /* 0x0000040000007802 */ /* 0x000fe40000000f00 */
[C---:B------:R-:W-:Y:S01]  /*00a0*/  ISETP.GT.U32.AND P0, PT, R4.reuse, 0x1f, PT ;  /* 0x0000001f0400780c */ /* 0x040fe20003f04070 */
[----:B------:R-:W0:Y:S02]  /*00b0*/  S2R R5, SR_CgaCtaId ;  /* 0x0000000000057919 */ /* 0x000e240000008800 */
[----:B0-----:R-:W-:Y:S02]  /*00c0*/  LEA R5, R5, R0, 0x18 ;  /* 0x0000000005057211 */ /* 0x001fe400078ec0ff */
[----:B------:R-:W-:-:S05]  /*00d0*/  LEA.HI R0, R4, R4, RZ, 0x1d ;  /* 0x0000000404007211 */ /* 0x000fca00078fe8ff */
[----:B------:R-:W-:-:S05]  /*00e0*/  IMAD R0, R0, 0x4, R5 ;  /* 0x0000000400007824 */ /* 0x000fca00078e0205 */
[----:B--2---:R0:W-:Y:S01]  /*00f0*/  STS [R0+0x10], R7 ;  /* 0x0000100700007388 */ /* 0x0041e20000000800 */
[----:B------:R-:W-:Y:S06]  /*0100*/  BAR.SYNC.DEFER_BLOCKING 0x0 ;  /* 0x0000000000007b1d */ /* 0x000fec0000010000 */
[----:B------:R-:W-:Y:S05]  /*0110*/  @P0 BRA `(.L_x_202) ;  /* 0x0000000000a40947 */ /* 0x000fea0003800000 */
[----:B------:R-:W-:Y:S01]  /*0120*/  IMAD R4, R4, 0x24, R5 ;  /* 0x0000002404047824 */ /* 0x000fe200078e0205 */
[----:B------:R-:W-:-:S04]  /*0130*/  UMOV UR6, 0xffffffff ;  /* 0xffffffff00067882 */ /* 0x000fc80000000000 */
[----:B------:R-:W-:Y:S04]  /*0140*/  LDS R9, [R4+0x10] ;  /* 0x0000100004097984 */ /* 0x000fe80000000800 */
[----:B------:R-:W-:Y:S04]  /*0150*/  LDS R10, [R4+0x14] ;  /* 0x00001400040a7984 */ /* 0x000fe80000000800 */
[----:B------:R-:W1:Y:S04]  /*0160*/  LDS R11, [R4+0x18] ;  /* 0x00001800040b7984 */ /* 0x000e680000000800 */
[----:B------:R-:W-:Y:S04]  /*0170*/  LDS R8, [R4+0x1c] ;  /* 0x00001c0004087984 */ /* 0x000fe80000000800 */
[----:B0-----:R-:W0:Y:S04]  /*0180*/  LDS R7, [R4+0x20] ;  /* 0x0000200004077984 */ /* 0x001e280000000800 */
[----:B------:R-:W-:Y:S04]  /*0190*/  LDS R6, [R4+0x24] ;  /* 0x0000240004067984 */ /* 0x000fe80000000800 */
[----:B------:R-:W2:Y:S04]  /*01a0*/  LDS R5, [R4+0x28] ;  /* 0x0000280004057984 */ /* 0x000ea80000000800 */
[----:B------:R-:W3:Y:S01]  /*01b0*/  LDS R12, [R4+0x2c] ;  /* 0x00002c00040c7984 */ /* 0x000ee20000000800 */
[----:B-1----:R-:W-:-:S04]  /*01c0*/  IADD3 R13, PT, PT, R11, R10, R9 ;  /* 0x0000000a0b0d7210 */ /* 0x002fc80007ffe009 */
[----:B0-----:R-:W-:-:S04]  /*01d0*/  IADD3 R13, PT, PT, R7, R13, R8 ;  /* 0x0000000d070d7210 */ /* 0x001fc80007ffe008 */
[----:B--2---:R-:W-:-:S04]  /*01e0*/  IADD3 R13, PT, PT, R5, R13, R6 ;  /* 0x0000000d050d7210 */ /* 0x004fc80007ffe006 */
[----:B---3--:R-:W-:Y:S01]  /*01f0*/  IADD3 R12, PT, PT, R12, R13, RZ ;  /* 0x0000000d0c0c7210 */ /* 0x008fe20007ffe0ff */
[----:B------:R-:W-:Y:S06]  /*0200*/  BRA.DIV UR6, `(.L_x_203) ;  /* 0x0000000206807947 */ /* 0x000fec000b800000 */
[----:B------:R-:W0:Y:S02]  /*0210*/  SHFL.UP P0, R13, R12, 0x1, RZ ;  /* 0x042000000c0d7989 */ /* 0x000e2400000000ff */
[----:B0-----:R-:W-:-:S05]  /*0220*/  @P0 IMAD.IADD R13, R12, 0x1, R13 ;  /* 0x000000010c0d0824 */ /* 0x001fca00078e020d */
[----:B------:R-:W0:Y:S02]  /*0230*/  SHFL.UP P0, R14, R13, 0x2, RZ ;  /* 0x044000000d0e7989 */ /* 0x000e2400000000ff */
[----:B0-----:R-:W-:-:S05]  /*0240*/  @P0 IMAD.IADD R14, R13, 0x1, R14 ;  /* 0x000000010d0e0824 */ /* 0x001fca00078e020e */
[----:B------:R-:W0:Y:S02]  /*0250*/  SHFL.UP P0, R15, R14, 0x4, RZ ;  /* 0x048000000e0f7989 */ /* 0x000e2400000000ff */
[----:B0-----:R-:W-:-:S05]  /*0260*/  @P0 IADD3 R15, PT, PT, R14, R15, RZ ;  /* 0x0000000f0e0f0210 */ /* 0x001fca0007ffe0ff */
[----:B------:R-:W0:Y:S02]  /*0270*/  SHFL.UP P0, R16, R15, 0x8, RZ ;  /* 0x050000000f107989 */ /* 0x000e2400000000ff */
[----:B0-----:R-:W-:-:S05]  /*0280*/  @P0 IMAD.IADD R16, R15, 0x1, R16 ;  /* 0x000000010f100824 */ /* 0x001fca00078e0210 */
[----:B------:R0:W1:Y:S02]  /*0290*/  SHFL.UP P0, R17, R16, 0x10, RZ ;  /* 0x0600000010117989 */ /* 0x00006400000000ff */
.L_x_209:
[----:B-1----:R-:W-:-:S05]  /*02a0*/  @P0 IMAD.IADD R17, R16, 0x1, R17 ;  /* 0x0000000110110824 */ /* 0x002fca00078e0211 */
[----:B------:R-:W-:-:S05]  /*02b0*/  IADD3 R12, PT, PT, -R12, R17, RZ ;  /* 0x000000110c0c7210 */ /* 0x000fca0007ffe1ff */
[----:B------:R-:W-:Y:S01]  /*02c0*/  IMAD.IADD R9, R9, 0x1, R12 ;  /* 0x0000000109097824 */ /* 0x000fe200078e020c */
[----:B------:R1:W-:Y:S03]  /*02d0*/  STS [R4+0x10], R12 ;  /* 0x0000100c04007388 */ /* 0x0003e60000000800 */
[----:B------:R-:W-:Y:S01]  /*02e0*/  IMAD.IADD R10, R10, 0x1, R9 ;  /* 0x000000010a0a7824 */ /* 0x000fe200078e0209 */
[----:B------:R1:W-:Y:S04]  /*02f0*/  STS [R4+0x14], R9 ;  /* 0x0000140904007388 */ /* 0x0003e80000000800 */
[----:B------:R-:W-:Y:S01]  /*0300*/  IADD3 R11, PT, PT, R11, R10, RZ ;  /* 0x0000000a0b0b7210 */ /* 0x000fe20007ffe0ff */
[----:B------:R1:W-:Y:S04]  /*0310*/  STS [R4+0x18], R10 ;  /* 0x0000180a04007388 */ /* 0x0003e80000000800 */
        /* <DEDUP_REMOVED lines=8> */
[----:B------:R1:W-:Y:S02]  /*03a0*/  STS [R4+0x2c], R5 ;  /* 0x00002c0504007388 */ /* 0x0003e40000000800 */
.L_x_202:
[----:B------:R-:W-:Y:S05]  /*03b0*/  WARPSYNC.ALL ;  /* 0x0000000000007948 */ /* 0x000fea0003800000 */
[----:B------:R-:W-:Y:S06]  /*03c0*/  BAR.SYNC.DEFER_BLOCKING 0x0 ;  /* 0x0000000000007b1d */ /* 0x000fec0000010000 */
[----:B------:R-:W-:Y:S05]  /*03d0*/  @P1 EXIT ;  /* 0x000000000000194d */ /* 0x000fea0003800000 */
[----:B-1----:R-:W1:Y:S04]  /*03e0*/  LDS R5, [R0+0x10] ;  /* 0x0000100000057984 */ /* 0x002e680000000800 */
[----:B-1----:R-:W-:Y:S01]  /*03f0*/  STG.E desc[UR4][R2.64], R5 ;  /* 0x0000000502007986 */ /* 0x002fe2000c101904 */
[----:B------:R-:W-:Y:S05]  /*0400*/  EXIT ;  /* 0x000000000000794d */ /* 0x000fea0003800000 */
.L_x_203:
[----:B------:R-:W-:Y:S02]  /*0410*/  HFMA2 R20, -RZ, RZ, 0, 5.9604644775390625e-08 ;  /* 0x00000001ff147431 */ /* 0x000fe400000001ff */
[----:B------:R-:W-:Y:S01]  /*0420*/  IMAD.MOV.U32 R19, RZ, RZ, R12 ;  /* 0x000000ffff137224 */ /* 0x000fe200078e000c */
[----:B------:R-:W-:Y:S01]  /*0430*/  MOV R18, 0xffffffff ;  /* 0xffffffff00127802 */ /* 0x000fe20000000f00 */
[----:B------:R-:W-:-:S07]  /*0440*/  IMAD.MOV.U32 R21, RZ, RZ, RZ ;  /* 0x000000ffff157224 */ /* 0x000fce00078e00ff */
[----:B------:R-:W-:Y:S05]  /*0450*/  WARPSYNC.COLLECTIVE R18, `(.L_x_204) ;  /* 0x0000000012087348 */ /* 0x000fea0003c00000 */
[----:B------:R0:W1:Y:S02]  /*0460*/  SHFL.UP P0, R17, R19, R20, R21 ;  /* 0x0400001413117389 */ /* 0x0000640000000015 */
[----:B01----:R-:W-:Y:S05]  /*0470*/  ENDCOLLECTIVE ;  /* 0x000000000000791b */ /* 0x003fea0003800000 */
.L_x_204:
[----:B------:R-:W-:Y:S02]  /*0480*/  HFMA2 R20, -RZ, RZ, 0, 1.1920928955078125e-07 ;  /* 0x00000002ff147431 */ /* 0x000fe400000001ff */
[----:B------:R-:W-:-:S05]  /*0490*/  IMAD.MOV.U32 R13, RZ, RZ, R17 ;  /* 0x000000ffff0d7224 */ /* 0x000fca00078e0011 */
[----:B------:R-:W-:-:S05]  /*04a0*/  @P0 IADD3 R13, PT, PT, R12, R13, RZ ;  /* 0x0000000d0c0d0210 */ /* 0x000fca0007ffe0ff */
[----:B------:R-:W-:-:S07]  /*04b0*/  IMAD.MOV.U32 R19, RZ, RZ, R13 ;  /* 0x000000ffff137224 */ /* 0x000fce00078e000d */
[----:B------:R-:W-:Y:S05]  /*04c0*/  WARPSYNC.COLLECTIVE R18, `(.L_x_205) ;  /* 0x0000000012087348 */ /* 0x000fea0003c00000 */
[----:B------:R0:W1:Y:S02]  /*04d0*/  SHFL.UP P0, R17, R19, R20, R21 ;  /* 0x0400001413117389 */ /* 0x0000640000000015 */
[----:B01----:R-:W-:Y:S05]  /*04e0*/  ENDCOLLECTIVE ;  /* 0x000000000000791b */ /* 0x003fea0003800000 */
.L_x_205:
[----:B------:R-:W-:Y:S01]  /*04f0*/  MOV R20, 0x4 ;  /* 0x0000000400147802 */ /* 0x000fe20000000f00 */
[----:B------:R-:W-:-:S05]  /*0500*/  IMAD.MOV.U32 R14, RZ, RZ, R17 ;  /* 0x000000ffff0e7224 */ /* 0x000fca00078e0011 */
[----:B------:R-:W-:-:S05]  /*0510*/  @P0 IADD3 R14, PT, PT, R13, R14, RZ ;  /* 0x0000000e0d0e0210 */ /* 0x000fca0007ffe0ff */
[----:B------:R-:W-:-:S07]  /*0520*/  IMAD.MOV.U32 R19, RZ, RZ, R14 ;  /* 0x000000ffff137224 */ /* 0x000fce00078e000e */
[----:B------:R-:W-:Y:S05]  /*0530*/  WARPSYNC.COLLECTIVE R18, `(.L_x_206) ;  /* 0x0000000012087348 */ /* 0x000fea0003c00000 */
[----:B------:R0:W1:Y:S02]  /*0540*/  SHFL.UP P0, R17, R19, R20, R21 ;  /* 0x0400001413117389 */ /* 0x0000640000000015 */
[----:B01----:R-:W-:Y:S05]  /*0550*/  ENDCOLLECTIVE ;  /* 0x000000000000791b */ /* 0x003fea0003800000 */
.L_x_206:
[----:B------:R-:W-:Y:S02]  /*0560*/  HFMA2 R20, -RZ, RZ, 0, 4.76837158203125e-07 ;  /* 0x00000008ff147431 */ /* 0x000fe400000001ff */
[----:B------:R-:W-:-:S05]  /*0570*/  IMAD.MOV.U32 R15, RZ, RZ, R17 ;  /* 0x000000ffff0f7224 */ /* 0x000fca00078e0011 */
[----:B------:R-:W-:-:S05]  /*0580*/  @P0 IADD3 R15, PT, PT, R14, R15, RZ ;  /* 0x0000000f0e0f0210 */ /* 0x000fca0007ffe0ff */
[----:B------:R-:W-:-:S07]  /*0590*/  IMAD.MOV.U32 R19, RZ, RZ, R15 ;  /* 0x000000ffff137224 */ /* 0x000fce00078e000f */
[----:B------:R-:W-:Y:S05]  /*05a0*/  WARPSYNC.COLLECTIVE R18, `(.L_x_207) ;  /* 0x0000000012087348 */ /* 0x000fea0003c00000 */
[----:B------:R0:W1:Y:S02]  /*05b0*/  SHFL.UP P0, R17, R19, R20, R21 ;  /* 0x0400001413117389 */ /* 0x0000640000000015 */
[----:B01----:R-:W-:Y:S05]  /*05c0*/  ENDCOLLECTIVE ;  /* 0x000000000000791b */ /* 0x003fea0003800000 */
.L_x_207:
[----:B------:R-:W-:Y:S01]  /*05d0*/  MOV R20, 0x10 ;  /* 0x0000001000147802 */ /* 0x000fe20000000f00 */
[----:B------:R-:W-:-:S05]  /*05e0*/  IMAD.MOV.U32 R16, RZ, RZ, R17 ;  /* 0x000000ffff107224 */ /* 0x000fca00078e0011 */
[----:B------:R-:W-:-:S05]  /*05f0*/  @P0 IADD3 R16, PT, PT, R15, R16, RZ ;  /* 0x000000100f100210 */ /* 0x000fca0007ffe0ff */
[----:B------:R-:W-:-:S07]  /*0600*/  IMAD.MOV.U32 R19, RZ, RZ, R16 ;  /* 0x000000ffff137224 */ /* 0x000fce00078e0010 */
[----:B------:R-:W-:Y:S05]  /*0610*/  WARPSYNC.COLLECTIVE R18, `(.L_x_208) ;  /* 0x0000000012087348 */ /* 0x000fea0003c00000 */
[----:B------:R0:W1:Y:S02]  /*0620*/  SHFL.UP P0, R17, R19, R20, R21 ;  /* 0x0400001413117389 */ /* 0x0000640000000015 */
[----:B01----:R-:W-:Y:S05]  /*0630*/  ENDCOLLECTIVE ;  /* 0x000000000000791b */ /* 0x003fea0003800000 */
.L_x_208:
[----:B------:R-:W-:Y:S05]  /*0640*/  BRA `(.L_x_209) ;  /* 0xfffffffc00147947 */ /* 0x000fea000383ffff */
.L_x_210:
        /* <DEDUP_REMOVED lines=11> */
.L_x_340:


//--------------------- .text._ZN3cub18CUB_300001_SM_10006detail10radix_sort30DeviceRadixSortHistogramKernelINS1_5radix10policy_hubI8custom_tNS0_8NullTypeEjE10Policy1000ELNS0_9SortOrderE0ES6_j12decomposer_tEEvPT2_PKT1_SC_iiT3_ --------------------------
	.section	.text._ZN3cub18CUB_300001_SM_10006detail10radix_sort30DeviceRadixSortHistogramKernelINS1_5radix10policy_hubI8custom_tNS0_8NullTypeEjE10Policy1000ELNS0_9SortOrderE0ES6_j12decomposer_tEEvPT2_PKT1_SC_iiT3_,"ax",@progbits
	.align	128
        .global         _ZN3cub18CUB_300001_SM_10006detail10radix_sort30DeviceRadixSortHistogramKernelINS1_5radix10policy_hubI8custom_tNS0_8NullTypeEjE10Policy1000ELNS0_9SortOrderE0ES6_j12decomposer_tEEvPT2_PKT1_SC_iiT3_
        .type           _ZN3cub18CUB_300001_SM_10006detail10radix_sort30DeviceRadixSortHistogramKernelINS1_5radix10policy_hubI8custom_tNS0_8NullTypeEjE10Policy1000ELNS0_9SortOrderE0ES6_j12decomposer_tEEvPT2_PKT1_SC_iiT3_,@function
        .size           _ZN3cub18CUB_300001_SM_10006detail10radix_sort30DeviceRadixSortHistogramKernelINS1_5radix10policy_hubI8custom_tNS0_8NullTypeEjE10Policy1000ELNS0_9SortOrderE0ES6_j12decomposer_tEEvPT2_PKT1_SC_iiT3_,(.L_x_341 - _ZN3cub18CUB_300001_SM_10006detail10radix_sort30DeviceRadixSortHistogramKernelINS1_5radix10policy_hubI8custom_tNS0_8NullTypeEjE10Policy1000ELNS0_9SortOrderE0ES6_j12decomposer_tEEvPT2_PKT1_SC_iiT3_)
        .other          _ZN3cub18CUB_300001_SM_10006detail10radix_sort30DeviceRadixSortHistogramKernelINS1_5radix10policy_hubI8custom_tNS0_8NullTypeEjE10Policy1000ELNS0_9SortOrderE0ES6_j12decomposer_tEEvPT2_PKT1_SC_iiT3_,@"STO_CUDA_ENTRY STV_DEFAULT"
_ZN3cub18CUB_300001_SM_10006detail10radix_sort30DeviceRadixSortHistogramKernelINS1_5radix10policy_hubI8custom_tNS0_8NullTypeEjE10Policy1000ELNS0_9SortOrderE0ES6_j12decomposer_tEEvPT2_PKT1_SC_iiT3_:
.text._ZN3cub18CUB_300001_SM_10006detail10radix_sort30DeviceRadixSortHistogramKernelINS1_5radix10policy_hubI8custom_tNS0_8NullTypeEjE10Policy1000ELNS0_9SortOrderE0ES6_j12decomposer_tEEvPT2_PKT1_SC_iiT3_:
[----:B------:R-:W-:Y:S01]  /*0000*/  LDC R1, c[0x0][0x37c] ;  /* 0x0000df00ff017b82 */ /* 0x000fe20000000800 */
[----:B------:R-:W0:Y:S02]  /*0010*/  LDCU UR4, c[0x0][0x390] ;  /* 0x00007200ff0477ac */ /* 0x000e240008000800 */
[----:B0-----:R-:W-:-:S13]  /*0020*/  ISETP.NE.AND P0, PT, RZ, UR4, PT ;  /* 0x00000004ff007c0c */ /* 0x001fda000bf05270 */
[----:B------:R-:W-:Y:S05]  /*0030*/  @!P0 EXIT ;  /* 0x000000000000894d */ /* 0x000fea0003800000 */
[----:B------:R-:W0:Y:S01]  /*0040*/  LDCU UR4, c[0x0][0x398] ;  /* 0x00007300ff0477ac */ /* 0x000e220008000800 */
[----:B------:R-:W1:Y:S01]  /*0050*/  S2R R0, SR_TID.X ;  /* 0x0000000000007919 */ /* 0x000e620000002100 */
[----:B------:R-:W2:Y:S01]  /*0060*/  S2UR UR6, SR_CTAID.X ;  /* 0x00000000000679c3 */ /* 0x000ea20000002500 */
[----:B------:R-:W0:Y:S01]  /*0070*/  LDCU UR5, c[0x0][0x394] ;  /* 0x00007280ff0577ac */ /* 0x000e220008000800 */
[----:B------:R-:W3:Y:S01]  /*0080*/  LDCU.64 UR12, c[0x0][0x358] ;  /* 0x00006b00ff0c77ac */ /* 0x000ee20008000a00 */
[----:B------:R-:W4:Y:S01]  /*0090*/  LDCU UR16, c[0x0][0x370] ;  /* 0x00006e00ff1077ac */ /* 0x000f220008000800 */
[----:B0-----:R-:W-:-:S04]  /*00a0*/  UIADD3 UR4, UPT, UPT, UR4, 0x7, -UR5 ;  /* 0x0000000704047890 */ /* 0x001fc8000fffe805 */
[----:B------:R-:W-:Y:S02]  /*00b0*/  UISETP.GE.AND UP0, UPT, UR4, 0x8, UPT ;  /* 0x000000080400788c */ /* 0x000fe4000bf06270 */
[----:B------:R-:W-:Y:S02]  /*00c0*/  USHF.R.S32.HI UR5, URZ, 0x1f, UR4 ;  /* 0x0000001fff057899 */ /* 0x000fe40008011404 */
[----:B--2---:R-:W-:Y:S02]  /*00d0*/  USHF.L.U32 UR6, UR6, 0xb, URZ ;  /* 0x0000000b06067899 */ /* 0x004fe400080006ff */
[----:B------:R-:W-:Y:S01]  /*00e0*/  PLOP3.LUT P0, PT, PT, PT, UP0, 0x80, 0x8 ;  /* 0x000000000008781c */ /* 0x000fe20003f0f008 */
[----:B------:R-:W-:-:S03]  /*00f0*/  ULEA.HI UR5, UR5, UR4, URZ, 0x3 ;  /* 0x0000000405057291 */ /* 0x000fc6000f8f18ff */
[----:B-1----:R-:W-:Y:S01]  /*0100*/  ISETP.GT.U32.OR P0, PT, R0, 0xff, !P0 ;  /* 0x000000ff0000780c */ /* 0x002fe20004704470 */
[----:B------:R-:W-:Y:S01]  /*0110*/  USHF.R.S32.HI UR5, URZ, 0x3, UR5 ;  /* 0x00000003ff057899 */ /* 0x000fe20008011405 */
[----:B------:R-:W-:Y:S02]  /*0120*/  UMOV UR4, URZ ;  /* 0x000000ff00047c82 */ /* 0x000fe40008000000 */
[----:B------:R-:W-:Y:S01]  /*0130*/  P2R R34, PR, RZ, 0x1 ;  /* 0x00000001ff227803 */ /* 0x000fe20000000000 */
[----:B------:R-:W-:Y:S02]  /*0140*/  UIADD3 UR11, UPT, UPT, UR5, -0x1, URZ ;  /* 0xffffffff050b7890 */ /* 0x000fe4000fffe0ff */
[----:B------:R-:W-:Y:S02]  /*0150*/  ULOP3.LUT UR14, UR5, 0x7, URZ, 0xc0, !UPT ;  /* 0x00000007050e7892 */ /* 0x000fe4000f8ec0ff */
[----:B---34-:R-:W-:-:S12]  /*0160*/  ULOP3.LUT UR7, UR5, 0x3, URZ, 0xc0, !UPT ;  /* 0x0000000305077892 */ /* 0x018fd8000f8ec0ff */
.L_x_313:
[----:B------:R-:W-:Y:S01]  /*0170*/  ISETP.NE.AND P0, PT, R34, RZ, PT ;  /* 0x000000ff2200720c */ /* 0x000fe20003f05270 */
[----:B------:R-:W-:-:S12]  /*0180*/  BSSY.RECONVERGENT B0, `(.L_x_211) ;  /* 0x0000087000007945 */ /* 0x000fd80003800200 */
[----:B0-2345:R-:W-:Y:S05]  /*0190*/  @P0 BRA `(.L_x_212) ;  /* 0x0000000800140947 */ /* 0x03dfea0003800000 */
[----:B------:R-:W0:Y:S01]  /*01a0*/  LDC R2, c[0x0][0x398] ;  /* 0x0000e600ff027b82 */ /* 0x000e220000000800 */
[----:B------:R-:W-:Y:S01]  /*01b0*/  IMAD.U32 R4, RZ, RZ, UR11 ;  /* 0x0000000bff047e24 */ /* 0x000fe2000f8e00ff */
[----:B------:R-:W-:-:S04]  /*01c0*/  UMOV UR5, 0x400 ;  /* 0x0000040000057882 */ /* 0x000fc80000000000 */
[----:B------:R-:W-:Y:S02]  /*01d0*/  ISETP.GE.U32.AND P0, PT, R4, 0xf, PT ;  /* 0x0000000f0400780c */ /* 0x000fe40003f06070 */
[----:B------:R-:W0:Y:S08]  /*01e0*/  LDC R3, c[0x0][0x394] ;  /* 0x0000e500ff037b82 */ /* 0x000e300000000800 */
[----:B------:R-:W1:Y:S01]  /*01f0*/  S2UR UR8, SR_CgaCtaId ;  /* 0x00000000000879c3 */ /* 0x000e620000008800 */
[----:B0-----:R-:W-:-:S04]  /*0200*/  IADD3 R2, PT, PT, R2, 0x7, -R3 ;  /* 0x0000000702027810 */ /* 0x001fc80007ffe803 */
[----:B------:R-:W-:Y:S01]  /*0210*/  SHF.R.S32.HI R3, RZ, 0x1f, R2 ;  /* 0x0000001fff037819 */ /* 0x000fe20000011402 */
[----:B-1----:R-:W-:-:S03]  /*0220*/  ULEA UR5, UR8, UR5, 0x18 ;  /* 0x0000000508057291 */ /* 0x002fc6000f8ec0ff */
[----:B------:R-:W-:Y:S01]  /*0230*/  LEA.HI R3, R3, R2, RZ, 0x3 ;  /* 0x0000000203037211 */ /* 0x000fe200078f18ff */
[----:B------:R-:W-:-:S03]  /*0240*/  IMAD.MOV.U32 R2, RZ, RZ, RZ ;  /* 0x000000ffff027224 */ /* 0x000fc600078e00ff */
[----:B------:R-:W-:Y:S02]  /*0250*/  SHF.R.S32.HI R4, RZ, 0x3, R3 ;  /* 0x00000003ff047819 */ /* 0x000fe40000011403 */
[----:B------:R-:W-:Y:S02]  /*0260*/  LEA R5, R0, UR5, 0x2 ;  /* 0x0000000500057c11 */ /* 0x000fe4000f8e10ff */
[----:B------:R-:W-:Y:S01]  /*0270*/  LOP3.LUT R7, R4, 0xffffff0, RZ, 0xc0, !PT ;  /* 0x0ffffff004077812 */ /* 0x000fe200078ec0ff */
[----:B------:R-:W-:Y:S06]  /*0280*/  @!P0 BRA `(.L_x_213) ;  /* 0x00000000005c8947 */ /* 0x000fec0003800000 */
[----:B------:R-:W-:Y:S02]  /*0290*/  IMAD.MOV R3, RZ, RZ, -R7 ;  /* 0x000000ffff037224 */ /* 0x000fe400078e0a07 */
[----:B------:R-:W-:-:S07]  /*02a0*/  VIADD R2, R5, 0x2000 ;  /* 0x0000200005027836 */ /* 0x000fce0000000000 */
.L_x_214:
[----:B------:R-:W-:Y:S01]  /*02b0*/  VIADD R3, R3, 0x10 ;  /* 0x0000001003037836 */ /* 0x000fe20000000000 */
[----:B------:R-:W-:Y:S04]  /*02c0*/  STS [R2+-0x2000], RZ ;  /* 0xffe000ff02007388 */ /* 0x000fe80000000800 */
        /* <DEDUP_REMOVED lines=18> */
[----:B------:R-:W-:-:S07]  /*03f0*/  IMAD.MOV.U32 R2, RZ, RZ, R7 ;  /* 0x000000ffff027224 */ /* 0x000fce00078e0007 */
.L_x_213:
[----:B------:R-:W-:Y:S01]  /*0400*/  LOP3.LUT R4, R4, 0xf, RZ, 0xc0, !PT ;  /* 0x0000000f04047812 */ /* 0x000fe200078ec0ff */
[----:B------:R-:W-:-:S03]  /*0410*/  IMAD.U32 R3, RZ, RZ, UR14 ;  /* 0x0000000eff037e24 */ /* 0x000fc6000f8e00ff */
[C---:B------:R-:W-:Y:S01]  /*0420*/  ISETP.NE.AND P1, PT, R4.reuse, RZ, PT ;  /* 0x000000ff0400720c */ /* 0x040fe20003f25270 */
[----:B------:R-:W-:Y:S02]  /*0430*/  VIADD R6, R4, 0xffffffff ;  /* 0xffffffff04067836 */ /* 0x000fe40000000000 */
[----:B------:R-:W-:-:S10]  /*0440*/  VIADD R4, R3, 0xffffffff ;  /* 0xffffffff03047836 */ /* 0x000fd40000000000 */
[----:B------:R-:W-:Y:S05]  /*0450*/  @!P1 BRA `(.L_x_215) ;  /* 0x00000000007c9947 */ /* 0x000fea0003800000 */
[----:B------:R-:W-:Y:S01]  /*0460*/  ISETP.GE.U32.AND P2, PT, R6, 0x7, PT ;  /* 0x000000070600780c */ /* 0x000fe20003f46070 */
[----:B------:R-:W-:-:S12]  /*0470*/  UISETP.NE.AND UP0, UPT, UR14, URZ, UPT ;  /* 0x000000ff0e00728c */ /* 0x000fd8000bf05270 */
[----:B------:R-:W-:Y:S05]  /*0480*/  @!P2 BRA `(.L_x_216) ;  /* 0x000000000028a947 */ /* 0x000fea0003800000 */
        /* <DEDUP_REMOVED lines=10> */
.L_x_216:
[----:B------:R-:W-:Y:S05]  /*0530*/  BRA.U !UP0, `(.L_x_215) ;  /* 0x0000000108447547 */ /* 0x000fea000b800000 */
[----:B------:R-:W-:Y:S01]  /*0540*/  ISETP.GE.U32.AND P2, PT, R4, 0x3, PT ;  /* 0x000000030400780c */ /* 0x000fe20003f46070 */
[----:B------:R-:W-:-:S12]  /*0550*/  UISETP.NE.AND UP0, UPT, UR7, URZ, UPT ;  /* 0x000000ff0700728c */ /* 0x000fd8000bf05270 */
[C---:B0-----:R-:W-:Y:S02]  /*0560*/  @P2 IMAD R3, R2.reuse, 0x400, R5 ;  /* 0x0000040002032824 */ /* 0x041fe400078e0205 */
[----:B------:R-:W-:-:S03]  /*0570*/  @P2 VIADD R2, R2, 0x4 ;  /* 0x0000000402022836 */ /* 0x000fc60000000000 */
[----:B------:R1:W-:Y:S04]  /*0580*/  @P2 STS [R3], RZ ;  /* 0x000000ff03002388 */ /* 0x0003e80000000800 */
[----:B------:R1:W-:Y:S04]  /*0590*/  @P2 STS [R3+0x400], RZ ;  /* 0x000400ff03002388 */ /* 0x0003e80000000800 */
[----:B------:R1:W-:Y:S04]  /*05a0*/  @P2 STS [R3+0x800], RZ ;  /* 0x000800ff03002388 */ /* 0x0003e80000000800 */
[----:B------:R1:W-:Y:S01]  /*05b0*/  @P2 STS [R3+0xc00], RZ ;  /* 0x000c00ff03002388 */ /* 0x0003e20000000800 */
[----:B------:R-:W-:Y:S05]  /*05c0*/  BRA.U !UP0, `(.L_x_215) ;  /* 0x0000000108207547 */ /* 0x000fea000b800000 */
[----:B------:R-:W-:Y:S01]  /*05d0*/  IMAD R2, R2, 0x400, R5 ;  /* 0x0000040002027824 */ /* 0x000fe200078e0205 */
[----:B------:R-:W-:-:S04]  /*05e0*/  UISETP.NE.AND UP0, UPT, UR7, 0x1, UPT ;  /* 0x000000010700788c */ /* 0x000fc8000bf05270 */
[----:B------:R2:W-:Y:S05]  /*05f0*/  STS [R2], RZ ;  /* 0x000000ff02007388 */ /* 0x0005ea0000000800 */
[----:B------:R-:W-:Y:S05]  /*0600*/  BRA.U !UP0, `(.L_x_215) ;  /* 0x0000000108107547 */ /* 0x000fea000b800000 */
[----:B------:R-:W-:Y:S01]  /*0610*/  UISETP.NE.AND UP0, UPT, UR7, 0x2, UPT ;  /* 0x000000020700788c */ /* 0x000fe2000bf05270 */
[----:B------:R3:W-:Y:S05]  /*0620*/  STS [R2+0x400], RZ ;  /* 0x000400ff02007388 */ /* 0x0007ea0000000800 */
[----:B------:R-:W-:-:S13]  /*0630*/  PLOP3.LUT P2, PT, PT, PT, UP0, 0x80, 0x8 ;  /* 0x000000000008781c */ /* 0x000fda0003f4f008 */
[----:B------:R3:W-:Y:S02]  /*0640*/  @P2 STS [R2+0x800], RZ ;  /* 0x000800ff02002388 */ /* 0x0007e40000000800 */
.L_x_215:
[----:B------:R-:W-:-:S13]  /*0650*/  ISETP.GT.U32.AND P2, PT, R0, 0x7f, PT ;  /* 0x0000007f0000780c */ /* 0x000fda0003f44070 */
[----:B------:R-:W-:Y:S05]  /*0660*/  @P2 BRA `(.L_x_212) ;  /* 0x0000000000e02947 */ /* 0x000fea0003800000 */
[----:B--23--:R-:W-:Y:S01]  /*0670*/  IMAD.MOV.U32 R2, RZ, RZ, RZ ;  /* 0x000000ffff027224 */ /* 0x00cfe200078e00ff */
[----:B------:R-:W-:Y:S06]  /*0680*/  @!P0 BRA `(.L_x_217) ;  /* 0x0000000000588947 */ /* 0x000fec0003800000 */
[----:B------:R-:W-:-:S07]  /*0690*/  IMAD.MOV.U32 R2, RZ, RZ, RZ ;  /* 0x000000ffff027224 */ /* 0x000fce00078e00ff */
.L_x_218:
[C---:B012---:R-:W-:Y:S02]  /*06a0*/  IMAD R3, R2.reuse, 0x400, R5 ;  /* 0x0000040002037824 */ /* 0x047fe400078e0205 */
[----:B------:R-:W-:-:S03]  /*06b0*/  VIADD R2, R2, 0x10 ;  /* 0x0000001002027836 */ /* 0x000fc60000000000 */
[----:B------:R2:W-:Y:S02]  /*06c0*/  STS [R3+0x200], RZ ;  /* 0x000200ff03007388 */ /* 0x0005e40000000800 */
[----:B------:R-:W-:Y:S02]  /*06d0*/  ISETP.NE.AND P0, PT, R2, R7, PT ;  /* 0x000000070200720c */ /* 0x000fe40003f05270 */
[----:B------:R2:W-:Y:S04]  /*06e0*/  STS [R3+0x600], RZ ;  /* 0x000600ff03007388 */ /* 0x0005e80000000800 */
        /* <DEDUP_REMOVED lines=13> */
[----:B------:R2:W-:Y:S01]  /*07c0*/  STS [R3+0x3e00], RZ ;  /* 0x003e00ff03007388 */ /* 0x0005e20000000800 */
[----:B------:R-:W-:Y:S05]  /*07d0*/  @P0 BRA `(.L_x_218) ;  /* 0xfffffffc00b00947 */ /* 0x000fea000383ffff */
[----:B------:R-:W-:-:S07]  /*07e0*/  IMAD.MOV.U32 R2, RZ, RZ, R7 ;  /* 0x000000ffff027224 */ /* 0x000fce00078e0007 */
.L_x_217:
[----:B------:R-:W-:Y:S05]  /*07f0*/  @!P1 BRA `(.L_x_212) ;  /* 0x00000000007c9947 */ /* 0x000fea0003800000 */
[----:B------:R-:W-:Y:S01]  /*0800*/  ISETP.GE.U32.AND P0, PT, R6, 0x7, PT ;  /* 0x000000070600780c */ /* 0x000fe20003f06070 */
[----:B------:R-:W-:-:S12]  /*0810*/  UISETP.NE.AND UP0, UPT, UR14, URZ, UPT ;  /* 0x000000ff0e00728c */ /* 0x000fd8000bf05270 */
[----:B------:R-:W-:Y:S05]  /*0820*/  @!P0 BRA `(.L_x_219) ;  /* 0x0000000000288947 */ /* 0x000fea0003800000 */
[C---:B012---:R-:W-:Y:S02]  /*0830*/  IMAD R3, R2.reuse, 0x400, R5 ;  /* 0x0000040002037824 */ /* 0x047fe400078e0205 */
[----:B------:R-:W-:-:S03]  /*0840*/  VIADD R2, R2, 0x8 ;  /* 0x0000000802027836 */ /* 0x000fc60000000000 */
[----:B------:R3:W-:Y:S04]  /*0850*/  STS [R3+0x200], RZ ;  /* 0x000200ff03007388 */ /* 0x0007e80000000800 */
[----:B------:R3:W-:Y:S04]  /*0860*/  STS [R3+0x600], RZ ;  /* 0x000600ff03007388 */ /* 0x0007e80000000800 */
[----:B------:R3:W-:Y:S04]  /*0870*/  STS [R3+0xa00], RZ ;  /* 0x000a00ff03007388 */ /* 0x0007e80000000800 */
[----:B------:R3:W-:Y:S04]  /*0880*/  STS [R3+0xe00], RZ ;  /* 0x000e00ff03007388 */ /* 0x0007e80000000800 */
[----:B------:R3:W-:Y:S04]  /*0890*/  STS [R3+0x1200], RZ ;  /* 0x001200ff03007388 */ /* 0x0007e80000000800 */
[----:B------:R3:W-:Y:S04]  /*08a0*/  STS [R3+0x1600], RZ ;  /* 0x001600ff03007388 */ /* 0x0007e80000000800 */
[----:B------:R3:W-:Y:S04]  /*08b0*/  STS [R3+0x1a00], RZ ;  /* 0x001a00ff03007388 */ /* 0x0007e80000000800 */
[----:B------:R3:W-:Y:S02]  /*08c0*/  STS [R3+0x1e00], RZ ;  /* 0x001e00ff03007388 */ /* 0x0007e40000000800 */
.L_x_219:
[----:B------:R-:W-:Y:S05]  /*08d0*/  BRA.U !UP0, `(.L_x_212) ;  /* 0x0000000108447547 */ /* 0x000fea000b800000 */
[----:B------:R-:W-:Y:S01]  /*08e0*/  ISETP.GE.U32.AND P0, PT, R4, 0x3, PT ;  /* 0x000000030400780c */ /* 0x000fe20003f06070 */
[----:B------:R-:W-:-:S12]  /*08f0*/  UISETP.NE.AND UP0, UPT, UR7, URZ, UPT ;  /* 0x000000ff0700728c */ /* 0x000fd8000bf05270 */
[C---:B0123--:R-:W-:Y:S02]  /*0900*/  @P0 IMAD R3, R2.reuse, 0x400, R5 ;  /* 0x0000040002030824 */ /* 0x04ffe400078e0205 */
[----:B------:R-:W-:-:S03]  /*0910*/  @P0 VIADD R2, R2, 0x4 ;  /* 0x0000000402020836 */ /* 0x000fc60000000000 */
[----:B------:R4:W-:Y:S04]  /*0920*/  @P0 STS [R3+0x200], RZ ;  /* 0x000200ff03000388 */ /* 0x0009e80000000800 */
[----:B------:R4:W-:Y:S04]  /*0930*/  @P0 STS [R3+0x600], RZ ;  /* 0x000600ff03000388 */ /* 0x0009e80000000800 */
[----:B------:R4:W-:Y:S04]  /*0940*/  @P0 STS [R3+0xa00], RZ ;  /* 0x000a00ff03000388 */ /* 0x0009e80000000800 */
[----:B------:R4:W-:Y:S01]  /*0950*/  @P0 STS [R3+0xe00], RZ ;  /* 0x000e00ff03000388 */ /* 0x0009e20000000800 */
[----:B------:R-:W-:Y:S05]  /*0960*/  BRA.U !UP0, `(.L_x_212) ;  /* 0x0000000108207547 */ /* 0x000fea000b800000 */
[----:B------:R-:W-:Y:S01]  /*0970*/  IMAD R2, R2, 0x400, R5 ;  /* 0x0000040002027824 */ /* 0x000fe200078e0205 */
[----:B------:R-:W-:-:S04]  /*0980*/  UISETP.NE.AND UP0, UPT, UR7, 0x1, UPT ;  /* 0x000000010700788c */ /* 0x000fc8000bf05270 */
[----:B------:R0:W-:Y:S05]  /*0990*/  STS [R2+0x200], RZ ;  /* 0x000200ff02007388 */ /* 0x0001ea0000000800 */
[----:B------:R-:W-:Y:S05]  /*09a0*/  BRA.U !UP0, `(.L_x_212) ;  /* 0x0000000108107547 */ /* 0x000fea000b800000 */
[----:B------:R-:W-:Y:S01]  /*09b0*/  UISETP.NE.AND UP0, UPT, UR7, 0x2, UPT ;  /* 0x000000020700788c */ /* 0x000fe2000bf05270 */
[----:B------:R1:W-:Y:S05]  /*09c0*/  STS [R2+0x600], RZ ;  /* 0x000600ff02007388 */ /* 0x0003ea0000000800 */
[----:B------:R-:W-:-:S13]  /*09d0*/  PLOP3.LUT P0, PT, PT, PT, UP0, 0x80, 0x8 ;  /* 0x000000000008781c */ /* 0x000fda0003f0f008 */
[----:B------:R1:W-:Y:S02]  /*09e0*/  @P0 STS [R2+0xa00], RZ ;  /* 0x000a00ff02000388 */ /* 0x0003e40000000800 */
.L_x_212:
[----:B------:R-:W-:Y:S05]  /*09f0*/  BSYNC.RECONVERGENT B0 ;  /* 0x0000000000007941 */ /* 0x000fea0003800200 */
.L_x_211:
[----:B------:R-:W-:Y:S06]  /*0a00*/  BAR.SYNC.DEFER_BLOCKING 0x0 ;  /* 0x0000000000007b1d */ /* 0x000fec0000010000 */
[----:B------:R-:W5:Y:S02]  /*0a10*/  LDCU UR5, c[0x0][0x390] ;  /* 0x00007200ff0577ac */ /* 0x000f640008000800 */
[----:B-----5:R-:W-:-:S04]  /*0a20*/  UIMAD UR5, UR4, -0x40000000, UR5 ;  /* 0xc0000000040578a4 */ /* 0x020fc8000f8e0205 */
[----:B------:R-:W-:-:S04]  /*0a30*/  UISETP.LT.U32.AND UP0, UPT, UR5, 0x40000000, UPT ;  /* 0x400000000500788c */ /* 0x000fc8000bf01070 */
[----:B------:R-:W-:-:S04]  /*0a40*/  USEL UR9, UR5, 0x40000000, UP0 ;  /* 0x4000000005097887 */ /* 0x000fc80008000000 */
[----:B------:R-:W-:Y:S01]  /*0a50*/  UISETP.GE.U32.AND UP0, UPT, UR6, UR9, UPT ;  /* 0x000000090600728c */ /* 0x000fe2000bf06070 */
[----:B------:R-:W-:Y:S08]  /*0a60*/  BAR.SYNC.DEFER_BLOCKING 0x0 ;  /* 0x0000000000007b1d */ /* 0x000ff00000010000 */
[----:B------:R-:W-:Y:S05]  /*0a70*/  BRA.U UP0, `(.L_x_220) ;  /* 0x0000002500247547 */ /* 0x000fea000b800000 */
[----:B------:R-:W-:-:S05]  /*0a80*/  UMOV UR8, UR6 ;  /* 0x0000000600087c82 */ /* 0x000fca0008000000 */
.L_x_244:
[----:B-----5:R-:W5:Y:S01]  /*0a90*/  LDCU UR5, c[0x0][0x390] ;  /* 0x00007200ff0577ac */ /* 0x020f620008000800 */
[----:B------:R-:W-:Y:S02]  /*0aa0*/  ULEA UR10, UR4, UR8, 0x1e ;  /* 0x00000008040a7291 */ /* 0x000fe4000f8ef0ff */
[----:B------:R-:W-:-:S04]  /*0ab0*/  ULEA UR8, UR16, UR8, 0xb ;  /* 0x0000000810087291 */ /* 0x000fc8000f8e58ff */
[----:B------:R-:W-:Y:S02]  /*0ac0*/  UISETP.GE.U32.AND UP0, UPT, UR8, UR9, UPT ;  /* 0x000000090800728c */ /* 0x000fe4000bf06070 */
[----:B-----5:R-:W-:-:S04]  /*0ad0*/  UIADD3 UR5, UPT, UPT, -UR10, UR5, URZ ;  /* 0x000000050a057290 */ /* 0x020fc8000fffe1ff */
[----:B------:R-:W-:-:S09]  /*0ae0*/  UISETP.GE.U32.AND UP1, UPT, UR5, 0x800, UPT ;  /* 0x000008000500788c */ /* 0x000fd2000bf26070 */
[----:B01234-:R-:W-:Y:S05]  /*0af0*/  BRA.U !UP1, `(.L_x_221) ;  /* 0x0000000109907547 */ /* 0x01ffea000b800000 */
[----:B------:R-:W0:Y:S02]  /*0b00*/  LDC.64 R10, c[0x0][0x388] ;  /* 0x0000e200ff0a7b82 */ /* 0x000e240000000a00 */
[----:B01234-:R-:W-:-:S04]  /*0b10*/  VIADD R3, R0, UR10 ;  /* 0x0000000a00037c36 */ /* 0x01ffc80008000000 */
[----:B------:R-:W-:-:S05]  /*0b20*/  IMAD.WIDE.U32 R10, R3, 0x8, R10 ;  /* 0x00000008030a7825 */ /* 0x000fca00078e000a */
        /* <DEDUP_REMOVED lines=33> */
.L_x_221:
[----:B------:R-:W4:Y:S01]  /*0d40*/  LDC.64 R10, c[0x0][0x388] ;  /* 0x0000e200ff0a7b82 */ /* 0x000f220000000a00 */
[C---:B0123--:R-:W-:Y:S01]  /*0d50*/  VIADD R2, R0.reuse, 0x80 ;  /* 0x0000008000027836 */ /* 0x04ffe20000000000 */
[C---:B------:R-:W-:Y:S01]  /*0d60*/  ISETP.GE.AND P1, PT, R0.reuse, UR5, PT ;  /* 0x0000000500007c0c */ /* 0x040fe2000bf26270 */
[----:B----4-:R-:W-:Y:S02]  /*0d70*/  VIADD R3, R0, 0x100 ;  /* 0x0000010000037836 */ /* 0x010fe40000000000 */
[----:B------:R-:W-:Y:S01]  /*0d80*/  IMAD.MOV.U32 R9, RZ, RZ, 0xffff ;  /* 0x0000ffffff097424 */ /* 0x000fe200078e00ff */
[----:B------:R-:W-:Y:S01]  /*0d90*/  ISETP.GE.AND P2, PT, R2, UR5, PT ;  /* 0x0000000502007c0c */ /* 0x000fe2000bf46270 */
[C---:B------:R-:W-:Y:S01]  /*0da0*/  VIADD R2, R0.reuse, 0x180 ;  /* 0x0000018000027836 */ /* 0x040fe20000000000 */
[----:B------:R-:W-:Y:S01]  /*0db0*/  ISETP.GE.AND P3, PT, R3, UR5, PT ;  /* 0x0000000503007c0c */ /* 0x000fe2000bf66270 */
[----:B------:R-:W-:Y:S02]  /*0dc0*/  VIADD R3, R0, UR10 ;  /* 0x0000000a00037c36 */ /* 0x000fe40008000000 */
[----:B------:R-:W-:Y:S01]  /*0dd0*/  IMAD.MOV.U32 R37, RZ, RZ, 0x7fffffff ;  /* 0x7fffffffff257424 */ /* 0x000fe200078e00ff */
[----:B------:R-:W-:Y:S01]  /*0de0*/  ISETP.GE.AND P4, PT, R2, UR5, PT ;  /* 0x0000000502007c0c */ /* 0x000fe2000bf86270 */
[----:B------:R-:W-:-:S02]  /*0df0*/  VIADD R2, R0, 0x300 ;  /* 0x0000030000027836 */ /* 0x000fc40000000000 */
[----:B------:R-:W-:Y:S02]  /*0e00*/  IMAD.MOV.U32 R28, RZ, RZ, 0xffff ;  /* 0x0000ffffff1c7424 */ /* 0x000fe400078e00ff */
[----:B------:R-:W-:Y:S02]  /*0e10*/  IMAD.MOV.U32 R12, RZ, RZ, 0x7fffffff ;  /* 0x7fffffffff0c7424 */ /* 0x000fe400078e00ff */
[C---:B------:R-:W-:Y:S02]  /*0e20*/  VIADD R4, R0.reuse, 0x200 ;  /* 0x0000020000047836 */ /* 0x040fe40000000000 */
[----:B------:R-:W-:Y:S02]  /*0e30*/  VIADD R5, R0, 0x280 ;  /* 0x0000028000057836 */ /* 0x000fe40000000000 */
[----:B------:R-:W-:Y:S01]  /*0e40*/  IMAD.WIDE.U32 R10, R3, 0x8, R10 ;  /* 0x00000008030a7825 */ /* 0x000fe200078e000a */
[----:B------:R-:W-:Y:S02]  /*0e50*/  ISETP.GE.AND P5, PT, R4, UR5, PT ;  /* 0x0000000504007c0c */ /* 0x000fe4000bfa6270 */
[----:B------:R-:W-:-:S02]  /*0e60*/  ISETP.GE.AND P0, PT, R5, UR5, PT ;  /* 0x0000000505007c0c */ /* 0x000fc4000bf06270 */
[----:B------:R1:W5:Y:S04]  /*0e70*/  @!P1 LDG.E.U16 R9, desc[UR12][R10.64] ;  /* 0x0000000c0a099981 */ /* 0x000368000c1e1500 */
[----:B------:R1:W5:Y:S01]  /*0e80*/  @!P1 LDG.E R37, desc[UR12][R10.64+0x4] ;  /* 0x0000040c0a259981 */ /* 0x000362000c1e1900 */
[----:B------:R-:W-:Y:S01]  /*0e90*/  ISETP.GE.AND P1, PT, R2, UR5, PT ;  /* 0x0000000502007c0c */ /* 0x000fe2000bf26270 */
[----:B------:R-:W-:Y:S02]  /*0ea0*/  VIADD R2, R0, 0x380 ;  /* 0x0000038000027836 */ /* 0x000fe40000000000 */
[----:B------:R-:W-:Y:S01]  /*0eb0*/  IMAD.MOV.U32 R29, RZ, RZ, 0xffff ;  /* 0x0000ffffff1d7424 */ /* 0x000fe200078e00ff */
[----:B------:R1:W5:Y:S01]  /*0ec0*/  @!P2 LDG.E.U16 R28, desc[UR12][R10.64+0x400] ;  /* 0x0004000c0a1ca981 */ /* 0x000362000c1e1500 */
[----:B------:R-:W-:-:S03]  /*0ed0*/  IMAD.MOV.U32 R14, RZ, RZ, 0x7fffffff ;  /* 0x7fffffffff0e7424 */ /* 0x000fc600078e00ff */
[----:B------:R1:W5:Y:S01]  /*0ee0*/  @!P2 LDG.E R12, desc[UR12][R10.64+0x404] ;  /* 0x0004040c0a0ca981 */ /* 0x000362000c1e1900 */
[----:B------:R-:W-:Y:S01]  /*0ef0*/  ISETP.GE.AND P2, PT, R2, UR5, PT ;  /* 0x0000000502007c0c */ /* 0x000fe2000bf46270 */
[----:B------:R-:W-:Y:S01]  /*0f00*/  IMAD.MOV.U32 R30, RZ, RZ, 0xffff ;  /* 0x0000ffffff1e7424 */ /* 0x000fe200078e00ff */
[----:B------:R-:W-:Y:S01]  /*0f10*/  LOP3.LUT R2, R0, 0x400, RZ, 0xfc, !PT ;  /* 0x0000040000027812 */ /* 0x000fe200078efcff */
[----:B------:R-:W-:Y:S01]  /*0f20*/  IMAD.MOV.U32 R13, RZ, RZ, 0x7fffffff ;  /* 0x7fffffffff0d7424 */ /* 0x000fe200078e00ff */
        /* <DEDUP_REMOVED lines=30> */
[----:B------:R-:W-:Y:S02]  /*1110*/  IMAD.MOV.U32 R18, RZ, RZ, 0x7fffffff ;  /* 0x7fffffffff127424 */ /* 0x000fe400078e00ff */
[----:B------:R-:W-:Y:S01]  /*1120*/  IMAD.MOV.U32 R8, RZ, RZ, 0xffff ;  /* 0x0000ffffff087424 */ /* 0x000fe200078e00ff */
[----:B------:R1:W5:Y:S01]  /*1130*/  @!P2 LDG.E R17, desc[UR12][R10.64+0x1c04] ;  /* 0x001c040c0a11a981 */ /* 0x000362000c1e1900 */
[----:B------:R-:W-:Y:S01]  /*1140*/  IMAD.MOV.U32 R19, RZ, RZ, 0x7fffffff ;  /* 0x7fffffffff137424 */ /* 0x000fe200078e00ff */
[----:B------:R-:W-:Y:S01]  /*1150*/  ISETP.GE.AND P2, PT, R2, UR5, PT ;  /* 0x0000000502007c0c */ /* 0x000fe2000bf46270 */
[C---:B------:R-:W-:Y:S01]  /*1160*/  VIADD R2, R0.reuse, 0x700 ;  /* 0x0000070000027836 */ /* 0x040fe20000000000 */
[----:B------:R1:W5:Y:S01]  /*1170*/  @!P3 LDG.E.U16 R26, desc[UR12][R10.64+0x2000] ;  /* 0x0020000c0a1ab981 */ /* 0x000362000c1e1500 */
[----:B------:R-:W-:-:S03]  /*1180*/  VIADD R3, R0, 0x780 ;  /* 0x0000078000037836 */ /* 0x000fc60000000000 */
[----:B------:R1:W5:Y:S01]  /*1190*/  @!P3 LDG.E R18, desc[UR12][R10.64+0x2004] ;  /* 0x0020040c0a12b981 */ /* 0x000362000c1e1900 */
[----:B------:R-:W-:-:S03]  /*11a0*/  ISETP.GE.AND P3, PT, R2, UR5, PT ;  /* 0x0000000502007c0c */ /* 0x000fc6000bf66270 */
[----:B------:R1:W5:Y:S04]  /*11b0*/  @!P4 LDG.E.U16 R8, desc[UR12][R10.64+0x2400] ;  /* 0x0024000c0a08c981 */ /* 0x000368000c1e1500 */
[----:B------:R1:W5:Y:S01]  /*11c0*/  @!P4 LDG.E R19, desc[UR12][R10.64+0x2404] ;  /* 0x0024040c0a13c981 */ /* 0x000362000c1e1900 */
[----:B------:R-:W-:Y:S01]  /*11d0*/  ISETP.GE.AND P4, PT, R3, UR5, PT ;  /* 0x0000000503007c0c */ /* 0x000fe2000bf86270 */
[----:B------:R-:W-:Y:S02]  /*11e0*/  IMAD.MOV.U32 R7, RZ, RZ, 0xffff ;  /* 0x0000ffffff077424 */ /* 0x000fe400078e00ff */
[----:B------:R-:W-:Y:S02]  /*11f0*/  IMAD.MOV.U32 R20, RZ, RZ, 0x7fffffff ;  /* 0x7fffffffff147424 */ /* 0x000fe400078e00ff */
        /* <DEDUP_REMOVED lines=11> */
[----:B------:R1:W5:Y:S01]  /*12b0*/  @!P0 LDG.E R21, desc[UR12][R10.64+0x2c04] ;  /* 0x002c040c0a158981 */ /* 0x000362000c1e1900 */
[----:B------:R-:W-:Y:S02]  /*12c0*/  IMAD.MOV.U32 R4, RZ, RZ, 0xffff ;  /* 0x0000ffffff047424 */ /* 0x000fe400078e00ff */
[----:B------:R-:W-:Y:S01]  /*12d0*/  IMAD.MOV.U32 R25, RZ, RZ, 0x7fffffff ;  /* 0x7fffffffff197424 */ /* 0x000fe200078e00ff */
        /* <DEDUP_REMOVED lines=8> */
.L_x_222:
[----:B------:R-:W2:Y:S01]  /*1360*/  LDCU UR5, c[0x0][0x398] ;  /* 0x00007300ff0577ac */ /* 0x000ea20008000800 */
[----:B------:R-:W2:Y:S02]  /*1370*/  LDCU UR10, c[0x0][0x394] ;  /* 0x00007280ff0a77ac */ /* 0x000ea40008000800 */
[----:B--2---:R-:W-:-:S09]  /*1380*/  UISETP.GT.AND UP1, UPT, UR5, UR10, UPT ;  /* 0x0000000a0500728c */ /* 0x004fd2000bf24270 */
[----:B------:R-:W-:Y:S05]  /*1390*/  BRA.U !UP1, `(.L_x_223) ;  /* 0x0000001909d87547 */ /* 0x000fea000b800000 */
[----:B------:R-:W-:Y:S01]  /*13a0*/  IMAD.MOV.U32 R35, RZ, RZ, -0x1 ;  /* 0xffffffffff237424 */ /* 0x000fe200078e00ff */
[----:B-----5:R-:W-:Y:S01]  /*13b0*/  ISETP.GT.AND P1, PT, R12, -0x1, PT ;  /* 0xffffffff0c00780c */ /* 0x020fe20003f24270 */
[----:B------:R-:W2:Y:S01]  /*13c0*/  S2UR UR10, SR_CgaCtaId ;  /* 0x00000000000a79c3 */ /* 0x000ea20000008800 */
[----:B------:R-:W-:Y:S01]  /*13d0*/  ISETP.GT.AND P0, PT, R37, -0x1, PT ;  /* 0xffffffff2500780c */ /* 0x000fe20003f04270 */
[----:B------:R-:W-:Y:S01]  /*13e0*/  UMOV UR5, 0x400 ;  /* 0x0000040000057882 */ /* 0x000fe20000000000 */
[----:B------:R-:W-:Y:S01]  /*13f0*/  ISETP.GT.AND P2, PT, R14, -0x1, PT ;  /* 0xffffffff0e00780c */ /* 0x000fe20003f44270 */
[----:B------:R-:W3:Y:S01]  /*1400*/  LDCU UR15, c[0x0][0x394] ;  /* 0x00007280ff0f77ac */ /* 0x000ee20008000800 */
[----:B------:R-:W-:Y:S02]  /*1410*/  ISETP.GT.AND P3, PT, R13, -0x1, PT ;  /* 0xffffffff0d00780c */ /* 0x000fe40003f64270 */
[C---:B01----:R-:W-:Y:S01]  /*1420*/  SEL R11, R35.reuse, 0x80000000, !P1 ;  /* 0x80000000230b7807 */ /* 0x043fe20004800000 */
[----:B------:R-:W0:Y:S01]  /*1430*/  LDCU UR21, c[0x0][0x398] ;  /* 0x00007300ff1577ac */ /* 0x000e220008000800 */
[----:B------:R-:W-:-:S02]  /*1440*/  SEL R10, R35, 0x80000000, !P0 ;  /* 0x80000000230a7807 */ /* 0x000fc40004000000 */
[C---:B------:R-:W-:Y:S02]  /*1450*/  SEL R39, R35.reuse, 0x80000000, !P2 ;  /* 0x8000000023277807 */ /* 0x040fe40005000000 */
[----:B------:R-:W-:Y:S02]  /*1460*/  SEL R38, R35, 0x80000000, !P3 ;  /* 0x8000000023267807 */ /* 0x000fe40005800000 */
[----:B------:R-:W-:Y:S02]  /*1470*/  ISETP.GT.AND P0, PT, R36, -0x1, PT ;  /* 0xffffffff2400780c */ /* 0x000fe40003f04270 */
[----:B------:R-:W-:Y:S02]  /*1480*/  ISETP.GT.AND P1, PT, R15, -0x1, PT ;  /* 0xffffffff0f00780c */ /* 0x000fe40003f24270 */
[----:B------:R-:W-:Y:S02]  /*1490*/  ISETP.GT.AND P2, PT, R16, -0x1, PT ;  /* 0xffffffff1000780c */ /* 0x000fe40003f44270 */
[----:B------:R-:W-:-:S02]  /*14a0*/  ISETP.GT.AND P3, PT, R17, -0x1, PT ;  /* 0xffffffff1100780c */ /* 0x000fc40003f64270 */
[----:B------:R-:W-:Y:S01]  /*14b0*/  LOP3.LUT R11, R11, R12, RZ, 0x3c, !PT ;  /* 0x0000000c0b0b7212 */ /* 0x000fe200078e3cff */
[----:B--2---:R-:W-:Y:S01]  /*14c0*/  ULEA UR10, UR10, UR5, 0x18 ;  /* 0x000000050a0a7291 */ /* 0x004fe2000f8ec0ff */
[----:B------:R-:W-:Y:S02]  /*14d0*/  LOP3.LUT R10, R10, R37, RZ, 0x3c, !PT ;  /* 0x000000250a0a7212 */ /* 0x000fe400078e3cff */
[----:B------:R-:W-:Y:S01]  /*14e0*/  LOP3.LUT R12, R39, R14, RZ, 0x3c, !PT ;  /* 0x0000000e270c7212 */ /* 0x000fe200078e3cff */
[----:B------:R-:W-:Y:S01]  /*14f0*/  UMOV UR5, URZ ;  /* 0x000000ff00057c82 */ /* 0x000fe20008000000 */
[----:B------:R-:W-:Y:S02]  /*1500*/  LOP3.LUT R13, R38, R13, RZ, 0x3c, !PT ;  /* 0x0000000d260d7212 */ /* 0x000fe400078e3cff */
[C---:B------:R-:W-:Y:S02]  /*1510*/  SEL R37, R35.reuse, 0x80000000, !P0 ;  /* 0x8000000023257807 */ /* 0x040fe40004000000 */
[----:B------:R-:W-:-:S02]  /*1520*/  SEL R38, R35, 0x80000000, !P1 ;  /* 0x8000000023267807 */ /* 0x000fc40004800000 */
[C---:B------:R-:W-:Y:S02]  /*1530*/  SEL R39, R35.reuse, 0x80000000, !P2 ;  /* 0x8000000023277807 */ /* 0x040fe40005000000 */
[----:B------:R-:W-:Y:S02]  /*1540*/  SEL R40, R35, 0x80000000, !P3 ;  /* 0x8000000023287807 */ /* 0x000fe40005800000 */
[----:B------:R-:W-:Y:S02]  /*1550*/  ISETP.GT.AND P1, PT, R19, -0x1, PT ;  /* 0xffffffff1300780c */ /* 0x000fe40003f24270 */
[----:B------:R-:W-:Y:S02]  /*1560*/  ISETP.GT.AND P2, PT, R20, -0x1, PT ;  /* 0xffffffff1400780c */ /* 0x000fe40003f44270 */
[----:B------:R-:W-:Y:S02]  /*1570*/  ISETP.GT.AND P3, PT, R21, -0x1, PT ;  /* 0xffffffff1500780c */ /* 0x000fe40003f64270 */
[----:B------:R-:W-:-:S02]  /*1580*/  LOP3.LUT R14, R37, R36, RZ, 0x3c, !PT ;  /* 0x00000024250e7212 */ /* 0x000fc400078e3cff */
[----:B------:R-:W-:Y:S02]  /*1590*/  LOP3.LUT R15, R38, R15, RZ, 0x3c, !PT ;  /* 0x0000000f260f7212 */ /* 0x000fe400078e3cff */
[----:B------:R-:W-:Y:S02]  /*15a0*/  LOP3.LUT R16, R39, R16, RZ, 0x3c, !PT ;  /* 0x0000001027107212 */ /* 0x000fe400078e3cff */
[----:B------:R-:W-:Y:S02]  /*15b0*/  ISETP.GT.AND P0, PT, R18, -0x1, PT ;  /* 0xffffffff1200780c */ /* 0x000fe40003f04270 */
[C---:B------:R-:W-:Y:S02]  /*15c0*/  SEL R36, R35.reuse, 0x80000000, !P1 ;  /* 0x8000000023247807 */ /* 0x040fe40004800000 */
[C---:B------:R-:W-:Y:S02]  /*15d0*/  SEL R39, R35.reuse, 0x80000000, !P2 ;  /* 0x8000000023277807 */ /* 0x040fe40005000000 */
[----:B------:R-:W-:-:S02]  /*15e0*/  SEL R38, R35, 0x80000000, !P3 ;  /* 0x8000000023267807 */ /* 0x000fc40005800000 */
[----:B------:R-:W-:Y:S02]  /*15f0*/  ISETP.GT.AND P1, PT, R23, -0x1, PT ;  /* 0xffffffff1700780c */ /* 0x000fe40003f24270 */
[----:B------:R-:W-:Y:S02]  /*1600*/  ISETP.GT.AND P2, PT, R24, -0x1, PT ;  /* 0xffffffff1800780c */ /* 0x000fe40003f44270 */
[----:B------:R-:W-:Y:S02]  /*1610*/  ISETP.GT.AND P3, PT, R25, -0x1, PT ;  /* 0xffffffff1900780c */ /* 0x000fe40003f64270 */
[----:B------:R-:W-:Y:S02]  /*1620*/  SEL R37, R35, 0x80000000, !P0 ;  /* 0x8000000023257807 */ /* 0x000fe40004000000 */
[----:B------:R-:W-:Y:S02]  /*1630*/  LOP3.LUT R19, R36, R19, RZ, 0x3c, !PT ;  /* 0x0000001324137212 */ /* 0x000fe400078e3cff */
[----:B------:R-:W-:-:S02]  /*1640*/  LOP3.LUT R20, R39, R20, RZ, 0x3c, !PT ;  /* 0x0000001427147212 */ /* 0x000fc400078e3cff */
[----:B------:R-:W-:Y:S02]  /*1650*/  LOP3.LUT R21, R38, R21, RZ, 0x3c, !PT ;  /* 0x0000001526157212 */ /* 0x000fe400078e3cff */
[----:B------:R-:W-:Y:S02]  /*1660*/  ISETP.GT.AND P0, PT, R22, -0x1, PT ;  /* 0xffffffff1600780c */ /* 0x000fe40003f04270 */
[C---:B------:R-:W-:Y:S02]  /*1670*/  SEL R36, R35.reuse, 0x80000000, !P1 ;  /* 0x8000000023247807 */ /* 0x040fe40004800000 */
[C---:B------:R-:W-:Y:S02]  /*1680*/  SEL R39, R35.reuse, 0x80000000, !P2 ;  /* 0x8000000023277807 */ /* 0x040fe40005000000 */
[----:B------:R-:W-:Y:S02]  /*1690*/  SEL R38, R35, 0x80000000, !P3 ;  /* 0x8000000023267807 */ /* 0x000fe40005800000 */
[----:B------:R-:W-:-:S02]  /*16a0*/  ISETP.NE.AND P1, PT, R10, 0x7fffffff, PT ;  /* 0x7fffffff0a00780c */ /* 0x000fc40003f25270 */
[----:B------:R-:W-:Y:S02]  /*16b0*/  ISETP.NE.AND P2, PT, R11, 0x7fffffff, PT ;  /* 0x7fffffff0b00780c */ /* 0x000fe40003f45270 */
[----:B------:R-:W-:Y:S02]  /*16c0*/  ISETP.NE.AND P3, PT, R12, 0x7fffffff, PT ;  /* 0x7fffffff0c00780c */ /* 0x000fe40003f65270 */
[----:B------:R-:W-:Y:S02]  /*16d0*/  ISETP.NE.AND P4, PT, R13, 0x7fffffff, PT ;  /* 0x7fffffff0d00780c */ /* 0x000fe40003f85270 */
[----:B------:R-:W-:Y:S02]  /*16e0*/  LOP3.LUT R17, R40, R17, RZ, 0x3c, !PT ;  /* 0x0000001128117212 */ /* 0x000fe400078e3cff */
[----:B------:R-:W-:Y:S02]  /*16f0*/  LOP3.LUT R18, R37, R18, RZ, 0x3c, !PT ;  /* 0x0000001225127212 */ /* 0x000fe400078e3cff */
[----:B------:R-:W-:-:S02]  /*1700*/  SEL R37, R35, 0x80000000, !P0 ;  /* 0x8000000023257807 */ /* 0x000fc40004000000 */
[----:B------:R-:W-:Y:S02]  /*1710*/  SEL R10, R10, 0x80000000, P1 ;  /* 0x800000000a0a7807 */ /* 0x000fe40000800000 */
[----:B------:R-:W-:Y:S02]  /*1720*/  SEL R11, R11, 0x80000000, P2 ;  /* 0x800000000b0b7807 */ /* 0x000fe40001000000 */
[----:B------:R-:W-:Y:S02]  /*1730*/  SEL R12, R12, 0x80000000, P3 ;  /* 0x800000000c0c7807 */ /* 0x000fe40001800000 */
[----:B------:R-:W-:Y:S02]  /*1740*/  SEL R13, R13, 0x80000000, P4 ;  /* 0x800000000d0d7807 */ /* 0x000fe40002000000 */
[----:B------:R-:W-:Y:S02]  /*1750*/  ISETP.NE.AND P5, PT, R14, 0x7fffffff, PT ;  /* 0x7fffffff0e00780c */ /* 0x000fe40003fa5270 */
[----:B------:R-:W-:-:S02]  /*1760*/  ISETP.NE.AND P0, PT, R15, 0x7fffffff, PT ;  /* 0x7fffffff0f00780c */ /* 0x000fc40003f05270 */
[----:B------:R-:W-:Y:S02]  /*1770*/  ISETP.NE.AND P1, PT, R16, 0x7fffffff, PT ;  /* 0x7fffffff1000780c */ /* 0x000fe40003f25270 */
[----:B------:R-:W-:Y:S02]  /*1780*/  ISETP.NE.AND P2, PT, R17, 0x7fffffff, PT ;  /* 0x7fffffff1100780c */ /* 0x000fe40003f45270 */
[----:B------:R-:W-:Y:S02]  /*1790*/  ISETP.NE.AND P3, PT, R18, 0x7fffffff, PT ;  /* 0x7fffffff1200780c */ /* 0x000fe40003f65270 */
[----:B------:R-:W-:Y:S02]  /*17a0*/  ISETP.NE.AND P4, PT, R19, 0x7fffffff, PT ;  /* 0x7fffffff1300780c */ /* 0x000fe40003f85270 */
[----:B------:R-:W-:Y:S02]  /*17b0*/  LOP3.LUT R22, R37, R22, RZ, 0x3c, !PT ;  /* 0x0000001625167212 */ /* 0x000fe400078e3cff */
[----:B------:R-:W-:-:S02]  /*17c0*/  LOP3.LUT R23, R36, R23, RZ, 0x3c, !PT ;  /* 0x0000001724177212 */ /* 0x000fc400078e3cff */
[----:B------:R-:W-:Y:S02]  /*17d0*/  LOP3.LUT R24, R39, R24, RZ, 0x3c, !PT ;  /* 0x0000001827187212 */ /* 0x000fe400078e3cff */
[----:B------:R-:W-:Y:S02]  /*17e0*/  LOP3.LUT R25, R38, R25, RZ, 0x3c, !PT ;  /* 0x0000001926197212 */ /* 0x000fe400078e3cff */
[----:B------:R-:W-:Y:S02]  /*17f0*/  SEL R14, R14, 0x80000000, P5 ;  /* 0x800000000e0e7807 */ /* 0x000fe40002800000 */
[----:B------:R-:W-:Y:S02]  /*1800*/  SEL R15, R15, 0x80000000, P0 ;  /* 0x800000000f0f7807 */ /* 0x000fe40000000000 */
[----:B------:R-:W-:Y:S02]  /*1810*/  SEL R16, R16, 0x80000000, P1 ;  /* 0x8000000010107807 */ /* 0x000fe40000800000 */
[----:B------:R-:W-:-:S02]  /*1820*/  SEL R17, R17, 0x80000000, P2 ;  /* 0x8000000011117807 */ /* 0x000fc40001000000 */
[----:B------:R-:W-:Y:S02]  /*1830*/  SEL R18, R18, 0x80000000, P3 ;  /* 0x8000000012127807 */ /* 0x000fe40001800000 */
[----:B------:R-:W-:Y:S02]  /*1840*/  SEL R19, R19, 0x80000000, P4 ;  /* 0x8000000013137807 */ /* 0x000fe40002000000 */
[----:B------:R-:W-:Y:S02]  /*1850*/  ISETP.NE.AND P5, PT, R20, 0x7fffffff, PT ;  /* 0x7fffffff1400780c */ /* 0x000fe40003fa5270 */
[----:B------:R-:W-:Y:S02]  /*1860*/  ISETP.NE.AND P0, PT, R21, 0x7fffffff, PT ;  /* 0x7fffffff1500780c */ /* 0x000fe40003f05270 */
[----:B------:R-:W-:Y:S02]  /*1870*/  ISETP.NE.AND P1, PT, R22, 0x7fffffff, PT ;  /* 0x7fffffff1600780c */ /* 0x000fe40003f25270 */
[----:B------:R-:W-:-:S02]  /*1880*/  ISETP.NE.AND P2, PT, R23, 0x7fffffff, PT ;  /* 0x7fffffff1700780c */ /* 0x000fc40003f45270 */
[----:B------:R-:W-:Y:S02]  /*1890*/  ISETP.NE.AND P3, PT, R24, 0x7fffffff, PT ;  /* 0x7fffffff1800780c */ /* 0x000fe40003f65270 */
[----:B------:R-:W-:Y:S02]  /*18a0*/  ISETP.NE.AND P4, PT, R25, 0x7fffffff, PT ;  /* 0x7fffffff1900780c */ /* 0x000fe40003f85270 */
[----:B------:R-:W-:Y:S02]  /*18b0*/  LOP3.LUT R9, R9, 0xffff, RZ, 0xc0, !PT ;  /* 0x0000ffff09097812 */ /* 0x000fe400078ec0ff */
[----:B------:R-:W-:Y:S02]  /*18c0*/  LOP3.LUT R28, R28, 0xffff, RZ, 0xc0, !PT ;  /* 0x0000ffff1c1c7812 */ /* 0x000fe400078ec0ff */
[----:B------:R-:W-:Y:S02]  /*18d0*/  LOP3.LUT R29, R29, 0xffff, RZ, 0xc0, !PT ;  /* 0x0000ffff1d1d7812 */ /* 0x000fe400078ec0ff */
[----:B------:R-:W-:-:S02]  /*18e0*/  LOP3.LUT R30, R30, 0xffff, RZ, 0xc0, !PT ;  /* 0x0000ffff1e1e7812 */ /* 0x000fc400078ec0ff */
[----:B------:R-:W-:Y:S02]  /*18f0*/  LOP3.LUT R31, R31, 0xffff, RZ, 0xc0, !PT ;  /* 0x0000ffff1f1f7812 */ /* 0x000fe400078ec0ff */
[----:B------:R-:W-:Y:S02]  /*1900*/  LOP3.LUT R32, R32, 0xffff, RZ, 0xc0, !PT ;  /* 0x0000ffff20207812 */ /* 0x000fe400078ec0ff */
        /* <DEDUP_REMOVED lines=10> */
[----:B------:R-:W-:Y:S02]  /*19b0*/  SEL R20, R20, 0x80000000, P5 ;  /* 0x8000000014147807 */ /* 0x000fe40002800000 */
[----:B------:R-:W-:Y:S02]  /*19c0*/  SEL R21, R21, 0x80000000, P0 ;  /* 0x8000000015157807 */ /* 0x000fe40000000000 */
[----:B------:R-:W-:Y:S02]  /*19d0*/  SEL R22, R22, 0x80000000, P1 ;  /* 0x8000000016167807 */ /* 0x000fe40000800000 */
[----:B------:R-:W-:Y:S02]  /*19e0*/  SEL R23, R23, 0x80000000, P2 ;  /* 0x8000000017177807 */ /* 0x000fe40001000000 */
[----:B------:R-:W-:Y:S02]  /*19f0*/  SEL R24, R24, 0x80000000, P3 ;  /* 0x8000000018187807 */ /* 0x000fe40001800000 */
[----:B0--3--:R-:W-:-:S07]  /*1a00*/  SEL R25, R25, 0x80000000, P4 ;  /* 0x8000000019197807 */ /* 0x009fce0002000000 */
.L_x_243:
[----:B------:R-:W-:Y:S02]  /*1a10*/  UIADD3 UR17, UPT, UPT, -UR15, UR21, URZ ;  /* 0x000000150f117290 */ /* 0x000fe4000fffe1ff */
[----:B-1----:R-:W-:Y:S01]  /*1a20*/  IMAD R39, RZ, RZ, -UR15 ;  /* 0x8000000fff277e24 */ /* 0x002fe2000f8e02ff */
[----:B------:R-:W-:Y:S01]  /*1a30*/  ULEA UR20, UR5, UR10, 0xa ;  /* 0x0000000a05147291 */ /* 0x000fe2000f8e50ff */
[----:B0-----:R-:W-:Y:S01]  /*1a40*/  IMAD.MOV.U32 R36, RZ, RZ, 0x20 ;  /* 0x00000020ff247424 */ /* 0x001fe200078e00ff */
[----:B------:R-:W-:Y:S01]  /*1a50*/  UISETP.LT.AND UP1, UPT, UR17, 0x8, UPT ;  /* 0x000000081100788c */ /* 0x000fe2000bf21270 */
[----:B------:R-:W-:-:S03]  /*1a60*/  IMAD.MOV.U32 R38, RZ, RZ, -0x1 ;  /* 0xffffffffff267424 */ /* 0x000fc600078e00ff */
[----:B------:R-:W-:Y:S02]  /*1a70*/  USEL UR18, UR17, 0x8, UP1 ;  /* 0x0000000811127887 */ /* 0x000fe40008800000 */
[----:B------:R-:W-:-:S04]  /*1a80*/  UISETP.GE.U32.AND UP1, UPT, UR15, 0x20, UPT ;  /* 0x000000200f00788c */ /* 0x000fc8000bf26070 */
[----:B--234-:R-:W-:-:S04]  /*1a90*/  VIADDMNMX.U32 R35, R39, R36, UR18, PT ;  /* 0x0000001227237e46 */ /* 0x01cfc8000b800024 */
[----:B------:R-:W-:Y:S02]  /*1aa0*/  SHF.L.U32 R36, R38, R35, RZ ;  /* 0x0000002326247219 */ /* 0x000fe400000006ff */
[----:B------:R-:W-:Y:S01]  /*1ab0*/  IADD3 R37, PT, PT, -R35, UR18, RZ ;  /* 0x0000001223257c10 */ /* 0x000fe2000fffe1ff */
[----:B------:R-:W-:Y:S06]  /*1ac0*/  BRA.U !UP1, `(.L_x_224) ;  /* 0x00000009096c7547 */ /* 0x000fec000b800000 */
[----:B------:R-:W-:-:S04]  /*1ad0*/  UIADD3 UR19, UPT, UPT, UR15, -0x20, URZ ;  /* 0xffffffe00f137890 */ /* 0x000fc8000fffe0ff */
[----:B------:R-:W-:-:S09]  /*1ae0*/  UISETP.GT.U32.AND UP1, UPT, UR19, 0xf, UPT ;  /* 0x0000000f1300788c */ /* 0x000fd2000bf24070 */
[----:B------:R-:W-:Y:S05]  /*1af0*/  BRA.U UP1, `(.L_x_225) ;  /* 0x0000000101387547 */ /* 0x000fea000b800000 */
[----:B------:R-:W-:Y:S01]  /*1b00*/  IMAD.MOV.U32 R36, RZ, RZ, 0x30 ;  /* 0x00000030ff247424 */ /* 0x000fe200078e00ff */
[----:B------:R-:W-:-:S04]  /*1b10*/  ISETP.NE.AND P0, PT, RZ, UR17, PT ;  /* 0x00000011ff007c0c */ /* 0x000fc8000bf05270 */
[----:B------:R-:W-:Y:S02]  /*1b20*/  VIADDMNMX.U32 R35, R39, R36, UR18, PT ;  /* 0x0000001227237e46 */ /* 0x000fe4000b800024 */
[----:B------:R-:W-:Y:S02]  /*1b30*/  SHF.R.U32.HI R36, RZ, UR19, R9 ;  /* 0x00000013ff247c19 */ /* 0x000fe40008011609 */
[----:B------:R-:W-:Y:S01]  /*1b40*/  SHF.L.U32 R37, R38, R35, RZ ;  /* 0x0000002326257219 */ /* 0x000fe200000006ff */
[----:B------:R-:W-:-:S03]  /*1b50*/  IMAD.MOV.U32 R35, RZ, RZ, RZ ;  /* 0x000000ffff237224 */ /* 0x000fc600078e00ff */
[----:B------:R-:W-:-:S04]  /*1b60*/  LOP3.LUT R36, R36, R37, RZ, 0x30, !PT ;  /* 0x0000002524247212 */ /* 0x000fc800078e30ff */
[----:B------:R-:W-:-:S04]  /*1b70*/  SEL R36, R36, RZ, P0 ;  /* 0x000000ff24247207 */ /* 0x000fc80000000000 */
[----:B------:R-:W-:-:S05]  /*1b80*/  LEA R36, R36, UR20, 0x2 ;  /* 0x0000001424247c11 */ /* 0x000fca000f8e10ff */
[----:B------:R0:W-:Y:S01]  /*1b90*/  ATOMS.POPC.INC.32 RZ, [R36+URZ] ;  /* 0x0000000024ff7f8c */ /* 0x0001e2000d8000ff */
[----:B------:R-:W-:Y:S05]  /*1ba0*/  @!P0 BRA `(.L_x_226) ;  /* 0x0000000000148947 */ /* 0x000fea0003800000 */
[----:B------:R-:W-:-:S04]  /*1bb0*/  SHF.R.U32.HI R35, RZ, UR19, R28 ;  /* 0x00000013ff237c19 */ /* 0x000fc8000801161c */
[----:B------:R-:W-:Y:S01]  /*1bc0*/  LOP3.LUT R35, R35, R37, RZ, 0x30, !PT ;  /* 0x0000002523237212 */ /* 0x000fe200078e30ff */
[----:B------:R-:W-:Y:S06]  /*1bd0*/  BRA `(.L_x_226) ;  /* 0x0000000000087947 */ /* 0x000fec0003800000 */
.L_x_225:
[----:B------:R-:W-:Y:S01]  /*1be0*/  ATOMS.POPC.INC.32 RZ, [UR20] ;  /* 0x00000000ffff7f8c */ /* 0x000fe2000d800014 */
[----:B------:R-:W-:-:S07]  /*1bf0*/  IMAD.MOV.U32 R35, RZ, RZ, RZ ;  /* 0x000000ffff237224 */ /* 0x000fce00078e00ff */
.L_x_226:
[----:B------:R-:W-:-:S05]  /*1c00*/  LEA R35, R35, UR20, 0x2 ;  /* 0x0000001423237c11 */ /* 0x000fca000f8e10ff */
[----:B------:R1:W-:Y:S01]  /*1c10*/  ATOMS.POPC.INC.32 RZ, [R35+URZ] ;  /* 0x0000000023ff7f8c */ /* 0x0003e2000d8000ff */
[----:B------:R-:W-:Y:S05]  /*1c20*/  BRA.U UP1, `(.L_x_227) ;  /* 0x0000000101387547 */ /* 0x000fea000b800000 */
[----:B0-----:R-:W-:Y:S01]  /*1c30*/  IMAD.MOV.U32 R36, RZ, RZ, 0x30 ;  /* 0x00000030ff247424 */ /* 0x001fe200078e00ff */
[----:B-1----:R-:W-:Y:S02]  /*1c40*/  SHF.R.U32.HI R35, RZ, UR19, R29 ;  /* 0x00000013ff237c19 */ /* 0x002fe4000801161d */
[----:B------:R-:W-:Y:S02]  /*1c50*/  ISETP.NE.AND P0, PT, RZ, UR17, PT ;  /* 0x00000011ff007c0c */ /* 0x000fe4000bf05270 */
[----:B------:R-:W-:Y:S01]  /*1c60*/  VIADDMNMX.U32 R37, R39, R36, UR18, PT ;  /* 0x0000001227257e46 */ /* 0x000fe2000b800024 */
[----:B------:R-:W-:-:S03]  /*1c70*/  IMAD.MOV.U32 R36, RZ, RZ, RZ ;  /* 0x000000ffff247224 */ /* 0x000fc600078e00ff */
[----:B------:R-:W-:-:S04]  /*1c80*/  SHF.L.U32 R37, R38, R37, RZ ;  /* 0x0000002526257219 */ /* 0x000fc800000006ff */
        /* <DEDUP_REMOVED lines=8> */
.L_x_227:
[----:B------:R-:W-:Y:S01]  /*1d10*/  ATOMS.POPC.INC.32 RZ, [UR20] ;  /* 0x00000000ffff7f8c */ /* 0x000fe2000d800014 */
[----:B0-----:R-:W-:-:S07]  /*1d20*/  IMAD.MOV.U32 R36, RZ, RZ, RZ ;  /* 0x000000ffff247224 */ /* 0x001fce00078e00ff */
.L_x_228:
[----:B------:R-:W-:-:S05]  /*1d30*/  LEA R36, R36, UR20, 0x2 ;  /* 0x0000001424247c11 */ /* 0x000fca000f8e10ff */
[----:B------:R2:W-:Y:S01]  /*1d40*/  ATOMS.POPC.INC.32 RZ, [R36+URZ] ;  /* 0x0000000024ff7f8c */ /* 0x0005e2000d8000ff */
[----:B------:R-:W-:Y:S05]  /*1d50*/  BRA.U UP1, `(.L_x_229) ;  /* 0x0000000101387547 */ /* 0x000fea000b800000 */
[----:B--2---:R-:W-:Y:S01]  /*1d60*/  IMAD.MOV.U32 R36, RZ, RZ, 0x30 ;  /* 0x00000030ff247424 */ /* 0x004fe200078e00ff */
[----:B01----:R-:W-:Y:S02]  /*1d70*/  SHF.R.U32.HI R35, RZ, UR19, R31 ;  /* 0x00000013ff237c19 */ /* 0x003fe4000801161f */
        /* <DEDUP_REMOVED lines=12> */
.L_x_229:
[----:B------:R-:W-:Y:S01]  /*1e40*/  ATOMS.POPC.INC.32 RZ, [UR20] ;  /* 0x00000000ffff7f8c */ /* 0x000fe2000d800014 */
[----:B--2---:R-:W-:-:S07]  /*1e50*/  IMAD.MOV.U32 R36, RZ, RZ, RZ ;  /* 0x000000ffff247224 */ /* 0x004fce00078e00ff */
.L_x_230:
[----:B------:R-:W-:-:S05]  /*1e60*/  LEA R36, R36, UR20, 0x2 ;  /* 0x0000001424247c11 */ /* 0x000fca000f8e10ff */
[----:B------:R3:W-:Y:S01]  /*1e70*/  ATOMS.POPC.INC.32 RZ, [R36+URZ] ;  /* 0x0000000024ff7f8c */ /* 0x0007e2000d8000ff */
[----:B------:R-:W-:Y:S05]  /*1e80*/  BRA.U UP1, `(.L_x_231) ;  /* 0x0000000101387547 */ /* 0x000fea000b800000 */
[----:B---3--:R-:W-:Y:S01]  /*1e90*/  IMAD.MOV.U32 R36, RZ, RZ, 0x30 ;  /* 0x00000030ff247424 */ /* 0x008fe200078e00ff */
[----:B012---:R-:W-:Y:S02]  /*1ea0*/  SHF.R.U32.HI R35, RZ, UR19, R33 ;  /* 0x00000013ff237c19 */ /* 0x007fe40008011621 */
        /* <DEDUP_REMOVED lines=12> */
.L_x_231:
[----:B------:R-:W-:Y:S01]  /*1f70*/  ATOMS.POPC.INC.32 RZ, [UR20] ;  /* 0x00000000ffff7f8c */ /* 0x000fe2000d800014 */
[----:B---3--:R-:W-:-:S07]  /*1f80*/  IMAD.MOV.U32 R36, RZ, RZ, RZ ;  /* 0x000000ffff247224 */ /* 0x008fce00078e00ff */
.L_x_232:
[----:B------:R-:W-:-:S05]  /*1f90*/  LEA R36, R36, UR20, 0x2 ;  /* 0x0000001424247c11 */ /* 0x000fca000f8e10ff */
[----:B------:R4:W-:Y:S01]  /*1fa0*/  ATOMS.POPC.INC.32 RZ, [R36+URZ] ;  /* 0x0000000024ff7f8c */ /* 0x0009e2000d8000ff */
[----:B------:R-:W-:Y:S05]  /*1fb0*/  BRA.U UP1, `(.L_x_233) ;  /* 0x0000000101387547 */ /* 0x000fea000b800000 */
[----:B----4-:R-:W-:Y:S01]  /*1fc0*/  IMAD.MOV.U32 R36, RZ, RZ, 0x30 ;  /* 0x00000030ff247424 */ /* 0x010fe200078e00ff */
[----:B0123--:R-:W-:Y:S02]  /*1fd0*/  SHF.R.U32.HI R35, RZ, UR19, R26 ;  /* 0x00000013ff237c19 */ /* 0x00ffe4000801161a */
        /* <DEDUP_REMOVED lines=12> */
.L_x_233:
[----:B------:R-:W-:Y:S01]  /*20a0*/  ATOMS.POPC.INC.32 RZ, [UR20] ;  /* 0x00000000ffff7f8c */ /* 0x000fe2000d800014 */
[----:B----4-:R-:W-:-:S07]  /*20b0*/  IMAD.MOV.U32 R36, RZ, RZ, RZ ;  /* 0x000000ffff247224 */ /* 0x010fce00078e00ff */
.L_x_234:
[----:B------:R-:W-:-:S05]  /*20c0*/  LEA R36, R36, UR20, 0x2 ;  /* 0x0000001424247c11 */ /* 0x000fca000f8e10ff */
[----:B------:R0:W-:Y:S01]  /*20d0*/  ATOMS.POPC.INC.32 RZ, [R36+URZ] ;  /* 0x0000000024ff7f8c */ /* 0x0001e2000d8000ff */
[----:B------:R-:W-:Y:S05]  /*20e0*/  BRA.U UP1, `(.L_x_235) ;  /* 0x0000000101387547 */ /* 0x000fea000b800000 */
[----:B0-----:R-:W-:Y:S01]  /*20f0*/  IMAD.MOV.U32 R36, RZ, RZ, 0x30 ;  /* 0x00000030ff247424 */ /* 0x001fe200078e00ff */
[----:B-1234-:R-:W-:Y:S02]  /*2100*/  SHF.R.U32.HI R35, RZ, UR19, R7 ;  /* 0x00000013ff237c19 */ /* 0x01efe40008011607 */
        /* <DEDUP_REMOVED lines=12> */
.L_x_235:
[----:B------:R-:W-:Y:S01]  /*21d0*/  ATOMS.POPC.INC.32 RZ, [UR20] ;  /* 0x00000000ffff7f8c */ /* 0x000fe2000d800014 */
[----:B0-----:R-:W-:-:S07]  /*21e0*/  IMAD.MOV.U32 R36, RZ, RZ, RZ ;  /* 0x000000ffff247224 */ /* 0x001fce00078e00ff */
.L_x_236:
        /* <DEDUP_REMOVED lines=17> */
.L_x_237:
[----:B------:R-:W-:Y:S01]  /*2300*/  ATOMS.POPC.INC.32 RZ, [UR20] ;  /* 0x00000000ffff7f8c */ /* 0x000fe2000d800014 */
[----:B0-----:R-:W-:-:S07]  /*2310*/  IMAD.MOV.U32 R36, RZ, RZ, RZ ;  /* 0x000000ffff247224 */ /* 0x001fce00078e00ff */
.L_x_238:
        /* <DEDUP_REMOVED lines=17> */
.L_x_239:
[----:B------:R-:W-:Y:S01]  /*2430*/  ATOMS.POPC.INC.32 RZ, [UR20] ;  /* 0x00000000ffff7f8c */ /* 0x000fe2000d800014 */
[----:B0-----:R-:W-:-:S07]  /*2440*/  IMAD.MOV.U32 R36, RZ, RZ, RZ ;  /* 0x000000ffff247224 */ /* 0x001fce00078e00ff */
.L_x_240:
[----:B------:R-:W-:-:S05]  /*2450*/  LEA R36, R36, UR20, 0x2 ;  /* 0x0000001424247c11 */ /* 0x000fca000f8e10ff */
[----:B------:R0:W-:Y:S01]  /*2460*/  ATOMS.POPC.INC.32 RZ, [R36+URZ] ;  /* 0x0000000024ff7f8c */ /* 0x0001e2000d8000ff */
[----:B------:R-:W-:Y:S05]  /*2470*/  BRA `(.L_x_241) ;  /* 0x0000000800907947 */ /* 0x000fea0003800000 */
.L_x_224:
[----:B------:R-:W-:-:S09]  /*2480*/  UISETP.NE.AND UP1, UPT, UR17, URZ, UPT ;  /* 0x000000ff1100728c */ /* 0x000fd2000bf25270 */
[----:B------:R-:W-:Y:S05]  /*2490*/  BRA.U UP1, `(.L_x_242) ;  /* 0x0000000101447547 */ /* 0x000fea000b800000 */
[----:B------:R-:W-:Y:S04]  /*24a0*/  ATOMS.POPC.INC.32 RZ, [UR20] ;  /* 0x00000000ffff7f8c */ /* 0x000fe8000d800014 */
        /* <DEDUP_REMOVED lines=14> */
[----:B------:R-:W-:Y:S01]  /*2590*/  ATOMS.POPC.INC.32 RZ, [UR20] ;  /* 0x00000000ffff7f8c */ /* 0x000fe2000d800014 */
[----:B------:R-:W-:Y:S05]  /*25a0*/  BRA `(.L_x_241) ;  /* 0x0000000800447947 */ /* 0x000fea0003800000 */
.L_x_242:
[----:B------:R-:W-:-:S13]  /*25b0*/  ISETP.NE.AND P0, PT, R37, RZ, PT ;  /* 0x000000ff2500720c */ /* 0x000fda0003f05270 */
[C---:B------:R-:W-:Y:S02]  /*25c0*/  @P0 VIMNMX.U32 R39, PT, PT, R37.reuse, 0x10, PT ;  /* 0x0000001025270848 */ /* 0x040fe40003fe0000 */
[----:B------:R-:W-:Y:S02]  /*25d0*/  @P0 VIMNMX.U32 R41, PT, PT, R37, 0x10, PT ;  /* 0x0000001025290848 */ /* 0x000fe40003fe0000 */
[----:B------:R-:W-:Y:S02]  /*25e0*/  @P0 SHF.L.U32 R40, R38, R39, RZ ;  /* 0x0000002726280219 */ /* 0x000fe400000006ff */
[----:B------:R-:W-:Y:S02]  /*25f0*/  SHF.R.U32.HI R39, RZ, UR15, R10 ;  /* 0x0000000fff277c19 */ /* 0x000fe4000801160a */
[----:B------:R-:W-:Y:S02]  /*2600*/  @P0 LOP3.LUT R42, R9, R40, RZ, 0x30, !PT ;  /* 0x00000028092a0212 */ /* 0x000fe400078e30ff */
[----:B------:R-:W-:-:S02]  /*2610*/  LOP3.LUT R40, R39, R36, RZ, 0x30, !PT ;  /* 0x0000002427287212 */ /* 0x000fc400078e30ff */
[----:B------:R-:W-:Y:S02]  /*2620*/  @P0 SHF.L.U32 R39, R42, R35, RZ ;  /* 0x000000232a270219 */ /* 0x000fe400000006ff */
[----:B------:R-:W-:Y:S02]  /*2630*/  @P0 SHF.L.U32 R43, R38, R41, RZ ;  /* 0x00000029262b0219 */ /* 0x000fe400000006ff */
[----:B------:R-:W-:Y:S02]  /*2640*/  @P0 LOP3.LUT R40, R39, R40, RZ, 0xfc, !PT ;  /* 0x0000002827280212 */ /* 0x000fe400078efcff */
[----:B------:R-:W-:Y:S02]  /*2650*/  @P0 VIMNMX.U32 R39, PT, PT, R37, 0x10, PT ;  /* 0x0000001025270848 */ /* 0x000fe40003fe0000 */
[----:B------:R-:W-:Y:S02]  /*2660*/  SHF.R.U32.HI R41, RZ, UR15, R11 ;  /* 0x0000000fff297c19 */ /* 0x000fe4000801160b */
[----:B------:R-:W-:-:S02]  /*2670*/  @P0 LOP3.LUT R42, R28, R43, RZ, 0x30, !PT ;  /* 0x0000002b1c2a0212 */ /* 0x000fc400078e30ff */
[----:B------:R-:W-:Y:S02]  /*2680*/  @P0 SHF.L.U32 R44, R38, R39, RZ ;  /* 0x00000027262c0219 */ /* 0x000fe400000006ff */
[----:B------:R-:W-:Y:S02]  /*2690*/  LOP3.LUT R41, R41, R36, RZ, 0x30, !PT ;  /* 0x0000002429297212 */ /* 0x000fe400078e30ff */
[----:B------:R-:W-:Y:S02]  /*26a0*/  @P0 SHF.L.U32 R42, R42, R35, RZ ;  /* 0x000000232a2a0219 */ /* 0x000fe400000006ff */
[----:B------:R-:W-:Y:S02]  /*26b0*/  SHF.R.U32.HI R39, RZ, UR15, R12 ;  /* 0x0000000fff277c19 */ /* 0x000fe4000801160c */
[----:B------:R-:W-:Y:S02]  /*26c0*/  @P0 LOP3.LUT R44, R29, R44, RZ, 0x30, !PT ;  /* 0x0000002c1d2c0212 */ /* 0x000fe400078e30ff */
[----:B------:R-:W-:-:S02]  /*26d0*/  @P0 VIMNMX.U32 R43, PT, PT, R37, 0x10, PT ;  /* 0x00000010252b0848 */ /* 0x000fc40003fe0000 */
[----:B------:R-:W-:Y:S02]  /*26e0*/  @P0 LOP3.LUT R41, R42, R41, RZ, 0xfc, !PT ;  /* 0x000000292a290212 */ /* 0x000fe400078efcff */
[----:B------:R-:W-:Y:S02]  /*26f0*/  LOP3.LUT R42, R39, R36, RZ, 0x30, !PT ;  /* 0x00000024272a7212 */ /* 0x000fe400078e30ff */
[----:B------:R-:W-:Y:S02]  /*2700*/  @P0 SHF.L.U32 R39, R44, R35, RZ ;  /* 0x000000232c270219 */ /* 0x000fe400000006ff */
[----:B------:R-:W-:Y:S02]  /*2710*/  @P0 SHF.L.U32 R43, R38, R43, RZ ;  /* 0x0000002b262b0219 */ /* 0x000fe400000006ff */
[----:B------:R-:W-:Y:S02]  /*2720*/  @P0 LOP3.LUT R42, R39, R42, RZ, 0xfc, !PT ;  /* 0x0000002a272a0212 */ /* 0x000fe400078efcff */
[----:B------:R-:W-:-:S02]  /*2730*/  @P0 LOP3.LUT R44, R30, R43, RZ, 0x30, !PT ;  /* 0x0000002b1e2c0212 */ /* 0x000fc400078e30ff */
[----:B------:R-:W-:Y:S02]  /*2740*/  SHF.R.U32.HI R39, RZ, UR15, R13 ;  /* 0x0000000fff277c19 */ /* 0x000fe4000801160d */
[----:B------:R-:W-:Y:S02]  /*2750*/  @P0 SHF.L.U32 R44, R44, R35, RZ ;  /* 0x000000232c2c0219 */ /* 0x000fe400000006ff */
[----:B------:R-:W-:Y:S02]  /*2760*/  LOP3.LUT R39, R39, R36, RZ, 0x30, !PT ;  /* 0x0000002427277212 */ /* 0x000fe400078e30ff */
[----:B------:R-:W-:Y:S02]  /*2770*/  @P0 VIMNMX.U32 R45, PT, PT, R37, 0x10, PT ;  /* 0x00000010252d0848 */ /* 0x000fe40003fe0000 */
[----:B------:R-:W-:Y:S02]  /*2780*/  @P0 LOP3.LUT R39, R44, R39, RZ, 0xfc, !PT ;  /* 0x000000272c270212 */ /* 0x000fe400078efcff */
[----:B------:R-:W-:-:S02]  /*2790*/  @P0 SHF.L.U32 R44, R38, R45, RZ ;  /* 0x0000002d262c0219 */ /* 0x000fc400000006ff */
[----:B------:R-:W-:Y:S02]  /*27a0*/  SHF.R.U32.HI R45, RZ, UR15, R14 ;  /* 0x0000000fff2d7c19 */ /* 0x000fe4000801160e */
[----:B------:R-:W-:Y:S02]  /*27b0*/  @P0 LOP3.LUT R44, R31, R44, RZ, 0x30, !PT ;  /* 0x0000002c1f2c0212 */ /* 0x000fe400078e30ff */
[----:B------:R-:W-:Y:S02]  /*27c0*/  LEA R43, R40, UR20, 0x2 ;  /* 0x00000014282b7c11 */ /* 0x000fe4000f8e10ff */
[----:B------:R-:W-:Y:S02]  /*27d0*/  LOP3.LUT R40, R45, R36, RZ, 0x30, !PT ;  /* 0x000000242d287212 */ /* 0x000fe400078e30ff */
[----:B------:R-:W-:Y:S01]  /*27e0*/  @P0 SHF.L.U32 R45, R44, R35, RZ ;  /* 0x000000232c2d0219 */ /* 0x000fe200000006ff */
[----:B------:R0:W-:Y:S01]  /*27f0*/  ATOMS.POPC.INC.32 RZ, [R43+URZ] ;  /* 0x000000002bff7f8c */ /* 0x0001e2000d8000ff */
[----:B------:R-:W-:-:S02]  /*2800*/  LEA R44, R41, UR20, 0x2 ;  /* 0x00000014292c7c11 */ /* 0x000fc4000f8e10ff */
[----:B------:R-:W-:Y:S02]  /*2810*/  @P0 LOP3.LUT R40, R45, R40, RZ, 0xfc, !PT ;  /* 0x000000282d280212 */ /* 0x000fe400078efcff */
[----:B------:R-:W-:Y:S01]  /*2820*/  @P0 VIMNMX.U32 R45, PT, PT, R37, 0x10, PT ;  /* 0x00000010252d0848 */ /* 0x000fe20003fe0000 */
[----:B------:R1:W-:Y:S01]  /*2830*/  ATOMS.POPC.INC.32 RZ, [R44+URZ] ;  /* 0x000000002cff7f8c */ /* 0x0003e2000d8000ff */
[----:B------:R-:W-:Y:S02]  /*2840*/  SHF.R.U32.HI R41, RZ, UR15, R15 ;  /* 0x0000000fff297c19 */ /* 0x000fe4000801160f */
[----:B------:R-:W-:Y:S02]  /*2850*/  @P0 SHF.L.U32 R45, R38, R45, RZ ;  /* 0x0000002d262d0219 */ /* 0x000fe400000006ff */
[----:B------:R-:W-:Y:S02]  /*2860*/  LOP3.LUT R41, R41, R36, RZ, 0x30, !PT ;  /* 0x0000002429297212 */ /* 0x000fe400078e30ff */
[----:B------:R-:W-:-:S02]  /*2870*/  @P0 LOP3.LUT R45, R32, R45, RZ, 0x30, !PT ;  /* 0x0000002d202d0212 */ /* 0x000fc400078e30ff */
[----:B0-----:R-:W-:Y:S02]  /*2880*/  LEA R43, R42, UR20, 0x2 ;  /* 0x000000142a2b7c11 */ /* 0x001fe4000f8e10ff */
[----:B------:R-:W-:-:S03]  /*2890*/  @P0 SHF.L.U32 R45, R45, R35, RZ ;  /* 0x000000232d2d0219 */ /* 0x000fc600000006ff */
[----:B------:R0:W-:Y:S01]  /*28a0*/  ATOMS.POPC.INC.32 RZ, [R43+URZ] ;  /* 0x000000002bff7f8c */ /* 0x0001e2000d8000ff */
[----:B------:R-:W-:Y:S02]  /*28b0*/  @P0 LOP3.LUT R41, R45, R41, RZ, 0xfc, !PT ;  /* 0x000000292d290212 */ /* 0x000fe400078efcff */
[----:B------:R-:W-:-:S04]  /*28c0*/  @P0 VIMNMX.U32 R45, PT, PT, R37, 0x10, PT ;  /* 0x00000010252d0848 */ /* 0x000fc80003fe0000 */
[----:B------:R-:W-:Y:S02]  /*28d0*/  @P0 SHF.L.U32 R42, R38, R45, RZ ;  /* 0x0000002d262a0219 */ /* 0x000fe400000006ff */
[----:B------:R-:W-:Y:S02]  /*28e0*/  SHF.R.U32.HI R45, RZ, UR15, R16 ;  /* 0x0000000fff2d7c19 */ /* 0x000fe40008011610 */
[----:B-1----:R-:W-:Y:S02]  /*28f0*/  @P0 LOP3.LUT R44, R33, R42, RZ, 0x30, !PT ;  /* 0x0000002a212c0212 */ /* 0x002fe400078e30ff */
[----:B------:R-:W-:Y:S02]  /*2900*/  LOP3.LUT R42, R45, R36, RZ, 0x30, !PT ;  /* 0x000000242d2a7212 */ /* 0x000fe400078e30ff */
[----:B------:R-:W-:Y:S02]  /*2910*/  @P0 SHF.L.U32 R45, R44, R35, RZ ;  /* 0x000000232c2d0219 */ /* 0x000fe400000006ff */
[----:B------:R-:W-:-:S02]  /*2920*/  LEA R44, R39, UR20, 0x2 ;  /* 0x00000014272c7c11 */ /* 0x000fc4000f8e10ff */
[----:B------:R-:W-:Y:S02]  /*2930*/  @P0 LOP3.LUT R42, R45, R42, RZ, 0xfc, !PT ;  /* 0x0000002a2d2a0212 */ /* 0x000fe400078efcff */
[----:B------:R-:W-:Y:S01]  /*2940*/  @P0 VIMNMX.U32 R45, PT, PT, R37, 0x10, PT ;  /* 0x00000010252d0848 */ /* 0x000fe20003fe0000 */
[----:B------:R-:W-:Y:S01]  /*2950*/  ATOMS.POPC.INC.32 RZ, [R44+URZ] ;  /* 0x000000002cff7f8c */ /* 0x000fe2000d8000ff */
        /* <DEDUP_REMOVED lines=10> */
[----:B0-----:R-:W-:Y:S02]  /*2a00*/  LEA R43, R42, UR20, 0x2 ;  /* 0x000000142a2b7c11 */ /* 0x001fe4000f8e10ff */
[----:B------:R-:W-:Y:S02]  /*2a10*/  @P0 LOP3.LUT R44, R26, R45, RZ, 0x30, !PT ;  /* 0x0000002d1a2c0212 */ /* 0x000fe400078e30ff */
[----:B------:R-:W-:-:S04]  /*2a20*/  SHF.R.U32.HI R45, RZ, UR15, R18 ;  /* 0x0000000fff2d7c19 */ /* 0x000fc80008011612 */
[----:B------:R-:W-:Y:S02]  /*2a30*/  LOP3.LUT R40, R45, R36, RZ, 0x30, !PT ;  /* 0x000000242d287212 */ /* 0x000fe400078e30ff */
[----:B------:R-:W-:Y:S02]  /*2a40*/  @P0 SHF.L.U32 R45, R44, R35, RZ ;  /* 0x000000232c2d0219 */ /* 0x000fe400000006ff */
[----:B------:R-:W-:Y:S02]  /*2a50*/  LEA R44, R41, UR20, 0x2 ;  /* 0x00000014292c7c11 */ /* 0x000fe4000f8e10ff */
[----:B------:R-:W-:Y:S02]  /*2a60*/  @P0 LOP3.LUT R40, R45, R40, RZ, 0xfc, !PT ;  /* 0x000000282d280212 */ /* 0x000fe400078efcff */
[----:B------:R-:W-:Y:S01]  /*2a70*/  @P0 VIMNMX.U32 R45, PT, PT, R37, 0x10, PT ;  /* 0x00000010252d0848 */ /* 0x000fe20003fe0000 */
[----:B------:R-:W-:Y:S01]  /*2a80*/  ATOMS.POPC.INC.32 RZ, [R44+URZ] ;  /* 0x000000002cff7f8c */ /* 0x000fe2000d8000ff */
[----:B------:R-:W-:-:S02]  /*2a90*/  SHF.R.U32.HI R41, RZ, UR15, R19 ;  /* 0x0000000fff297c19 */ /* 0x000fc40008011613 */
[----:B------:R-:W-:Y:S01]  /*2aa0*/  @P0 SHF.L.U32 R45, R38, R45, RZ ;  /* 0x0000002d262d0219 */ /* 0x000fe200000006ff */
[----:B------:R0:W-:Y:S01]  /*2ab0*/  ATOMS.POPC.INC.32 RZ, [R43+URZ] ;  /* 0x000000002bff7f8c */ /* 0x0001e2000d8000ff */
[----:B------:R-:W-:Y:S02]  /*2ac0*/  LOP3.LUT R41, R41, R36, RZ, 0x30, !PT ;  /* 0x0000002429297212 */ /* 0x000fe400078e30ff */
[----:B------:R-:W-:-:S04]  /*2ad0*/  @P0 LOP3.LUT R45, R8, R45, RZ, 0x30, !PT ;  /* 0x0000002d082d0212 */ /* 0x000fc800078e30ff */
[----:B------:R-:W-:Y:S02]  /*2ae0*/  @P0 SHF.L.U32 R45, R45, R35, RZ ;  /* 0x000000232d2d0219 */ /* 0x000fe400000006ff */
[----:B0-----:R-:W-:Y:S02]  /*2af0*/  LEA R43, R40, UR20, 0x2 ;  /* 0x00000014282b7c11 */ /* 0x001fe4000f8e10ff */
[----:B------:R-:W-:Y:S02]  /*2b00*/  @P0 LOP3.LUT R41, R45, R41, RZ, 0xfc, !PT ;  /* 0x000000292d290212 */ /* 0x000fe400078efcff */
[----:B------:R-:W-:-:S04]  /*2b10*/  @P0 VIMNMX.U32 R45, PT, PT, R37, 0x10, PT ;  /* 0x00000010252d0848 */ /* 0x000fc80003fe0000 */
[----:B------:R-:W-:Y:S02]  /*2b20*/  @P0 SHF.L.U32 R42, R38, R45, RZ ;  /* 0x0000002d262a0219 */ /* 0x000fe400000006ff */
[----:B------:R-:W-:Y:S02]  /*2b30*/  SHF.R.U32.HI R45, RZ, UR15, R20 ;  /* 0x0000000fff2d7c19 */ /* 0x000fe40008011614 */
[----:B------:R-:W-:Y:S02]  /*2b40*/  @P0 LOP3.LUT R44, R7, R42, RZ, 0x30, !PT ;  /* 0x0000002a072c0212 */ /* 0x000fe400078e30ff */
[----:B------:R-:W-:Y:S02]  /*2b50*/  LOP3.LUT R42, R45, R36, RZ, 0x30, !PT ;  /* 0x000000242d2a7212 */ /* 0x000fe400078e30ff */
[----:B------:R-:W-:Y:S02]  /*2b60*/  @P0 SHF.L.U32 R45, R44, R35, RZ ;  /* 0x000000232c2d0219 */ /* 0x000fe400000006ff */
[----:B------:R-:W-:-:S02]  /*2b70*/  LEA R44, R39, UR20, 0x2 ;  /* 0x00000014272c7c11 */ /* 0x000fc4000f8e10ff */
[----:B------:R-:W-:Y:S02]  /*2b80*/  @P0 LOP3.LUT R42, R45, R42, RZ, 0xfc, !PT ;  /* 0x0000002a2d2a0212 */ /* 0x000fe400078efcff */
[----:B------:R-:W-:Y:S01]  /*2b90*/  @P0 VIMNMX.U32 R45, PT, PT, R37, 0x10, PT ;  /* 0x00000010252d0848 */ /* 0x000fe20003fe0000 */
[----:B------:R-:W-:Y:S01]  /*2ba0*/  ATOMS.POPC.INC.32 RZ, [R44+URZ] ;  /* 0x000000002cff7f8c */ /* 0x000fe2000d8000ff */
[----:B------:R-:W-:Y:S02]  /*2bb0*/  SHF.R.U32.HI R39, RZ, UR15, R21 ;  /* 0x0000000fff277c19 */ /* 0x000fe40008011615 */
[----:B------:R-:W-:Y:S01]  /*2bc0*/  @P0 SHF.L.U32 R45, R38, R45, RZ ;  /* 0x0000002d262d0219 */ /* 0x000fe200000006ff */
[----:B------:R0:W-:Y:S01]  /*2bd0*/  ATOMS.POPC.INC.32 RZ, [R43+URZ] ;  /* 0x000000002bff7f8c */ /* 0x0001e2000d8000ff */
[----:B------:R-:W-:Y:S02]  /*2be0*/  LOP3.LUT R39, R39, R36, RZ, 0x30, !PT ;  /* 0x0000002427277212 */ /* 0x000fe400078e30ff */
[----:B------:R-:W-:-:S02]  /*2bf0*/  @P0 LOP3.LUT R45, R6, R45, RZ, 0x30, !PT ;  /* 0x0000002d062d0212 */ /* 0x000fc400078e30ff */
[----:B------:R-:W-:Y:S02]  /*2c00*/  LEA R42, R42, UR20, 0x2 ;  /* 0x000000142a2a7c11 */ /* 0x000fe4000f8e10ff */
[----:B------:R-:W-:Y:S02]  /*2c10*/  @P0 SHF.L.U32 R45, R45, R35, RZ ;  /* 0x000000232d2d0219 */ /* 0x000fe400000006ff */
[----:B0-----:R-:W-:Y:S02]  /*2c20*/  @P0 VIMNMX.U32 R43, PT, PT, R37, 0x10, PT ;  /* 0x00000010252b0848 */ /* 0x001fe40003fe0000 */
[----:B------:R-:W-:Y:S02]  /*2c30*/  @P0 LOP3.LUT R39, R45, R39, RZ, 0xfc, !PT ;  /* 0x000000272d270212 */ /* 0x000fe400078efcff */
[----:B------:R-:W-:Y:S02]  /*2c40*/  @P0 VIMNMX.U32 R45, PT, PT, R37, 0x10, PT ;  /* 0x00000010252d0848 */ /* 0x000fe40003fe0000 */
[----:B------:R-:W-:-:S02]  /*2c50*/  @P0 SHF.L.U32 R43, R38, R43, RZ ;  /* 0x0000002b262b0219 */ /* 0x000fc400000006ff */
[----:B------:R-:W-:Y:S02]  /*2c60*/  @P0 SHF.L.U32 R40, R38, R45, RZ ;  /* 0x0000002d26280219 */ /* 0x000fe400000006ff */
[----:B------:R-:W-:Y:S02]  /*2c70*/  SHF.R.U32.HI R45, RZ, UR15, R22 ;  /* 0x0000000fff2d7c19 */ /* 0x000fe40008011616 */
[----:B------:R-:W-:Y:S02]  /*2c80*/  @P0 LOP3.LUT R44, R5, R40, RZ, 0x30, !PT ;  /* 0x00000028052c0212 */ /* 0x000fe400078e30ff */
[----:B------:R-:W-:Y:S02]  /*2c90*/  LOP3.LUT R40, R45, R36, RZ, 0x30, !PT ;  /* 0x000000242d287212 */ /* 0x000fe400078e30ff */
[----:B------:R-:W-:Y:S02]  /*2ca0*/  @P0 SHF.L.U32 R45, R44, R35, RZ ;  /* 0x000000232c2d0219 */ /* 0x000fe400000006ff */
[----:B------:R-:W-:-:S02]  /*2cb0*/  LEA R44, R41, UR20, 0x2 ;  /* 0x00000014292c7c11 */ /* 0x000fc4000f8e10ff */
[----:B------:R-:W-:Y:S02]  /*2cc0*/  @P0 LOP3.LUT R40, R45, R40, RZ, 0xfc, !PT ;  /* 0x000000282d280212 */ /* 0x000fe400078efcff */
[C---:B------:R-:W-:Y:S01]  /*2cd0*/  @P0 VIMNMX.U32 R45, PT, PT, R37.reuse, 0x10, PT ;  /* 0x00000010252d0848 */ /* 0x040fe20003fe0000 */
[----:B------:R0:W-:Y:S01]  /*2ce0*/  ATOMS.POPC.INC.32 RZ, [R44+URZ] ;  /* 0x000000002cff7f8c */ /* 0x0001e2000d8000ff */
[----:B------:R-:W-:Y:S02]  /*2cf0*/  @P0 VIMNMX.U32 R37, PT, PT, R37, 0x10, PT ;  /* 0x0000001025250848 */ /* 0x000fe40003fe0000 */
[----:B------:R-:W-:Y:S01]  /*2d00*/  @P0 SHF.L.U32 R45, R38, R45, RZ ;  /* 0x0000002d262d0219 */ /* 0x000fe200000006ff */
[----:B------:R1:W-:Y:S01]  /*2d10*/  ATOMS.POPC.INC.32 RZ, [R42+URZ] ;  /* 0x000000002aff7f8c */ /* 0x0003e2000d8000ff */
[----:B------:R-:W-:Y:S02]  /*2d20*/  SHF.R.U32.HI R41, RZ, UR15, R23 ;  /* 0x0000000fff297c19 */ /* 0x000fe40008011617 */
[----:B------:R-:W-:-:S02]  /*2d30*/  @P0 LOP3.LUT R45, R2, R45, RZ, 0x30, !PT ;  /* 0x0000002d022d0212 */ /* 0x000fc400078e30ff */
[----:B------:R-:W-:Y:S02]  /*2d40*/  @P0 SHF.L.U32 R37, R38, R37, RZ ;  /* 0x0000002526250219 */ /* 0x000fe400000006ff */
[----:B------:R-:W-:Y:S02]  /*2d50*/  LOP3.LUT R41, R41, R36, RZ, 0x30, !PT ;  /* 0x0000002429297212 */ /* 0x000fe400078e30ff */
[----:B------:R-:W-:Y:S02]  /*2d60*/  @P0 SHF.L.U32 R45, R45, R35, RZ ;  /* 0x000000232d2d0219 */ /* 0x000fe400000006ff */
[----:B------:R-:W-:Y:S02]  /*2d70*/  @P0 LOP3.LUT R38, R3, R43, RZ, 0x30, !PT ;  /* 0x0000002b03260212 */ /* 0x000fe400078e30ff */
[----:B0-----:R-:W-:Y:S02]  /*2d80*/  @P0 LOP3.LUT R44, R4, R37, RZ, 0x30, !PT ;  /* 0x00000025042c0212 */ /* 0x001fe400078e30ff */
[----:B------:R-:W-:-:S02]  /*2d90*/  @P0 LOP3.LUT R41, R45, R41, RZ, 0xfc, !PT ;  /* 0x000000292d290212 */ /* 0x000fc400078efcff */
[-C--:B------:R-:W-:Y:S02]  /*2da0*/  @P0 SHF.L.U32 R37, R38, R35.reuse, RZ ;  /* 0x0000002326250219 */ /* 0x080fe400000006ff */
[----:B------:R-:W-:Y:S02]  /*2db0*/  @P0 SHF.L.U32 R45, R44, R35, RZ ;  /* 0x000000232c2d0219 */ /* 0x000fe400000006ff */
[----:B------:R-:W-:Y:S02]  /*2dc0*/  SHF.R.U32.HI R35, RZ, UR15, R24 ;  /* 0x0000000fff237c19 */ /* 0x000fe40008011618 */
[----:B------:R-:W-:Y:S02]  /*2dd0*/  SHF.R.U32.HI R43, RZ, UR15, R25 ;  /* 0x0000000fff2b7c19 */ /* 0x000fe40008011619 */
[-C--:B------:R-:W-:Y:S02]  /*2de0*/  LOP3.LUT R38, R35, R36.reuse, RZ, 0x30, !PT ;  /* 0x0000002423267212 */ /* 0x080fe400078e30ff */
[----:B------:R-:W-:-:S02]  /*2df0*/  LOP3.LUT R36, R43, R36, RZ, 0x30, !PT ;  /* 0x000000242b247212 */ /* 0x000fc400078e30ff */
[----:B------:R-:W-:Y:S02]  /*2e00*/  @P0 LOP3.LUT R38, R37, R38, RZ, 0xfc, !PT ;  /* 0x0000002625260212 */ /* 0x000fe400078efcff */
[----:B------:R-:W-:Y:S02]  /*2e10*/  @P0 LOP3.LUT R36, R45, R36, RZ, 0xfc, !PT ;  /* 0x000000242d240212 */ /* 0x000fe400078efcff */
[----:B------:R-:W-:Y:S02]  /*2e20*/  LEA R39, R39, UR20, 0x2 ;  /* 0x0000001427277c11 */ /* 0x000fe4000f8e10ff */
[----:B------:R-:W-:Y:S02]  /*2e30*/  LEA R40, R40, UR20, 0x2 ;  /* 0x0000001428287c11 */ /* 0x000fe4000f8e10ff */
[----:B------:R-:W-:Y:S01]  /*2e40*/  LEA R41, R41, UR20, 0x2 ;  /* 0x0000001429297c11 */ /* 0x000fe2000f8e10ff */
[----:B------:R1:W-:Y:S01]  /*2e50*/  ATOMS.POPC.INC.32 RZ, [R39+URZ] ;  /* 0x0000000027ff7f8c */ /* 0x0003e2000d8000ff */
[----:B------:R-:W-:-:S02]  /*2e60*/  LEA R38, R38, UR20, 0x2 ;  /* 0x0000001426267c11 */ /* 0x000fc4000f8e10ff */
[----:B------:R-:W-:Y:S01]  /*2e70*/  LEA R36, R36, UR20, 0x2 ;  /* 0x0000001424247c11 */ /* 0x000fe2000f8e10ff */
[----:B------:R1:W-:Y:S04]  /*2e80*/  ATOMS.POPC.INC.32 RZ, [R40+URZ] ;  /* 0x0000000028ff7f8c */ /* 0x0003e8000d8000ff */
[----:B------:R1:W-:Y:S04]  /*2e90*/  ATOMS.POPC.INC.32 RZ, [R41+URZ] ;  /* 0x0000000029ff7f8c */ /* 0x0003e8000d8000ff */
[----:B------:R1:W-:Y:S04]  /*2ea0*/  ATOMS.POPC.INC.32 RZ, [R38+URZ] ;  /* 0x0000000026ff7f8c */ /* 0x0003e8000d8000ff */
[----:B------:R1:W-:Y:S02]  /*2eb0*/  ATOMS.POPC.INC.32 RZ, [R36+URZ] ;  /* 0x0000000024ff7f8c */ /* 0x0003e4000d8000ff */
.L_x_241:
[----:B------:R-:W-:Y:S02]  /*2ec0*/  UIADD3 UR15, UPT, UPT, UR15, 0x8, URZ ;  /* 0x000000080f0f7890 */ /* 0x000fe4000fffe0ff */
[----:B------:R-:W-:Y:S02]  /*2ed0*/  UIADD3 UR5, UPT, UPT, UR5, 0x1, URZ ;  /* 0x0000000105057890 */ /* 0x000fe4000fffe0ff */
[----:B------:R-:W-:-:S09]  /*2ee0*/  UISETP.GE.AND UP1, UPT, UR15, UR21, UPT ;  /* 0x000000150f00728c */ /* 0x000fd2000bf26270 */
[----:B------:R-:W-:Y:S05]  /*2ef0*/  BRA.U !UP1, `(.L_x_243) ;  /* 0xffffffe909c47547 */ /* 0x000fea000b83ffff */
.L_x_223:
[----:B------:R-:W-:Y:S05]  /*2f00*/  BRA.U !UP0, `(.L_x_244) ;  /* 0xffffffd908e07547 */ /* 0x000fea000b83ffff */
.L_x_220:
[----:B------:R-:W-:Y:S01]  /*2f10*/  BAR.SYNC.DEFER_BLOCKING 0x0 ;  /* 0x0000000000007b1d */ /* 0x000fe20000010000 */
[----:B------:R-:W-:-:S05]  /*2f20*/  ISETP.NE.AND P0, PT, R34, RZ, PT ;  /* 0x000000ff2200720c */ /* 0x000fca0003f05270 */
[----:B------:R-:W-:Y:S08]  /*2f30*/  BSSY.RECONVERGENT B0, `(.L_x_245) ;  /* 0x0000143000007945 */ /* 0x000ff00003800200 */
[----:B------:R-:W-:Y:S05]  /*2f40*/  @P0 BRA `(.L_x_246) ;  /* 0x0000001400040947 */ /* 0x000fea0003800000 */
[----:B0123-5:R-:W0:Y:S01]  /*2f50*/  LDC R2, c[0x0][0x398] ;  /* 0x0000e600ff027b82 */ /* 0x02fe220000000800 */
[----:B------:R-:W-:Y:S01]  /*2f60*/  UISETP.GE.U32.AND UP0, UPT, UR11, 0x7, UPT ;  /* 0x000000070b00788c */ /* 0x000fe2000bf06070 */
[----:B------:R-:W-:Y:S01]  /*2f70*/  IMAD.MOV.U32 R7, RZ, RZ, RZ ;  /* 0x000000ffff077224 */ /* 0x000fe200078e00ff */
[----:B------:R-:W-:-:S05]  /*2f80*/  UMOV UR5, 0x400 ;  /* 0x0000040000057882 */ /* 0x000fca0000000000 */
[----:B----4-:R-:W0:Y:S08]  /*2f90*/  LDC R3, c[0x0][0x394] ;  /* 0x0000e500ff037b82 */ /* 0x010e300000000800 */
[----:B------:R-:W1:Y:S01]  /*2fa0*/  S2UR UR8, SR_CgaCtaId ;  /* 0x00000000000879c3 */ /* 0x000e620000008800 */
[----:B0-----:R-:W-:-:S04]  /*2fb0*/  IADD3 R2, PT, PT, R2, 0x7, -R3 ;  /* 0x0000000702027810 */ /* 0x001fc80007ffe803 */
[----:B------:R-:W-:-:S04]  /*2fc0*/  SHF.R.S32.HI R3, RZ, 0x1f, R2 ;  /* 0x0000001fff037819 */ /* 0x000fc80000011402 */
[----:B------:R-:W-:Y:S01]  /*2fd0*/  LEA.HI R3, R3, R2, RZ, 0x3 ;  /* 0x0000000203037211 */ /* 0x000fe200078f18ff */
[----:B-1----:R-:W-:-:S03]  /*2fe0*/  ULEA UR5, UR8, UR5, 0x18 ;  /* 0x0000000508057291 */ /* 0x002fc6000f8ec0ff */
[----:B------:R-:W-:-:S03]  /*2ff0*/  SHF.R.S32.HI R6, RZ, 0x3, R3 ;  /* 0x00000003ff067819 */ /* 0x000fc60000011403 */
[----:B------:R-:W-:Y:S02]  /*3000*/  LEA R2, R0, UR5, 0x2 ;  /* 0x0000000500027c11 */ /* 0x000fe4000f8e10ff */
[----:B------:R-:W-:Y:S01]  /*3010*/  LOP3.LUT R3, R6, 0xffffff8, RZ, 0xc0, !PT ;  /* 0x0ffffff806037812 */ /* 0x000fe200078ec0ff */
[----:B------:R-:W-:Y:S06]  /*3020*/  BRA.U !UP0, `(.L_x_247) ;  /* 0x0000000508387547 */ /* 0x000fec000b800000 */
[----:B------:R-:W0:Y:S01]  /*3030*/  LDC.64 R4, c[0x0][0x380] ;  /* 0x0000e000ff047b82 */ /* 0x000e220000000a00 */
[----:B------:R-:W-:-:S07]  /*3040*/  IMAD.MOV.U32 R7, RZ, RZ, RZ ;  /* 0x000000ffff077224 */ /* 0x000fce00078e00ff */
.L_x_264:
[----:B------:R-:W-:Y:S01]  /*3050*/  IMAD R9, R7, 0x400, R2 ;  /* 0x0000040007097824 */ /* 0x000fe200078e0202 */
[----:B------:R-:W-:Y:S04]  /*3060*/  BSSY.RECONVERGENT B1, `(.L_x_248) ;  /* 0x000000e000017945 */ /* 0x000fe80003800200 */
[----:B-1----:R-:W1:Y:S04]  /*3070*/  LDS R13, [R9] ;  /* 0x00000000090d7984 */ /* 0x002e680000000800 */
[----:B0-23--:R2:W3:Y:S04]  /*3080*/  LDS R15, [R9+0x400] ;  /* 0x00040000090f7984 */ /* 0x00d4e80000000800 */
[----:B----4-:R2:W4:Y:S04]  /*3090*/  LDS R17, [R9+0x800] ;  /* 0x0008000009117984 */ /* 0x0105280000000800 */
[----:B------:R2:W0:Y:S04]  /*30a0*/  LDS R19, [R9+0xc00] ;  /* 0x000c000009137984 */ /* 0x0004280000000800 */
[----:B------:R2:W0:Y:S04]  /*30b0*/  LDS R21, [R9+0x1000] ;  /* 0x0010000009157984 */ /* 0x0004280000000800 */
[----:B------:R2:W0:Y:S04]  /*30c0*/  LDS R23, [R9+0x1400] ;  /* 0x0014000009177984 */ /* 0x0004280000000800 */
[----:B------:R2:W0:Y:S04]  /*30d0*/  LDS R25, [R9+0x1800] ;  /* 0x0018000009197984 */ /* 0x0004280000000800 */
[----:B------:R2:W0:Y:S01]  /*30e0*/  LDS R8, [R9+0x1c00] ;  /* 0x001c000009087984 */ /* 0x0004220000000800 */
[----:B-1----:R-:W-:-:S13]  /*30f0*/  ISETP.NE.AND P0, PT, R13, RZ, PT ;  /* 0x000000ff0d00720c */ /* 0x002fda0003f05270 */
[----:B--234-:R-:W-:Y:S05]  /*3100*/  @!P0 BRA `(.L_x_249) ;  /* 0x00000000000c8947 */ /* 0x01cfea0003800000 */
[----:B------:R-:W-:-:S04]  /*3110*/  IMAD R11, R7, 0x100, R0 ;  /* 0x00000100070b7824 */ /* 0x000fc800078e0200 */
[----:B0-----:R-:W-:-:S05]  /*3120*/  IMAD.WIDE.U32 R10, R11, 0x4, R4 ;  /* 0x000000040b0a7825 */ /* 0x001fca00078e0004 */
[----:B------:R1:W-:Y:S02]  /*3130*/  REDG.E.ADD.STRONG.GPU desc[UR12][R10.64], R13 ;  /* 0x0000000d0a00798e */ /* 0x0003e4000c12e10c */
.L_x_249:
[----:B------:R-:W-:Y:S05]  /*3140*/  BSYNC.RECONVERGENT B1 ;  /* 0x0000000000017941 */ /* 0x000fea0003800200 */
.L_x_248:
[----:B------:R-:W-:Y:S01]  /*3150*/  ISETP.NE.AND P6, PT, R15, RZ, PT ;  /* 0x000000ff0f00720c */ /* 0x000fe20003fc5270 */
[----:B------:R-:W-:Y:S01]  /*3160*/  BSSY.RECONVERGENT B1, `(.L_x_250) ;  /* 0x000000c000017945 */ /* 0x000fe20003800200 */
[----:B------:R-:W-:Y:S02]  /*3170*/  ISETP.NE.AND P0, PT, R17, RZ, PT ;  /* 0x000000ff1100720c */ /* 0x000fe40003f05270 */
[----:B0-----:R-:W-:Y:S02]  /*3180*/  ISETP.NE.AND P1, PT, R19, RZ, PT ;  /* 0x000000ff1300720c */ /* 0x001fe40003f25270 */
[----:B------:R-:W-:Y:S02]  /*3190*/  ISETP.NE.AND P2, PT, R21, RZ, PT ;  /* 0x000000ff1500720c */ /* 0x000fe40003f45270 */
[----:B------:R-:W-:Y:S02]  /*31a0*/  ISETP.NE.AND P3, PT, R23, RZ, PT ;  /* 0x000000ff1700720c */ /* 0x000fe40003f65270 */
[----:B------:R-:W-:-:S02]  /*31b0*/  ISETP.NE.AND P4, PT, R25, RZ, PT ;  /* 0x000000ff1900720c */ /* 0x000fc40003f85270 */
[----:B------:R-:W-:Y:S01]  /*31c0*/  ISETP.NE.AND P5, PT, R8, RZ, PT ;  /* 0x000000ff0800720c */ /* 0x000fe20003fa5270 */
[----:B------:R-:W-:-:S12]  /*31d0*/  @!P6 BRA `(.L_x_251) ;  /* 0x000000000010e947 */ /* 0x000fd80003800000 */
[----:B-1----:R-:W-:-:S04]  /*31e0*/  IMAD R11, R7, 0x100, R0 ;  /* 0x00000100070b7824 */ /* 0x002fc800078e0200 */
[----:B------:R-:W-:-:S04]  /*31f0*/  VIADD R11, R11, 0x100 ;  /* 0x000001000b0b7836 */ /* 0x000fc80000000000 */
[----:B------:R-:W-:-:S05]  /*3200*/  IMAD.WIDE.U32 R10, R11, 0x4, R4 ;  /* 0x000000040b0a7825 */ /* 0x000fca00078e0004 */
[----:B------:R0:W-:Y:S02]  /*3210*/  REDG.E.ADD.STRONG.GPU desc[UR12][R10.64], R15 ;  /* 0x0000000f0a00798e */ /* 0x0001e4000c12e10c */
.L_x_251:
[----:B------:R-:W-:Y:S05]  /*3220*/  BSYNC.RECONVERGENT B1 ;  /* 0x0000000000017941 */ /* 0x000fea0003800200 */
.L_x_250:
[----:B------:R-:W-:Y:S04]  /*3230*/  BSSY.RECONVERGENT B1, `(.L_x_252) ;  /* 0x0000006000017945 */ /* 0x000fe80003800200 */
[----:B------:R-:W-:Y:S05]  /*3240*/  @!P0 BRA `(.L_x_253) ;  /* 0x0000000000108947 */ /* 0x000fea0003800000 */
[----:B01----:R-:W-:-:S04]  /*3250*/  IMAD R11, R7, 0x100, R0 ;  /* 0x00000100070b7824 */ /* 0x003fc800078e0200 */
[----:B------:R-:W-:-:S04]  /*3260*/  VIADD R11, R11, 0x200 ;  /* 0x000002000b0b7836 */ /* 0x000fc80000000000 */
[----:B------:R-:W-:-:S05]  /*3270*/  IMAD.WIDE.U32 R10, R11, 0x4, R4 ;  /* 0x000000040b0a7825 */ /* 0x000fca00078e0004 */
[----:B------:R2:W-:Y:S02]  /*3280*/  REDG.E.ADD.STRONG.GPU desc[UR12][R10.64], R17 ;  /* 0x000000110a00798e */ /* 0x0005e4000c12e10c */
.L_x_253:
[----:B------:R-:W-:Y:S05]  /*3290*/  BSYNC.RECONVERGENT B1 ;  /* 0x0000000000017941 */ /* 0x000fea0003800200 */
.L_x_252:
[----:B------:R-:W-:Y:S04]  /*32a0*/  BSSY.RECONVERGENT B1, `(.L_x_254) ;  /* 0x0000006000017945 */ /* 0x000fe80003800200 */
[----:B------:R-:W-:Y:S05]  /*32b0*/  @!P1 BRA `(.L_x_255) ;  /* 0x0000000000109947 */ /* 0x000fea0003800000 */
[----:B012---:R-:W-:-:S04]  /*32c0*/  IMAD R11, R7, 0x100, R0 ;  /* 0x00000100070b7824 */ /* 0x007fc800078e0200 */
[----:B------:R-:W-:-:S04]  /*32d0*/  VIADD R11, R11, 0x300 ;  /* 0x000003000b0b7836 */ /* 0x000fc80000000000 */
[----:B------:R-:W-:-:S05]  /*32e0*/  IMAD.WIDE.U32 R10, R11, 0x4, R4 ;  /* 0x000000040b0a7825 */ /* 0x000fca00078e0004 */
[----:B------:R3:W-:Y:S02]  /*32f0*/  REDG.E.ADD.STRONG.GPU desc[UR12][R10.64], R19 ;  /* 0x000000130a00798e */ /* 0x0007e4000c12e10c */
.L_x_255:
[----:B------:R-:W-:Y:S05]  /*3300*/  BSYNC.RECONVERGENT B1 ;  /* 0x0000000000017941 */ /* 0x000fea0003800200 */
.L_x_254:
[----:B------:R-:W-:Y:S04]  /*3310*/  BSSY.RECONVERGENT B1, `(.L_x_256) ;  /* 0x0000006000017945 */ /* 0x000fe80003800200 */
[----:B------:R-:W-:Y:S05]  /*3320*/  @!P2 BRA `(.L_x_257) ;  /* 0x000000000010a947 */ /* 0x000fea0003800000 */
[----:B0123--:R-:W-:-:S04]  /*3330*/  IMAD R11, R7, 0x100, R0 ;  /* 0x00000100070b7824 */ /* 0x00ffc800078e0200 */
[----:B------:R-:W-:-:S04]  /*3340*/  VIADD R11, R11, 0x400 ;  /* 0x000004000b0b7836 */ /* 0x000fc80000000000 */
[----:B------:R-:W-:-:S05]  /*3350*/  IMAD.WIDE.U32 R10, R11, 0x4, R4 ;  /* 0x000000040b0a7825 */ /* 0x000fca00078e0004 */
[----:B------:R4:W-:Y:S02]  /*3360*/  REDG.E.ADD.STRONG.GPU desc[UR12][R10.64], R21 ;  /* 0x000000150a00798e */ /* 0x0009e4000c12e10c */
.L_x_257:
[----:B------:R-:W-:Y:S05]  /*3370*/  BSYNC.RECONVERGENT B1 ;  /* 0x0000000000017941 */ /* 0x000fea0003800200 */
.L_x_256:
[----:B------:R-:W-:Y:S04]  /*3380*/  BSSY.RECONVERGENT B1, `(.L_x_258) ;  /* 0x0000006000017945 */ /* 0x000fe80003800200 */
[----:B------:R-:W-:Y:S05]  /*3390*/  @!P3 BRA `(.L_x_259) ;  /* 0x000000000010b947 */ /* 0x000fea0003800000 */
[----:B01234-:R-:W-:-:S04]  /*33a0*/  IMAD R11, R7, 0x100, R0 ;  /* 0x00000100070b7824 */ /* 0x01ffc800078e0200 */
[----:B------:R-:W-:-:S04]  /*33b0*/  VIADD R11, R11, 0x500 ;  /* 0x000005000b0b7836 */ /* 0x000fc80000000000 */
[----:B------:R-:W-:-:S05]  /*33c0*/  IMAD.WIDE.U32 R10, R11, 0x4, R4 ;  /* 0x000000040b0a7825 */ /* 0x000fca00078e0004 */
[----:B------:R0:W-:Y:S02]  /*33d0*/  REDG.E.ADD.STRONG.GPU desc[UR12][R10.64], R23 ;  /* 0x000000170a00798e */ /* 0x0001e4000c12e10c */
.L_x_259:
[----:B------:R-:W-:Y:S05]  /*33e0*/  BSYNC.RECONVERGENT B1 ;  /* 0x0000000000017941 */ /* 0x000fea0003800200 */
.L_x_258:
[----:B------:R-:W-:Y:S04]  /*33f0*/  BSSY.RECONVERGENT B1, `(.L_x_260) ;  /* 0x0000006000017945 */ /* 0x000fe80003800200 */
[----:B------:R-:W-:Y:S05]  /*3400*/  @!P4 BRA `(.L_x_261) ;  /* 0x000000000010c947 */ /* 0x000fea0003800000 */
[----:B01234-:R-:W-:-:S04]  /*3410*/  IMAD R11, R7, 0x100, R0 ;  /* 0x00000100070b7824 */ /* 0x01ffc800078e0200 */
[----:B------:R-:W-:-:S04]  /*3420*/  VIADD R11, R11, 0x600 ;  /* 0x000006000b0b7836 */ /* 0x000fc80000000000 */
[----:B------:R-:W-:-:S05]  /*3430*/  IMAD.WIDE.U32 R10, R11, 0x4, R4 ;  /* 0x000000040b0a7825 */ /* 0x000fca00078e0004 */
[----:B------:R0:W-:Y:S02]  /*3440*/  REDG.E.ADD.STRONG.GPU desc[UR12][R10.64], R25 ;  /* 0x000000190a00798e */ /* 0x0001e4000c12e10c */
.L_x_261:
[----:B------:R-:W-:Y:S05]  /*3450*/  BSYNC.RECONVERGENT B1 ;  /* 0x0000000000017941 */ /* 0x000fea0003800200 */
.L_x_260:
[----:B------:R-:W-:Y:S04]  /*3460*/  BSSY.RECONVERGENT B1, `(.L_x_262) ;  /* 0x0000006000017945 */ /* 0x000fe80003800200 */
[----:B------:R-:W-:Y:S05]  /*3470*/  @!P5 BRA `(.L_x_263) ;  /* 0x000000000010d947 */ /* 0x000fea0003800000 */
[----:B01234-:R-:W-:-:S04]  /*3480*/  IMAD R11, R7, 0x100, R0 ;  /* 0x00000100070b7824 */ /* 0x01ffc800078e0200 */
[----:B------:R-:W-:-:S04]  /*3490*/  VIADD R11, R11, 0x700 ;  /* 0x000007000b0b7836 */ /* 0x000fc80000000000 */
[----:B------:R-:W-:-:S05]  /*34a0*/  IMAD.WIDE.U32 R10, R11, 0x4, R4 ;  /* 0x000000040b0a7825 */ /* 0x000fca00078e0004 */
[----:B------:R0:W-:Y:S02]  /*34b0*/  REDG.E.ADD.STRONG.GPU desc[UR12][R10.64], R8 ;  /* 0x000000080a00798e */ /* 0x0001e4000c12e10c */
.L_x_263:
[----:B------:R-:W-:Y:S05]  /*34c0*/  BSYNC.RECONVERGENT B1 ;  /* 0x0000000000017941 */ /* 0x000fea0003800200 */
.L_x_262:
[----:B------:R-:W-:-:S05]  /*34d0*/  VIADD R7, R7, 0x8 ;  /* 0x0000000807077836 */ /* 0x000fca0000000000 */
[----:B------:R-:W-:-:S13]  /*34e0*/  ISETP.NE.AND P0, PT, R7, R3, PT ;  /* 0x000000030700720c */ /* 0x000fda0003f05270 */
[----:B------:R-:W-:Y:S05]  /*34f0*/  @P0 BRA `(.L_x_264) ;  /* 0xfffffff800d40947 */ /* 0x000fea000383ffff */
[----:B------:R-:W-:-:S07]  /*3500*/  IMAD.MOV.U32 R7, RZ, RZ, R3 ;  /* 0x000000ffff077224 */ /* 0x000fce00078e0003 */
.L_x_247:
[----:B------:R-:W-:Y:S01]  /*3510*/  UISETP.NE.AND UP0, UPT, UR14, URZ, UPT ;  /* 0x000000ff0e00728c */ /* 0x000fe2000bf05270 */
[----:B------:R-:W-:Y:S01]  /*3520*/  IMAD.U32 R5, RZ, RZ, UR7 ;  /* 0x00000007ff057e24 */ /* 0x000fe2000f8e00ff */
[----:B------:R-:W-:Y:S01]  /*3530*/  LOP3.LUT R4, R6, 0x1, RZ, 0xc0, !PT ;  /* 0x0000000106047812 */ /* 0x000fe200078ec0ff */
[----:B0-----:R-:W-:Y:S02]  /*3540*/  IMAD.U32 R8, RZ, RZ, UR14 ;  /* 0x0000000eff087e24 */ /* 0x001fe4000f8e00ff */
[----:B------:R-:W-:Y:S02]  /*3550*/  VIADD R5, R5, 0xffffffff ;  /* 0xffffffff05057836 */ /* 0x000fe40000000000 */
[----:B------:R-:W-:Y:S02]  /*3560*/  VIADD R6, R8, 0xffffffff ;  /* 0xffffffff08067836 */ /* 0x000fe40000000000 */
[----:B------:R-:W-:Y:S05]  /*3570*/  BRA.U !UP0, `(.L_x_265) ;  /* 0x0000000508407547 */ /* 0x000fea000b800000 */
[----:B------:R-:W-:-:S13]  /*3580*/  ISETP.GE.U32.AND P0, PT, R6, 0x3, PT ;  /* 0x000000030600780c */ /* 0x000fda0003f06070 */
[----:B------:R-:W-:Y:S05]  /*3590*/  @!P0 BRA `(.L_x_266) ;  /* 0x0000000000a48947 */ /* 0x000fea0003800000 */
[----:B------:R-:W-:Y:S01]  /*35a0*/  IMAD R8, R7, 0x400, R2 ;  /* 0x0000040007087824 */ /* 0x000fe200078e0202 */
[----:B------:R-:W-:Y:S04]  /*35b0*/  BSSY.RECONVERGENT B1, `(.L_x_267) ;  /* 0x000000e000017945 */ /* 0x000fe80003800200 */
[----:B-1----:R-:W0:Y:S04]  /*35c0*/  LDS R13, [R8] ;  /* 0x00000000080d7984 */ /* 0x002e280000000800 */
[----:B------:R-:W1:Y:S04]  /*35d0*/  LDS R15, [R8+0x400] ;  /* 0x00040000080f7984 */ /* 0x000e680000000800 */
[----:B--2---:R-:W2:Y:S04]  /*35e0*/  LDS R17, [R8+0x800] ;  /* 0x0008000008117984 */ /* 0x004ea80000000800 */
[----:B---3--:R-:W3:Y:S01]  /*35f0*/  LDS R19, [R8+0xc00] ;  /* 0x000c000008137984 */ /* 0x008ee20000000800 */
[----:B0-----:R-:W-:-:S02]  /*3600*/  ISETP.NE.AND P0, PT, R13, RZ, PT ;  /* 0x000000ff0d00720c */ /* 0x001fc40003f05270 */
[----:B-1----:R-:W-:Y:S02]  /*3610*/  ISETP.NE.AND P1, PT, R15, RZ, PT ;  /* 0x000000ff0f00720c */ /* 0x002fe40003f25270 */
[----:B--2---:R-:W-:Y:S02]  /*3620*/  ISETP.NE.AND P2, PT, R17, RZ, PT ;  /* 0x000000ff1100720c */ /* 0x004fe40003f45270 */
[----:B---3--:R-:W-:-:S07]  /*3630*/  ISETP.NE.AND P3, PT, R19, RZ, PT ;  /* 0x000000ff1300720c */ /* 0x008fce0003f65270 */
[----:B------:R-:W-:Y:S06]  /*3640*/  @!P0 BRA `(.L_x_268) ;  /* 0x0000000000108947 */ /* 0x000fec0003800000 */
[----:B------:R-:W0:Y:S01]  /*3650*/  LDC.64 R8, c[0x0][0x380] ;  /* 0x0000e000ff087b82 */ /* 0x000e220000000a00 */
[----:B----4-:R-:W-:-:S04]  /*3660*/  IMAD R11, R7, 0x100, R0 ;  /* 0x00000100070b7824 */ /* 0x010fc800078e0200 */
[----:B0-----:R-:W-:-:S05]  /*3670*/  IMAD.WIDE.U32 R8, R11, 0x4, R8 ;  /* 0x000000040b087825 */ /* 0x001fca00078e0008 */
[----:B------:R0:W-:Y:S02]  /*3680*/  REDG.E.ADD.STRONG.GPU desc[UR12][R8.64], R13 ;  /* 0x0000000d0800798e */ /* 0x0001e4000c12e10c */
.L_x_268:
[----:B------:R-:W-:Y:S05]  /*3690*/  BSYNC.RECONVERGENT B1 ;  /* 0x0000000000017941 */ /* 0x000fea0003800200 */
.L_x_267:
[----:B------:R-:W-:Y:S04]  /*36a0*/  BSSY.RECONVERGENT B1, `(.L_x_269) ;  /* 0x0000007000017945 */ /* 0x000fe80003800200 */
[----:B------:R-:W-:Y:S05]  /*36b0*/  @!P1 BRA `(.L_x_270) ;  /* 0x0000000000149947 */ /* 0x000fea0003800000 */
[----:B0-----:R-:W0:Y:S01]  /*36c0*/  LDC.64 R8, c[0x0][0x380] ;  /* 0x0000e000ff087b82 */ /* 0x001e220000000a00 */
[----:B----4-:R-:W-:-:S04]  /*36d0*/  IMAD R11, R7, 0x100, R0 ;  /* 0x00000100070b7824 */ /* 0x010fc800078e0200 */
[----:B------:R-:W-:-:S04]  /*36e0*/  VIADD R11, R11, 0x100 ;  /* 0x000001000b0b7836 */ /* 0x000fc80000000000 */
[----:B0-----:R-:W-:-:S05]  /*36f0*/  IMAD.WIDE.U32 R8, R11, 0x4, R8 ;  /* 0x000000040b087825 */ /* 0x001fca00078e0008 */
[----:B------:R1:W-:Y:S02]  /*3700*/  REDG.E.ADD.STRONG.GPU desc[UR12][R8.64], R15 ;  /* 0x0000000f0800798e */ /* 0x0003e4000c12e10c */
.L_x_270:
[----:B------:R-:W-:Y:S05]  /*3710*/  BSYNC.RECONVERGENT B1 ;  /* 0x0000000000017941 */ /* 0x000fea0003800200 */
.L_x_269:
[----:B------:R-:W-:Y:S04]  /*3720*/  BSSY.RECONVERGENT B1, `(.L_x_271) ;  /* 0x0000007000017945 */ /* 0x000fe80003800200 */
[----:B------:R-:W-:Y:S05]  /*3730*/  @!P2 BRA `(.L_x_272) ;  /* 0x000000000014a947 */ /* 0x000fea0003800000 */
[----:B01----:R-:W0:Y:S01]  /*3740*/  LDC.64 R8, c[0x0][0x380] ;  /* 0x0000e000ff087b82 */ /* 0x003e220000000a00 */
[----:B----4-:R-:W-:-:S04]  /*3750*/  IMAD R11, R7, 0x100, R0 ;  /* 0x00000100070b7824 */ /* 0x010fc800078e0200 */
[----:B------:R-:W-:-:S04]  /*3760*/  VIADD R11, R11, 0x200 ;  /* 0x000002000b0b7836 */ /* 0x000fc80000000000 */
[----:B0-----:R-:W-:-:S05]  /*3770*/  IMAD.WIDE.U32 R8, R11, 0x4, R8 ;  /* 0x000000040b087825 */ /* 0x001fca00078e0008 */
[----:B------:R2:W-:Y:S02]  /*3780*/  REDG.E.ADD.STRONG.GPU desc[UR12][R8.64], R17 ;  /* 0x000000110800798e */ /* 0x0005e4000c12e10c */
.L_x_272:
[----:B------:R-:W-:Y:S05]  /*3790*/  BSYNC.RECONVERGENT B1 ;  /* 0x0000000000017941 */ /* 0x000fea0003800200 */
.L_x_271:
[----:B------:R-:W-:Y:S04]  /*37a0*/  BSSY.RECONVERGENT B1, `(.L_x_273) ;  /* 0x0000007000017945 */ /* 0x000fe80003800200 */
[----:B------:R-:W-:Y:S05]  /*37b0*/  @!P3 BRA `(.L_x_274) ;  /* 0x000000000014b947 */ /* 0x000fea0003800000 */
[----:B012---:R-:W0:Y:S01]  /*37c0*/  LDC.64 R8, c[0x0][0x380] ;  /* 0x0000e000ff087b82 */ /* 0x007e220000000a00 */
[----:B----4-:R-:W-:-:S04]  /*37d0*/  IMAD R11, R7, 0x100, R0 ;  /* 0x00000100070b7824 */ /* 0x010fc800078e0200 */
[----:B------:R-:W-:-:S04]  /*37e0*/  VIADD R11, R11, 0x300 ;  /* 0x000003000b0b7836 */ /* 0x000fc80000000000 */
[----:B0-----:R-:W-:-:S05]  /*37f0*/  IMAD.WIDE.U32 R8, R11, 0x4, R8 ;  /* 0x000000040b087825 */ /* 0x001fca00078e0008 */
[----:B------:R3:W-:Y:S02]  /*3800*/  REDG.E.ADD.STRONG.GPU desc[UR12][R8.64], R19 ;  /* 0x000000130800798e */ /* 0x0007e4000c12e10c */
.L_x_274:
[----:B------:R-:W-:Y:S05]  /*3810*/  BSYNC.RECONVERGENT B1 ;  /* 0x0000000000017941 */ /* 0x000fea0003800200 */
.L_x_273:
[----:B------:R-:W-:-:S07]  /*3820*/  VIADD R7, R7, 0x4 ;  /* 0x0000000407077836 */ /* 0x000fce0000000000 */
.L_x_266:
[----:B------:R-:W-:Y:S01]  /*3830*/  UISETP.NE.AND UP0, UPT, UR7, URZ, UPT ;  /* 0x000000ff0700728c */ /* 0x000fe2000bf05270 */
[----:B------:R-:W-:Y:S08]  /*3840*/  BSSY.RECONVERGENT B1, `(.L_x_265) ;  /* 0x0000023000017945 */ /* 0x000ff00003800200 */
[----:B------:R-:W-:Y:S05]  /*3850*/  BRA.U !UP0, `(.L_x_275) ;  /* 0x0000000108847547 */ /* 0x000fea000b800000 */
[----:B------:R-:W-:-:S13]  /*3860*/  ISETP.NE.AND P0, PT, R5, RZ, PT ;  /* 0x000000ff0500720c */ /* 0x000fda0003f05270 */
[----:B------:R-:W-:Y:S05]  /*3870*/  @!P0 BRA `(.L_x_276) ;  /* 0x0000000000548947 */ /* 0x000fea0003800000 */
[----:B0123--:R-:W-:Y:S01]  /*3880*/  IMAD R8, R7, 0x400, R2 ;  /* 0x0000040007087824 */ /* 0x00ffe200078e0202 */
[----:B------:R-:W-:Y:S04]  /*3890*/  BSSY.RECONVERGENT B2, `(.L_x_277) ;  /* 0x000000a000027945 */ /* 0x000fe80003800200 */
[----:B----4-:R-:W0:Y:S04]  /*38a0*/  LDS R11, [R8] ;  /* 0x00000000080b7984 */ /* 0x010e280000000800 */
[----:B------:R-:W1:Y:S01]  /*38b0*/  LDS R13, [R8+0x400] ;  /* 0x00040000080d7984 */ /* 0x000e620000000800 */
[----:B0-----:R-:W-:-:S02]  /*38c0*/  ISETP.NE.AND P0, PT, R11, RZ, PT ;  /* 0x000000ff0b00720c */ /* 0x001fc40003f05270 */
[----:B-1----:R-:W-:-:S11]  /*38d0*/  ISETP.NE.AND P1, PT, R13, RZ, PT ;  /* 0x000000ff0d00720c */ /* 0x002fd60003f25270 */
[----:B------:R-:W-:Y:S05]  /*38e0*/  @!P0 BRA `(.L_x_278) ;  /* 0x0000000000108947 */ /* 0x000fea0003800000 */
[----:B------:R-:W0:Y:S01]  /*38f0*/  LDC.64 R8, c[0x0][0x380] ;  /* 0x0000e000ff087b82 */ /* 0x000e220000000a00 */
[----:B------:R-:W-:-:S04]  /*3900*/  IMAD R15, R7, 0x100, R0 ;  /* 0x00000100070f7824 */ /* 0x000fc800078e0200 */
[----:B0-----:R-:W-:-:S05]  /*3910*/  IMAD.WIDE.U32 R8, R15, 0x4, R8 ;  /* 0x000000040f087825 */ /* 0x001fca00078e0008 */
[----:B------:R0:W-:Y:S02]  /*3920*/  REDG.E.ADD.STRONG.GPU desc[UR12][R8.64], R11 ;  /* 0x0000000b0800798e */ /* 0x0001e4000c12e10c */
.L_x_278:
[----:B------:R-:W-:Y:S05]  /*3930*/  BSYNC.RECONVERGENT B2 ;  /* 0x0000000000027941 */ /* 0x000fea0003800200 */
.L_x_277:
[----:B------:R-:W-:Y:S04]  /*3940*/  BSSY.RECONVERGENT B2, `(.L_x_279) ;  /* 0x0000007000027945 */ /* 0x000fe80003800200 */
[----:B------:R-:W-:Y:S05]  /*3950*/  @!P1 BRA `(.L_x_280) ;  /* 0x0000000000149947 */ /* 0x000fea0003800000 */
[----:B0-----:R-:W0:Y:S01]  /*3960*/  LDC.64 R8, c[0x0][0x380] ;  /* 0x0000e000ff087b82 */ /* 0x001e220000000a00 */
[----:B------:R-:W-:-:S04]  /*3970*/  IMAD R10, R7, 0x100, R0 ;  /* 0x00000100070a7824 */ /* 0x000fc800078e0200 */
[----:B------:R-:W-:-:S04]  /*3980*/  VIADD R11, R10, 0x100 ;  /* 0x000001000a0b7836 */ /* 0x000fc80000000000 */
[----:B0-----:R-:W-:-:S05]  /*3990*/  IMAD.WIDE.U32 R8, R11, 0x4, R8 ;  /* 0x000000040b087825 */ /* 0x001fca00078e0008 */
[----:B------:R1:W-:Y:S02]  /*39a0*/  REDG.E.ADD.STRONG.GPU desc[UR12][R8.64], R13 ;  /* 0x0000000d0800798e */ /* 0x0003e4000c12e10c */
.L_x_280:
[----:B------:R-:W-:Y:S05]  /*39b0*/  BSYNC.RECONVERGENT B2 ;  /* 0x0000000000027941 */ /* 0x000fea0003800200 */
.L_x_279:
[----:B------:R-:W-:-:S07]  /*39c0*/  VIADD R7, R7, 0x2 ;  /* 0x0000000207077836 */ /* 0x000fce0000000000 */
.L_x_276:
[----:B------:R-:W-:-:S13]  /*39d0*/  ISETP.NE.AND P0, PT, R4, RZ, PT ;  /* 0x000000ff0400720c */ /* 0x000fda0003f05270 */
[----:B------:R-:W-:Y:S05]  /*39e0*/  @!P0 BRA `(.L_x_275) ;  /* 0x0000000000208947 */ /* 0x000fea0003800000 */
[----:B0123--:R-:W-:-:S05]  /*39f0*/  IMAD R8, R7, 0x400, R2 ;  /* 0x0000040007087824 */ /* 0x00ffca00078e0202 */
[----:B----4-:R-:W0:Y:S02]  /*3a00*/  LDS R11, [R8] ;  /* 0x00000000080b7984 */ /* 0x010e240000000800 */
[----:B0-----:R-:W-:-:S13]  /*3a10*/  ISETP.NE.AND P0, PT, R11, RZ, PT ;  /* 0x000000ff0b00720c */ /* 0x001fda0003f05270 */
[----:B------:R-:W-:Y:S05]  /*3a20*/  @!P0 BRA `(.L_x_275) ;  /* 0x0000000000108947 */ /* 0x000fea0003800000 */
[----:B------:R-:W0:Y:S01]  /*3a30*/  LDC.64 R8, c[0x0][0x380] ;  /* 0x0000e000ff087b82 */ /* 0x000e220000000a00 */
[----:B------:R-:W-:-:S04]  /*3a40*/  IMAD R7, R7, 0x100, R0 ;  /* 0x0000010007077824 */ /* 0x000fc800078e0200 */
[----:B0-----:R-:W-:-:S05]  /*3a50*/  IMAD.WIDE.U32 R8, R7, 0x4, R8 ;  /* 0x0000000407087825 */ /* 0x001fca00078e0008 */
[----:B------:R0:W-:Y:S02]  /*3a60*/  REDG.E.ADD.STRONG.GPU desc[UR12][R8.64], R11 ;  /* 0x0000000b0800798e */ /* 0x0001e4000c12e10c */
.L_x_275:
[----:B------:R-:W-:Y:S05]  /*3a70*/  BSYNC.RECONVERGENT B1 ;  /* 0x0000000000017941 */ /* 0x000fea0003800200 */
.L_x_265:
[----:B------:R-:W-:-:S13]  /*3a80*/  ISETP.GT.U32.AND P0, PT, R0, 0x7f, PT ;  /* 0x0000007f0000780c */ /* 0x000fda0003f04070 */
[----:B------:R-:W-:Y:S05]  /*3a90*/  @P0 BRA `(.L_x_246) ;  /* 0x0000000800300947 */ /* 0x000fea0003800000 */
[----:B------:R-:W-:Y:S01]  /*3aa0*/  UISETP.GE.U32.AND UP0, UPT, UR11, 0x7, UPT ;  /* 0x000000070b00788c */ /* 0x000fe2000bf06070 */
[----:B------:R-:W-:-:S08]  /*3ab0*/  IMAD.MOV.U32 R7, RZ, RZ, RZ ;  /* 0x000000ffff077224 */ /* 0x000fd000078e00ff */
[----:B------:R-:W-:Y:S05]  /*3ac0*/  BRA.U !UP0, `(.L_x_281) ;  /* 0x0000000108e47547 */ /* 0x000fea000b800000 */
[----:B01234-:R-:W0:Y:S01]  /*3ad0*/  LDC.64 R10, c[0x0][0x380] ;  /* 0x0000e000ff0a7b82 */ /* 0x01fe220000000a00 */
[----:B------:R-:W-:-:S07]  /*3ae0*/  IMAD.MOV.U32 R7, RZ, RZ, RZ ;  /* 0x000000ffff077224 */ /* 0x000fce00078e00ff */
.L_x_298:
[C---:B------:R-:W-:Y:S01]  /*3af0*/  IMAD R12, R7.reuse, 0x400, R2 ;  /* 0x00000400070c7824 */ /* 0x040fe200078e0202 */
[----:B------:R-:W-:Y:S01]  /*3b00*/  BSSY.RECONVERGENT B1, `(.L_x_282) ;  /* 0x0000010000017945 */ /* 0x000fe20003800200 */
[C---:B01234-:R-:W-:Y:S02]  /*3b10*/  IMAD R9, R7.reuse, 0x100, R0 ;  /* 0x0000010007097824 */ /* 0x05ffe400078e0200 */
[----:B------:R-:W-:Y:S01]  /*3b20*/  VIADD R7, R7, 0x8 ;  /* 0x0000000807077836 */ /* 0x000fe20000000000 */
[----:B------:R-:W1:Y:S01]  /*3b30*/  LDS R13, [R12+0x200] ;  /* 0x000200000c0d7984 */ /* 0x000e620000000800 */
[----:B0-----:R-:W-:-:S03]  /*3b40*/  IMAD.WIDE.U32 R8, R9, 0x4, R10 ;  /* 0x0000000409087825 */ /* 0x001fc600078e000a */
[----:B------:R-:W0:Y:S04]  /*3b50*/  LDS R15, [R12+0x600] ;  /* 0x000600000c0f7984 */ /* 0x000e280000000800 */
[----:B------:R2:W3:Y:S04]  /*3b60*/  LDS R17, [R12+0xa00] ;  /* 0x000a00000c117984 */ /* 0x0004e80000000800 */
[----:B------:R2:W4:Y:S04]  /*3b70*/  LDS R19, [R12+0xe00] ;  /* 0x000e00000c137984 */ /* 0x0005280000000800 */
[----:B------:R2:W2:Y:S04]  /*3b80*/  LDS R21, [R12+0x1200] ;  /* 0x001200000c157984 */ /* 0x0004a80000000800 */
[----:B------:R0:W2:Y:S04]  /*3b90*/  LDS R23, [R12+0x1600] ;  /* 0x001600000c177984 */ /* 0x0000a80000000800 */
[----:B------:R0:W2:Y:S04]  /*3ba0*/  LDS R25, [R12+0x1a00] ;  /* 0x001a00000c197984 */ /* 0x0000a80000000800 */
[----:B------:R0:W2:Y:S01]  /*3bb0*/  LDS R27, [R12+0x1e00] ;  /* 0x001e00000c1b7984 */ /* 0x0000a20000000800 */
[----:B-1----:R-:W-:-:S02]  /*3bc0*/  ISETP.NE.AND P0, PT, R13, RZ, PT ;  /* 0x000000ff0d00720c */ /* 0x002fc40003f05270 */
[----:B0-----:R-:W-:-:S11]  /*3bd0*/  ISETP.NE.AND P1, PT, R15, RZ, PT ;  /* 0x000000ff0f00720c */ /* 0x001fd60003f25270 */
[----:B---34-:R-:W-:Y:S05]  /*3be0*/  @!P0 BRA `(.L_x_283) ;  /* 0x0000000000048947 */ /* 0x018fea0003800000 */
[----:B------:R0:W-:Y:S02]  /*3bf0*/  REDG.E.ADD.STRONG.GPU desc[UR12][R8.64+0x200], R13 ;  /* 0x0002000d0800798e */ /* 0x0001e4000c12e10c */
.L_x_283:
[----:B------:R-:W-:Y:S05]  /*3c00*/  BSYNC.RECONVERGENT B1 ;  /* 0x0000000000017941 */ /* 0x000fea0003800200 */
.L_x_282:
[----:B------:R-:W-:Y:S04]  /*3c10*/  BSSY.RECONVERGENT B1, `(.L_x_284) ;  /* 0x0000003000017945 */ /* 0x000fe80003800200 */
[----:B------:R-:W-:Y:S05]  /*3c20*/  @!P1 BRA `(.L_x_285) ;  /* 0x0000000000049947 */ /* 0x000fea0003800000 */
[----:B------:R1:W-:Y:S02]  /*3c30*/  REDG.E.ADD.STRONG.GPU desc[UR12][R8.64+0x600], R15 ;  /* 0x0006000f0800798e */ /* 0x0003e4000c12e10c */
.L_x_285:
[----:B------:R-:W-:Y:S05]  /*3c40*/  BSYNC.RECONVERGENT B1 ;  /* 0x0000000000017941 */ /* 0x000fea0003800200 */
.L_x_284:
[----:B------:R-:W-:Y:S01]  /*3c50*/  ISETP.NE.AND P6, PT, R17, RZ, PT ;  /* 0x000000ff1100720c */ /* 0x000fe20003fc5270 */
[----:B------:R-:W-:Y:S01]  /*3c60*/  BSSY.RECONVERGENT B1, `(.L_x_286) ;  /* 0x0000009000017945 */ /* 0x000fe20003800200 */
[----:B------:R-:W-:Y:S02]  /*3c70*/  ISETP.NE.AND P0, PT, R7, R3, PT ;  /* 0x000000030700720c */ /* 0x000fe40003f05270 */
[----:B------:R-:W-:Y:S02]  /*3c80*/  ISETP.NE.AND P1, PT, R19, RZ, PT ;  /* 0x000000ff1300720c */ /* 0x000fe40003f25270 */
[----:B--2---:R-:W-:Y:S02]  /*3c90*/  ISETP.NE.AND P2, PT, R21, RZ, PT ;  /* 0x000000ff1500720c */ /* 0x004fe40003f45270 */
[----:B------:R-:W-:Y:S02]  /*3ca0*/  ISETP.NE.AND P3, PT, R23, RZ, PT ;  /* 0x000000ff1700720c */ /* 0x000fe40003f65270 */
[----:B------:R-:W-:-:S02]  /*3cb0*/  ISETP.NE.AND P4, PT, R25, RZ, PT ;  /* 0x000000ff1900720c */ /* 0x000fc40003f85270 */
[----:B------:R-:W-:Y:S01]  /*3cc0*/  ISETP.NE.AND P5, PT, R27, RZ, PT ;  /* 0x000000ff1b00720c */ /* 0x000fe20003fa5270 */
[----:B------:R-:W-:-:S12]  /*3cd0*/  @!P6 BRA `(.L_x_287) ;  /* 0x000000000004e947 */ /* 0x000fd80003800000 */
[----:B------:R2:W-:Y:S02]  /*3ce0*/  REDG.E.ADD.STRONG.GPU desc[UR12][R8.64+0xa00], R17 ;  /* 0x000a00110800798e */ /* 0x0005e4000c12e10c */
.L_x_287:
[----:B------:R-:W-:Y:S05]  /*3cf0*/  BSYNC.RECONVERGENT B1 ;  /* 0x0000000000017941 */ /* 0x000fea0003800200 */
.L_x_286:
[----:B------:R-:W-:Y:S04]  /*3d00*/  BSSY.RECONVERGENT B1, `(.L_x_288) ;  /* 0x0000003000017945 */ /* 0x000fe80003800200 */
[----:B------:R-:W-:Y:S05]  /*3d10*/  @!P1 BRA `(.L_x_289) ;  /* 0x0000000000049947 */ /* 0x000fea0003800000 */
[----:B------:R3:W-:Y:S02]  /*3d20*/  REDG.E.ADD.STRONG.GPU desc[UR12][R8.64+0xe00], R19 ;  /* 0x000e00130800798e */ /* 0x0007e4000c12e10c */
.L_x_289:
[----:B------:R-:W-:Y:S05]  /*3d30*/  BSYNC.RECONVERGENT B1 ;  /* 0x0000000000017941 */ /* 0x000fea0003800200 */
.L_x_288:
[----:B------:R-:W-:Y:S04]  /*3d40*/  BSSY.RECONVERGENT B1, `(.L_x_290) ;  /* 0x0000003000017945 */ /* 0x000fe80003800200 */
[----:B------:R-:W-:Y:S05]  /*3d50*/  @!P2 BRA `(.L_x_291) ;  /* 0x000000000004a947 */ /* 0x000fea0003800000 */
[----:B------:R4:W-:Y:S02]  /*3d60*/  REDG.E.ADD.STRONG.GPU desc[UR12][R8.64+0x1200], R21 ;  /* 0x001200150800798e */ /* 0x0009e4000c12e10c */
.L_x_291:
[----:B------:R-:W-:Y:S05]  /*3d70*/  BSYNC.RECONVERGENT B1 ;  /* 0x0000000000017941 */ /* 0x000fea0003800200 */
.L_x_290:
[----:B------:R-:W-:Y:S04]  /*3d80*/  BSSY.RECONVERGENT B1, `(.L_x_292) ;  /* 0x0000003000017945 */ /* 0x000fe80003800200 */
[----:B------:R-:W-:Y:S05]  /*3d90*/  @!P3 BRA `(.L_x_293) ;  /* 0x000000000004b947 */ /* 0x000fea0003800000 */
[----:B------:R0:W-:Y:S02]  /*3da0*/  REDG.E.ADD.STRONG.GPU desc[UR12][R8.64+0x1600], R23 ;  /* 0x001600170800798e */ /* 0x0001e4000c12e10c */
.L_x_293:
[----:B------:R-:W-:Y:S05]  /*3db0*/  BSYNC.RECONVERGENT B1 ;  /* 0x0000000000017941 */ /* 0x000fea0003800200 */
.L_x_292:
[----:B------:R-:W-:Y:S04]  /*3dc0*/  BSSY.RECONVERGENT B1, `(.L_x_294) ;  /* 0x0000003000017945 */ /* 0x000fe80003800200 */
[----:B------:R-:W-:Y:S05]  /*3dd0*/  @!P4 BRA `(.L_x_295) ;  /* 0x000000000004c947 */ /* 0x000fea0003800000 */
[----:B------:R0:W-:Y:S02]  /*3de0*/  REDG.E.ADD.STRONG.GPU desc[UR12][R8.64+0x1a00], R25 ;  /* 0x001a00190800798e */ /* 0x0001e4000c12e10c */
.L_x_295:
[----:B------:R-:W-:Y:S05]  /*3df0*/  BSYNC.RECONVERGENT B1 ;  /* 0x0000000000017941 */ /* 0x000fea0003800200 */
.L_x_294:
[----:B------:R-:W-:Y:S04]  /*3e00*/  BSSY.RECONVERGENT B1, `(.L_x_296) ;  /* 0x0000003000017945 */ /* 0x000fe80003800200 */
[----:B------:R-:W-:Y:S05]  /*3e10*/  @!P5 BRA `(.L_x_297) ;  /* 0x000000000004d947 */ /* 0x000fea0003800000 */
[----:B------:R0:W-:Y:S02]  /*3e20*/  REDG.E.ADD.STRONG.GPU desc[UR12][R8.64+0x1e00], R27 ;  /* 0x001e001b0800798e */ /* 0x0001e4000c12e10c */
.L_x_297:
[----:B------:R-:W-:Y:S05]  /*3e30*/  BSYNC.RECONVERGENT B1 ;  /* 0x0000000000017941 */ /* 0x000fea0003800200 */
.L_x_296:
[----:B------:R-:W-:Y:S05]  /*3e40*/  @P0 BRA `(.L_x_298) ;  /* 0xfffffffc00280947 */ /* 0x000fea000383ffff */
[----:B------:R-:W-:-:S07]  /*3e50*/  IMAD.MOV.U32 R7, RZ, RZ, R3 ;  /* 0x000000ffff077224 */ /* 0x000fce00078e0003 */
.L_x_281:
[----:B------:R-:W-:-:S09]  /*3e60*/  UISETP.NE.AND UP0, UPT, UR14, URZ, UPT ;  /* 0x000000ff0e00728c */ /* 0x000fd2000bf05270 */
[----:B------:R-:W-:Y:S05]  /*3e70*/  BRA.U !UP0, `(.L_x_246) ;  /* 0x0000000508387547 */ /* 0x000fea000b800000 */
[----:B------:R-:W-:-:S13]  /*3e80*/  ISETP.GE.U32.AND P0, PT, R6, 0x3, PT ;  /* 0x000000030600780c */ /* 0x000fda0003f06070 */
[----:B------:R-:W-:Y:S05]  /*3e90*/  @!P0 BRA `(.L_x_299) ;  /* 0x0000000000a48947 */ /* 0x000fea0003800000 */
[----:B------:R-:W-:Y:S01]  /*3ea0*/  IMAD R3, R7, 0x400, R2 ;  /* 0x0000040007037824 */ /* 0x000fe200078e0202 */
[----:B------:R-:W-:Y:S04]  /*3eb0*/  BSSY.RECONVERGENT B1, `(.L_x_300) ;  /* 0x000000e000017945 */ /* 0x000fe80003800200 */
[----:B01234-:R-:W0:Y:S04]  /*3ec0*/  LDS R11, [R3+0x200] ;  /* 0x00020000030b7984 */ /* 0x01fe280000000800 */
[----:B------:R-:W1:Y:S04]  /*3ed0*/  LDS R13, [R3+0x600] ;  /* 0x00060000030d7984 */ /* 0x000e680000000800 */
[----:B------:R-:W2:Y:S04]  /*3ee0*/  LDS R15, [R3+0xa00] ;  /* 0x000a0000030f7984 */ /* 0x000ea80000000800 */
[----:B------:R-:W3:Y:S01]  /*3ef0*/  LDS R17, [R3+0xe00] ;  /* 0x000e000003117984 */ /* 0x000ee20000000800 */
[----:B0-----:R-:W-:-:S02]  /*3f00*/  ISETP.NE.AND P0, PT, R11, RZ, PT ;  /* 0x000000ff0b00720c */ /* 0x001fc40003f05270 */
[----:B-1----:R-:W-:Y:S02]  /*3f10*/  ISETP.NE.AND P1, PT, R13, RZ, PT ;  /* 0x000000ff0d00720c */ /* 0x002fe40003f25270 */
[----:B--2---:R-:W-:Y:S02]  /*3f20*/  ISETP.NE.AND P2, PT, R15, RZ, PT ;  /* 0x000000ff0f00720c */ /* 0x004fe40003f45270 */
[----:B---3--:R-:W-:-:S07]  /*3f30*/  ISETP.NE.AND P3, PT, R17, RZ, PT ;  /* 0x000000ff1100720c */ /* 0x008fce0003f65270 */
[----:B------:R-:W-:Y:S06]  /*3f40*/  @!P0 BRA `(.L_x_301) ;  /* 0x0000000000108947 */ /* 0x000fec0003800000 */
[----:B------:R-:W0:Y:S01]  /*3f50*/  LDC.64 R8, c[0x0][0x380] ;  /* 0x0000e000ff087b82 */ /* 0x000e220000000a00 */
[----:B------:R-:W-:-:S04]  /*3f60*/  IMAD R3, R7, 0x100, R0 ;  /* 0x0000010007037824 */ /* 0x000fc800078e0200 */
[----:B0-----:R-:W-:-:S05]  /*3f70*/  IMAD.WIDE.U32 R8, R3, 0x4, R8 ;  /* 0x0000000403087825 */ /* 0x001fca00078e0008 */
[----:B------:R0:W-:Y:S02]  /*3f80*/  REDG.E.ADD.STRONG.GPU desc[UR12][R8.64+0x200], R11 ;  /* 0x0002000b0800798e */ /* 0x0001e4000c12e10c */
.L_x_301:
[----:B------:R-:W-:Y:S05]  /*3f90*/  BSYNC.RECONVERGENT B1 ;  /* 0x0000000000017941 */ /* 0x000fea0003800200 */
.L_x_300:
[----:B------:R-:W-:Y:S04]  /*3fa0*/  BSSY.RECONVERGENT B1, `(.L_x_302) ;  /* 0x0000007000017945 */ /* 0x000fe80003800200 */
[----:B------:R-:W-:Y:S05]  /*3fb0*/  @!P1 BRA `(.L_x_303) ;  /* 0x0000000000149947 */ /* 0x000fea0003800000 */
[----:B0-----:R-:W0:Y:S01]  /*3fc0*/  LDC.64 R8, c[0x0][0x380] ;  /* 0x0000e000ff087b82 */ /* 0x001e220000000a00 */
[----:B------:R-:W-:-:S04]  /*3fd0*/  IMAD R3, R7, 0x100, R0 ;  /* 0x0000010007037824 */ /* 0x000fc800078e0200 */
[----:B------:R-:W-:-:S04]  /*3fe0*/  VIADD R3, R3, 0x100 ;  /* 0x0000010003037836 */ /* 0x000fc80000000000 */
[----:B0-----:R-:W-:-:S05]  /*3ff0*/  IMAD.WIDE.U32 R8, R3, 0x4, R8 ;  /* 0x0000000403087825 */ /* 0x001fca00078e0008 */
[----:B------:R1:W-:Y:S02]  /*4000*/  REDG.E.ADD.STRONG.GPU desc[UR12][R8.64+0x200], R13 ;  /* 0x0002000d0800798e */ /* 0x0003e4000c12e10c */
.L_x_303:
[----:B------:R-:W-:Y:S05]  /*4010*/  BSYNC.RECONVERGENT B1 ;  /* 0x0000000000017941 */ /* 0x000fea0003800200 */
.L_x_302:
[----:B------:R-:W-:Y:S04]  /*4020*/  BSSY.RECONVERGENT B1, `(.L_x_304) ;  /* 0x0000007000017945 */ /* 0x000fe80003800200 */
[----:B------:R-:W-:Y:S05]  /*4030*/  @!P2 BRA `(.L_x_305) ;  /* 0x000000000014a947 */ /* 0x000fea0003800000 */
[----:B01----:R-:W0:Y:S01]  /*4040*/  LDC.64 R8, c[0x0][0x380] ;  /* 0x0000e000ff087b82 */ /* 0x003e220000000a00 */
[----:B------:R-:W-:-:S04]  /*4050*/  IMAD R3, R7, 0x100, R0 ;  /* 0x0000010007037824 */ /* 0x000fc800078e0200 */
[----:B------:R-:W-:-:S04]  /*4060*/  VIADD R3, R3, 0x200 ;  /* 0x0000020003037836 */ /* 0x000fc80000000000 */
[----:B0-----:R-:W-:-:S05]  /*4070*/  IMAD.WIDE.U32 R8, R3, 0x4, R8 ;  /* 0x0000000403087825 */ /* 0x001fca00078e0008 */
[----:B------:R2:W-:Y:S02]  /*4080*/  REDG.E.ADD.STRONG.GPU desc[UR12][R8.64+0x200], R15 ;  /* 0x0002000f0800798e */ /* 0x0005e4000c12e10c */
.L_x_305:
[----:B------:R-:W-:Y:S05]  /*4090*/  BSYNC.RECONVERGENT B1 ;  /* 0x0000000000017941 */ /* 0x000fea0003800200 */
.L_x_304:
[----:B------:R-:W-:Y:S04]  /*40a0*/  BSSY.RECONVERGENT B1, `(.L_x_306) ;  /* 0x0000007000017945 */ /* 0x000fe80003800200 */
[----:B------:R-:W-:Y:S05]  /*40b0*/  @!P3 BRA `(.L_x_307) ;  /* 0x000000000014b947 */ /* 0x000fea0003800000 */
[----:B012---:R-:W0:Y:S01]  /*40c0*/  LDC.64 R8, c[0x0][0x380] ;  /* 0x0000e000ff087b82 */ /* 0x007e220000000a00 */
[----:B------:R-:W-:-:S04]  /*40d0*/  IMAD R3, R7, 0x100, R0 ;  /* 0x0000010007037824 */ /* 0x000fc800078e0200 */
[----:B------:R-:W-:-:S04]  /*40e0*/  VIADD R3, R3, 0x300 ;  /* 0x0000030003037836 */ /* 0x000fc80000000000 */
[----:B0-----:R-:W-:-:S05]  /*40f0*/  IMAD.WIDE.U32 R8, R3, 0x4, R8 ;  /* 0x0000000403087825 */ /* 0x001fca00078e0008 */
[----:B------:R3:W-:Y:S02]  /*4100*/  REDG.E.ADD.STRONG.GPU desc[UR12][R8.64+0x200], R17 ;  /* 0x000200110800798e */ /* 0x0007e4000c12e10c */
.L_x_307:
[----:B------:R-:W-:Y:S05]  /*4110*/  BSYNC.RECONVERGENT B1 ;  /* 0x0000000000017941 */ /* 0x000fea0003800200 */
.L_x_306:
[----:B------:R-:W-:-:S07]  /*4120*/  VIADD R7, R7, 0x4 ;  /* 0x0000000407077836 */ /* 0x000fce0000000000 */
.L_x_299:
[----:B------:R-:W-:-:S09]  /*4130*/  UISETP.NE.AND UP0, UPT, UR7, URZ, UPT ;  /* 0x000000ff0700728c */ /* 0x000fd2000bf05270 */
[----:B------:R-:W-:Y:S05]  /*4140*/  BRA.U !UP0, `(.L_x_246) ;  /* 0x0000000108847547 */ /* 0x000fea000b800000 */
[----:B------:R-:W-:-:S13]  /*4150*/  ISETP.NE.AND P0, PT, R5, RZ, PT ;  /* 0x000000ff0500720c */ /* 0x000fda0003f05270 */
[----:B------:R-:W-:Y:S05]  /*4160*/  @!P0 BRA `(.L_x_308) ;  /* 0x0000000000548947 */ /* 0x000fea0003800000 */
[----:B------:R-:W-:Y:S01]  /*4170*/  IMAD R6, R7, 0x400, R2 ;  /* 0x0000040007067824 */ /* 0x000fe200078e0202 */
[----:B------:R-:W-:Y:S04]  /*4180*/  BSSY.RECONVERGENT B1, `(.L_x_309) ;  /* 0x000000a000017945 */ /* 0x000fe80003800200 */
[----:B------:R-:W5:Y:S04]  /*4190*/  LDS R3, [R6+0x200] ;  /* 0x0002000006037984 */ /* 0x000f680000000800 */
[----:B------:R-:W0:Y:S01]  /*41a0*/  LDS R5, [R6+0x600] ;  /* 0x0006000006057984 */ /* 0x000e220000000800 */
[----:B-----5:R-:W-:-:S02]  /*41b0*/  ISETP.NE.AND P0, PT, R3, RZ, PT ;  /* 0x000000ff0300720c */ /* 0x020fc40003f05270 */
[----:B0-----:R-:W-:-:S11]  /*41c0*/  ISETP.NE.AND P1, PT, R5, RZ, PT ;  /* 0x000000ff0500720c */ /* 0x001fd60003f25270 */
[----:B------:R-:W-:Y:S05]  /*41d0*/  @!P0 BRA `(.L_x_310) ;  /* 0x0000000000108947 */ /* 0x000fea0003800000 */
[----:B-1234-:R-:W0:Y:S01]  /*41e0*/  LDC.64 R8, c[0x0][0x380] ;  /* 0x0000e000ff087b82 */ /* 0x01ee220000000a00 */
[----:B------:R-:W-:-:S04]  /*41f0*/  IMAD R11, R7, 0x100, R0 ;  /* 0x00000100070b7824 */ /* 0x000fc800078e0200 */
[----:B0-----:R-:W-:-:S05]  /*4200*/  IMAD.WIDE.U32 R8, R11, 0x4, R8 ;  /* 0x000000040b087825 */ /* 0x001fca00078e0008 */
[----:B------:R0:W-:Y:S02]  /*4210*/  REDG.E.ADD.STRONG.GPU desc[UR12][R8.64+0x200], R3 ;  /* 0x000200030800798e */ /* 0x0001e4000c12e10c */
.L_x_310:
[----:B------:R-:W-:Y:S05]  /*4220*/  BSYNC.RECONVERGENT B1 ;  /* 0x0000000000017941 */ /* 0x000fea0003800200 */
.L_x_309:
[----:B------:R-:W-:Y:S04]  /*4230*/  BSSY.RECONVERGENT B1, `(.L_x_311) ;  /* 0x0000007000017945 */ /* 0x000fe80003800200 */
[----:B------:R-:W-:Y:S05]  /*4240*/  @!P1 BRA `(.L_x_312) ;  /* 0x0000000000149947 */ /* 0x000fea0003800000 */
[----:B01234-:R-:W0:Y:S01]  /*4250*/  LDC.64 R8, c[0x0][0x380] ;  /* 0x0000e000ff087b82 */ /* 0x01fe220000000a00 */
[----:B------:R-:W-:-:S04]  /*4260*/  IMAD R3, R7, 0x100, R0 ;  /* 0x0000010007037824 */ /* 0x000fc800078e0200 */
[----:B------:R-:W-:-:S04]  /*4270*/  VIADD R3, R3, 0x100 ;  /* 0x0000010003037836 */ /* 0x000fc80000000000 */
[----:B0-----:R-:W-:-:S05]  /*4280*/  IMAD.WIDE.U32 R8, R3, 0x4, R8 ;  /* 0x0000000403087825 */ /* 0x001fca00078e0008 */
[----:B------:R0:W-:Y:S02]  /*4290*/  REDG.E.ADD.STRONG.GPU desc[UR12][R8.64+0x200], R5 ;  /* 0x000200050800798e */ /* 0x0001e4000c12e10c */
.L_x_312:
[----:B------:R-:W-:Y:S05]  /*42a0*/  BSYNC.RECONVERGENT B1 ;  /* 0x0000000000017941 */ /* 0x000fea0003800200 */
.L_x_311:
[----:B------:R-:W-:-:S07]  /*42b0*/  VIADD R7, R7, 0x2 ;  /* 0x0000000207077836 */ /* 0x000fce0000000000 */
.L_x_308:
[----:B------:R-:W-:-:S13]  /*42c0*/  ISETP.NE.AND P0, PT, R4, RZ, PT ;  /* 0x000000ff0400720c */ /* 0x000fda0003f05270 */
[----:B------:R-:W-:Y:S05]  /*42d0*/  @!P0 BRA `(.L_x_246) ;  /* 0x0000000000208947 */ /* 0x000fea0003800000 */
[----:B------:R-:W-:-:S05]  /*42e0*/  IMAD R2, R7, 0x400, R2 ;  /* 0x0000040007027824 */ /* 0x000fca00078e0202 */
[----:B0-----:R-:W0:Y:S02]  /*42f0*/  LDS R5, [R2+0x200] ;  /* 0x0002000002057984 */ /* 0x001e240000000800 */
[----:B0-----:R-:W-:-:S13]  /*4300*/  ISETP.NE.AND P0, PT, R5, RZ, PT ;  /* 0x000000ff0500720c */ /* 0x001fda0003f05270 */
[----:B------:R-:W-:Y:S05]  /*4310*/  @!P0 BRA `(.L_x_246) ;  /* 0x0000000000108947 */ /* 0x000fea0003800000 */
[----:B------:R-:W0:Y:S01]  /*4320*/  LDC.64 R2, c[0x0][0x380] ;  /* 0x0000e000ff027b82 */ /* 0x000e220000000a00 */
[----:B------:R-:W-:-:S04]  /*4330*/  IMAD R7, R7, 0x100, R0 ;  /* 0x0000010007077824 */ /* 0x000fc800078e0200 */
[----:B0-----:R-:W-:-:S05]  /*4340*/  IMAD.WIDE.U32 R2, R7, 0x4, R2 ;  /* 0x0000000407027825 */ /* 0x001fca00078e0002 */
[----:B------:R0:W-:Y:S02]  /*4350*/  REDG.E.ADD.STRONG.GPU desc[UR12][R2.64+0x200], R5 ;  /* 0x000200050200798e */ /* 0x0001e4000c12e10c */
.L_x_246:
[----:B------:R-:W-:Y:S05]  /*4360*/  BSYNC.RECONVERGENT B0 ;  /* 0x0000000000007941 */ /* 0x000fea0003800200 */
.L_x_245:
[----:B------:R-:W1:Y:S01]  /*4370*/  LDCU UR5, c[0x0][0x390] ;  /* 0x00007200ff0577ac */ /* 0x000e620008000800 */
[----:B------:R-:W-:Y:S02]  /*4380*/  UIADD3 UR4, UPT, UPT, UR4, 0x1, URZ ;  /* 0x0000000104047890 */ /* 0x000fe4000fffe0ff */
[----:B-1----:R-:W-:-:S04]  /*4390*/  UIADD3 UR8, UPT, UPT, UR5, -0x1, URZ ;  /* 0xffffffff05087890 */ /* 0x002fc8000fffe0ff */
[----:B------:R-:W-:-:S04]  /*43a0*/  ULEA.HI UR8, UR8, 0x1, URZ, 0x2 ;  /* 0x0000000108087891 */ /* 0x000fc8000f8f10ff */
[----:B------:R-:W-:-:S04]  /*43b0*/  UISETP.LT.U32.AND UP0, UPT, UR8, UR5, UPT ;  /* 0x000000050800728c */ /* 0x000fc8000bf01070 */
[----:B------:R-:W-:-:S04]  /*43c0*/  USEL UR5, UR8, UR5, UP0 ;  /* 0x0000000508057287 */ /* 0x000fc80008000000 */
[----:B------:R-:W-:Y:S01]  /*43d0*/  UISETP.NE.AND UP0, UPT, UR4, UR5, UPT ;  /* 0x000000050400728c */ /* 0x000fe2000bf05270 */
[----:B------:R-:W-:Y:S08]  /*43e0*/  BAR.SYNC.DEFER_BLOCKING 0x0 ;  /* 0x0000000000007b1d */ /* 0x000ff00000010000 */
[----:B------:R-:W-:Y:S05]  /*43f0*/  BRA.U UP0, `(.L_x_313) ;  /* 0xffffffbd005c7547 */ /* 0x000fea000b83ffff */
[----:B------:R-:W-:Y:S05]  /*4400*/  EXIT ;  /* 0x000000000000794d */ /* 0x000fea0003800000 */
.L_x_314:
        /* <DEDUP_REMOVED lines=15> */
.L_x_341:


//--------------------- .text._ZN3cub18CUB_300001_SM_10006detail10radix_sort31DeviceRadixSortSingleTileKernelINS1_5radix10policy_hubI8custom_tNS0_8NullTypeEjE10Policy1000ELNS0_9SortOrderE0ES6_S7_j12decomposer_tEEvPKT1_PSC_PKT2_PSG_T3_iiT4_ --------------------------
	.section	.text._ZN3cub18CUB_300001_SM_10006detail10radix_sort31DeviceRadixSortSingleTileKernelINS1_5radix10policy_hubI8custom_tNS0_8NullTypeEjE10Policy1000ELNS0_9SortOrderE0ES6_S7_j12decomposer_tEEvPKT1_PSC_PKT2_PSG_T3_iiT4_,"ax",@progbits
	.align	128
        .global         _ZN3cub18CUB_300001_SM_10006detail10radix_sort31DeviceRadixSortSingleTileKernelINS1_5radix10policy_hubI8custom_tNS0_8NullTypeEjE10Policy1000ELNS0_9SortOrderE0ES6_S7_j12decomposer_tEEvPKT1_PSC_PKT2_PSG_T3_iiT4_
        .type           _ZN3cub18CUB_300001_SM_10006detail10radix_sort31DeviceRadixSortSingleTileKernelINS1_5radix10policy_hubI8custom_tNS0_8NullTypeEjE10Policy1000ELNS0_9SortOrderE0ES6_S7_j12decomposer_tEEvPKT1_PSC_PKT2_PSG_T3_iiT4_,@function
        .size           _ZN3cub18CUB_300001_SM_10006detail10radix_sort31DeviceRadixSortSingleTileKernelINS1_5radix10policy_hubI8custom_tNS0_8NullTypeEjE10Policy1000ELNS0_9SortOrderE0ES6_S7_j12decomposer_tEEvPKT1_PSC_PKT2_PSG_T3_iiT4_,(.L_x_342 - _ZN3cub18CUB_300001_SM_10006detail10radix_sort31DeviceRadixSortSingleTileKernelINS1_5radix10policy_hubI8custom_tNS0_8NullTypeEjE10Policy1000ELNS0_9SortOrderE0ES6_S7_j12decomposer_tEEvPKT1_PSC_PKT2_PSG_T3_iiT4_)
        .other          _ZN3cub18CUB_300001_SM_10006detail10radix_sort31DeviceRadixSortSingleTileKernelINS1_5radix10policy_hubI8custom_tNS0_8NullTypeEjE10Policy1000ELNS0_9SortOrderE0ES6_S7_j12decomposer_tEEvPKT1_PSC_PKT2_PSG_T3_iiT4_,@"STO_CUDA_ENTRY STV_DEFAULT"
_ZN3cub18CUB_300001_SM_10006detail10radix_sort31DeviceRadixSortSingleTileKernelINS1_5radix10policy_hubI8custom_tNS0_8NullTypeEjE10Policy1000ELNS0_9SortOrderE0ES6_S7_j12decomposer_tEEvPKT1_PSC_PKT2_PSG_T3_iiT4_:
.text._ZN3cub18CUB_300001_SM_10006detail10radix_sort31DeviceRadixSortSingleTileKernelINS1_5radix10policy_hubI8custom_tNS0_8NullTypeEjE10Policy1000ELNS0_9SortOrderE0ES6_S7_j12decomposer_tEEvPKT1_PSC_PKT2_PSG_T3_iiT4_:
[----:B------:R-:W-:Y:S01]  /*0000*/  LDC R1, c[0x0][0x37c] ;  /* 0x0000df00ff017b82 */ /* 0x000fe20000000800 */
[----:B------:R-:W0:Y:S01]  /*0010*/  S2R R0, SR_TID.X ;  /* 0x0000000000007919 */ /* 0x000e220000002100 */
[----:B------:R-:W1:Y:S06]  /*0020*/  LDCU UR4, c[0x0][0x3a0] ;  /* 0x00007400ff0477ac */ /* 0x000e6c0008000800 */
[----:B------:R-:W2:Y:S01]  /*0030*/  LDC.64 R4, c[0x0][0x380] ;  /* 0x0000e000ff047b82 */ /* 0x000ea20000000a00 */
[----:B------:R-:W-:Y:S01]  /*0040*/  IMAD.MOV.U32 R19, RZ, RZ, 0x7fffffff ;  /* 0x7fffffffff137424 */ /* 0x000fe200078e00ff */
[----:B------:R-:W3:Y:S01]  /*0050*/  LDCU.64 UR8, c[0x0][0x358] ;  /* 0x00006b00ff0877ac */ /* 0x000ee20008000a00 */
[----:B------:R-:W-:-:S02]  /*0060*/  IMAD.MOV.U32 R12, RZ, RZ, 0xffff ;  /* 0x0000ffffff0c7424 */ /* 0x000fc400078e00ff */
[----:B------:R-:W-:Y:S02]  /*0070*/  IMAD.MOV.U32 R21, RZ, RZ, 0x7fffffff ;  /* 0x7fffffffff157424 */ /* 0x000fe400078e00ff */
[----:B------:R-:W-:Y:S02]  /*0080*/  IMAD.MOV.U32 R20, RZ, RZ, 0x7fffffff ;  /* 0x7fffffffff147424 */ /* 0x000fe400078e00ff */
[----:B------:R-:W-:Y:S02]  /*0090*/  IMAD.MOV.U32 R23, RZ, RZ, 0x7fffffff ;  /* 0x7fffffffff177424 */ /* 0x000fe400078e00ff */
[----:B------:R-:W-:Y:S02]  /*00a0*/  IMAD.MOV.U32 R24, RZ, RZ, 0x7fffffff ;  /* 0x7fffffffff187424 */ /* 0x000fe400078e00ff */
[----:B------:R-:W-:Y:S02]  /*00b0*/  IMAD.MOV.U32 R22, RZ, RZ, 0x7fffffff ;  /* 0x7fffffffff167424 */ /* 0x000fe400078e00ff */
[----:B------:R-:W-:-:S02]  /*00c0*/  IMAD.MOV.U32 R26, RZ, RZ, 0x7fffffff ;  /* 0x7fffffffff1a7424 */ /* 0x000fc400078e00ff */
[----:B------:R-:W-:Y:S02]  /*00d0*/  IMAD.MOV.U32 R28, RZ, RZ, 0x7fffffff ;  /* 0x7fffffffff1c7424 */ /* 0x000fe400078e00ff */
[----:B------:R-:W-:Y:S01]  /*00e0*/  IMAD.MOV.U32 R29, RZ, RZ, 0x7fffffff ;  /* 0x7fffffffff1d7424 */ /* 0x000fe200078e00ff */
[----:B------:R-:W4:Y:S01]  /*00f0*/  S2UR UR5, SR_CgaCtaId ;  /* 0x00000000000579c3 */ /* 0x000f220000008800 */
[----:B------:R-:W-:Y:S02]  /*0100*/  IMAD.MOV.U32 R13, RZ, RZ, 0xffff ;  /* 0x0000ffffff0d7424 */ /* 0x000fe400078e00ff */
[----:B------:R-:W-:Y:S02]  /*0110*/  IMAD.MOV.U32 R14, RZ, RZ, 0xffff ;  /* 0x0000ffffff0e7424 */ /* 0x000fe400078e00ff */
[----:B------:R-:W-:Y:S02]  /*0120*/  IMAD.MOV.U32 R15, RZ, RZ, 0xffff ;  /* 0x0000ffffff0f7424 */ /* 0x000fe400078e00ff */
[----:B------:R-:W-:Y:S01]  /*0130*/  IMAD.MOV.U32 R16, RZ, RZ, 0xffff ;  /* 0x0000ffffff107424 */ /* 0x000fe200078e00ff */
[----:B------:R-:W4:Y:S01]  /*0140*/  LDC R84, c[0x0][0x3a8] ;  /* 0x0000ea00ff547b82 */ /* 0x000f220000000800 */
[----:B0-----:R-:W-:-:S04]  /*0150*/  IMAD R7, R0, 0x9, RZ ;  /* 0x0000000900077824 */ /* 0x001fc800078e02ff */
[C---:B------:R-:W-:Y:S01]  /*0160*/  VIADD R2, R7.reuse, 0x1 ;  /* 0x0000000107027836 */ /* 0x040fe20000000000 */
[C---:B-1----:R-:W-:Y:S01]  /*0170*/  ISETP.GE.AND P5, PT, R7.reuse, UR4, PT ;  /* 0x0000000407007c0c */ /* 0x042fe2000bfa6270 */
[C---:B------:R-:W-:Y:S02]  /*0180*/  VIADD R3, R7.reuse, 0x2 ;  /* 0x0000000207037836 */ /* 0x040fe40000000000 */
[C---:B------:R-:W-:Y:S01]  /*0190*/  VIADD R6, R7.reuse, 0x5 ;  /* 0x0000000507067836 */ /* 0x040fe20000000000 */
[----:B------:R-:W-:Y:S01]  /*01a0*/  ISETP.GE.AND P6, PT, R2, UR4, PT ;  /* 0x0000000402007c0c */ /* 0x000fe2000bfc6270 */
[----:B------:R-:W-:Y:S01]  /*01b0*/  VIADD R2, R7, 0x3 ;  /* 0x0000000307027836 */ /* 0x000fe20000000000 */
[----:B------:R-:W-:Y:S01]  /*01c0*/  ISETP.GE.AND P4, PT, R3, UR4, PT ;  /* 0x0000000403007c0c */ /* 0x000fe2000bf86270 */
[C---:B------:R-:W-:Y:S01]  /*01d0*/  VIADD R3, R7.reuse, 0x4 ;  /* 0x0000000407037836 */ /* 0x040fe20000000000 */
[----:B------:R-:W-:Y:S01]  /*01e0*/  ISETP.GE.AND P2, PT, R6, UR4, PT ;  /* 0x0000000406007c0c */ /* 0x000fe2000bf46270 */
[----:B--2---:R-:W-:Y:S01]  /*01f0*/  IMAD.WIDE.U32 R4, R7, 0x8, R4 ;  /* 0x0000000807047825 */ /* 0x004fe200078e0004 */
[----:B------:R-:W-:-:S02]  /*0200*/  ISETP.GE.AND P0, PT, R2, UR4, PT ;  /* 0x0000000402007c0c */ /* 0x000fc4000bf06270 */
[----:B------:R-:W-:Y:S01]  /*0210*/  ISETP.GE.AND P3, PT, R3, UR4, PT ;  /* 0x0000000403007c0c */ /* 0x000fe2000bf66270 */
[C---:B------:R-:W-:Y:S01]  /*0220*/  VIADD R2, R7.reuse, 0x6 ;  /* 0x0000000607027836 */ /* 0x040fe20000000000 */
[----:B---3--:R-:W2:Y:S01]  /*0230*/  @!P5 LDG.E R19, desc[UR8][R4.64+0x4] ;  /* 0x000004080413d981 */ /* 0x008ea2000c1e1900 */
[C---:B------:R-:W-:Y:S02]  /*0240*/  VIADD R6, R7.reuse, 0x7 ;  /* 0x0000000707067836 */ /* 0x040fe40000000000 */
[----:B------:R-:W-:Y:S01]  /*0250*/  IMAD.MOV.U32 R3, RZ, RZ, 0xffff ;  /* 0x0000ffffff037424 */ /* 0x000fe200078e00ff */
[----:B------:R-:W-:Y:S01]  /*0260*/  ISETP.GE.AND P1, PT, R2, UR4, PT ;  /* 0x0000000402007c0c */ /* 0x000fe2000bf26270 */
[----:B------:R-:W-:Y:S01]  /*0270*/  IMAD.MOV.U32 R2, RZ, RZ, 0xffff ;  /* 0x0000ffffff027424 */ /* 0x000fe200078e00ff */
[----:B------:R-:W3:Y:S01]  /*0280*/  @!P4 LDG.E R21, desc[UR8][R4.64+0x14] ;  /* 0x000014080415c981 */ /* 0x000ee2000c1e1900 */
[----:B------:R-:W-:-:S03]  /*0290*/  VIADD R7, R7, 0x8 ;  /* 0x0000000807077836 */ /* 0x000fc60000000000 */
[----:B------:R-:W5:Y:S02]  /*02a0*/  @!P4 LDG.E.U16 R12, desc[UR8][R4.64+0x10] ;  /* 0x00001008040cc981 */ /* 0x000f64000c1e1500 */
[----:B------:R-:W-:Y:S02]  /*02b0*/  ISETP.GE.AND P4, PT, R7, UR4, PT ;  /* 0x0000000407007c0c */ /* 0x000fe4000bf86270 */
[----:B------:R-:W5:Y:S01]  /*02c0*/  @!P5 LDG.E.U16 R2, desc[UR8][R4.64] ;  /* 0x000000080402d981 */ /* 0x000f62000c1e1500 */
[----:B------:R-:W-:-:S03]  /*02d0*/  ISETP.GE.AND P5, PT, R6, UR4, PT ;  /* 0x0000000406007c0c */ /* 0x000fc6000bfa6270 */
[----:B------:R-:W3:Y:S04]  /*02e0*/  @!P6 LDG.E R20, desc[UR8][R4.64+0xc] ;  /* 0x00000c080414e981 */ /* 0x000ee8000c1e1900 */
[----:B------:R-:W3:Y:S04]  /*02f0*/  @!P3 LDG.E R23, desc[UR8][R4.64+0x24] ;  /* 0x000024080417b981 */ /* 0x000ee8000c1e1900 */
[----:B------:R-:W3:Y:S04]  /*0300*/  @!P2 LDG.E R24, desc[UR8][R4.64+0x2c] ;  /* 0x00002c080418a981 */ /* 0x000ee8000c1e1900 */
[----:B------:R-:W3:Y:S04]  /*0310*/  @!P0 LDG.E R22, desc[UR8][R4.64+0x1c] ;  /* 0x00001c0804168981 */ /* 0x000ee8000c1e1900 */
[----:B------:R-:W3:Y:S04]  /*0320*/  @!P1 LDG.E R26, desc[UR8][R4.64+0x34] ;  /* 0x00003408041a9981 */ /* 0x000ee8000c1e1900 */
[----:B------:R-:W3:Y:S04]  /*0330*/  @!P5 LDG.E R28, desc[UR8][R4.64+0x3c] ;  /* 0x00003c08041cd981 */ /* 0x000ee8000c1e1900 */
[----:B------:R-:W3:Y:S01]  /*0340*/  @!P4 LDG.E R29, desc[UR8][R4.64+0x44] ;  /* 0x00004408041dc981 */ /* 0x000ee2000c1e1900 */
[----:B------:R-:W-:-:S02]  /*0350*/  IMAD.MOV.U32 R17, RZ, RZ, 0xffff ;  /* 0x0000ffffff117424 */ /* 0x000fc400078e00ff */
[----:B------:R-:W-:Y:S01]  /*0360*/  IMAD.MOV.U32 R18, RZ, RZ, 0xffff ;  /* 0x0000ffffff127424 */ /* 0x000fe200078e00ff */
[----:B------:R-:W5:Y:S01]  /*0370*/  @!P6 LDG.E.U16 R3, desc[UR8][R4.64+0x8] ;  /* 0x000008080403e981 */ /* 0x000f62000c1e1500 */
[----:B------:R-:W-:-:S03]  /*0380*/  IMAD.MOV.U32 R10, RZ, RZ, -0x1 ;  /* 0xffffffffff0a7424 */ /* 0x000fc600078e00ff */
[----:B------:R-:W5:Y:S04]  /*0390*/  @!P0 LDG.E.U16 R13, desc[UR8][R4.64+0x18] ;  /* 0x00001808040d8981 */ /* 0x000f68000c1e1500 */
[----:B------:R-:W5:Y:S04]  /*03a0*/  @!P3 LDG.E.U16 R14, desc[UR8][R4.64+0x20] ;  /* 0x00002008040eb981 */ /* 0x000f68000c1e1500 */
[----:B------:R-:W5:Y:S04]  /*03b0*/  @!P2 LDG.E.U16 R15, desc[UR8][R4.64+0x28] ;  /* 0x00002808040fa981 */ /* 0x000f68000c1e1500 */
[----:B------:R-:W5:Y:S04]  /*03c0*/  @!P1 LDG.E.U16 R16, desc[UR8][R4.64+0x30] ;  /* 0x0000300804109981 */ /* 0x000f68000c1e1500 */
[----:B------:R-:W5:Y:S04]  /*03d0*/  @!P5 LDG.E.U16 R17, desc[UR8][R4.64+0x38] ;  /* 0x000038080411d981 */ /* 0x000f68000c1e1500 */
[----:B------:R0:W5:Y:S01]  /*03e0*/  @!P4 LDG.E.U16 R18, desc[UR8][R4.64+0x40] ;  /* 0x000040080412c981 */ /* 0x000162000c1e1500 */
[----:B------:R-:W-:-:S02]  /*03f0*/  UMOV UR4, 0x400 ;  /* 0x0000040000047882 */ /* 0x000fc40000000000 */
[----:B----4-:R-:W-:Y:S01]  /*0400*/  ULEA UR5, UR5, UR4, 0x18 ;  /* 0x0000000405057291 */ /* 0x010fe2000f8ec0ff */
[----:B------:R-:W-:-:S05]  /*0410*/  SHF.R.U32.HI R86, RZ, 0x5, R0 ;  /* 0x00000005ff567819 */ /* 0x000fca0000011600 */
[----:B------:R-:W-:-:S05]  /*0420*/  LEA R25, R0, UR5, 0x2 ;  /* 0x0000000500197c11 */ /* 0x000fca000f8e10ff */
[----:B------:R-:W-:Y:S01]  /*0430*/  IMAD R27, R0, 0x80, R25 ;  /* 0x00000080001b7824 */ /* 0x000fe200078e0219 */
[----:B------:R-:W-:-:S03]  /*0440*/  LEA R30, R86, UR5, 0x2 ;  /* 0x00000005561e7c11 */ /* 0x000fc6000f8e10ff */
[----:B------:R-:W-:Y:S01]  /*0450*/  IMAD R31, R0, -0x3c, R27 ;  /* 0xffffffc4001f7824 */ /* 0x000fe200078e021b */
[----:B------:R-:W1:Y:S01]  /*0460*/  LDCU UR4, c[0x0][0x3a4] ;  /* 0x00007480ff0477ac */ /* 0x000e620008000800 */
[----:B------:R-:W-:Y:S01]  /*0470*/  BAR.SYNC.DEFER_BLOCKING 0x0 ;  /* 0x0000000000007b1d */ /* 0x000fe20000010000 */
[----:B--2---:R-:W-:-:S04]  /*0480*/  ISETP.GT.AND P0, PT, R19, -0x1, PT ;  /* 0xffffffff1300780c */ /* 0x004fc80003f04270 */
[----:B------:R-:W-:Y:S02]  /*0490*/  SEL R6, R10, 0x80000000, !P0 ;  /* 0x800000000a067807 */ /* 0x000fe40004000000 */
[----:B---3--:R-:W-:Y:S02]  /*04a0*/  ISETP.GT.AND P2, PT, R21, -0x1, PT ;  /* 0xffffffff1500780c */ /* 0x008fe40003f44270 */
[----:B------:R-:W-:-:S04]  /*04b0*/  ISETP.GT.AND P1, PT, R20, -0x1, PT ;  /* 0xffffffff1400780c */ /* 0x000fc80003f24270 */
[----:B------:R-:W-:Y:S02]  /*04c0*/  SEL R7, R10, 0x80000000, !P1 ;  /* 0x800000000a077807 */ /* 0x000fe40004800000 */
[----:B------:R-:W-:Y:S02]  /*04d0*/  ISETP.GT.AND P0, PT, R23, -0x1, PT ;  /* 0xffffffff1700780c */ /* 0x000fe40003f04270 */
[----:B------:R-:W-:Y:S02]  /*04e0*/  ISETP.GT.AND P1, PT, R24, -0x1, PT ;  /* 0xffffffff1800780c */ /* 0x000fe40003f24270 */
[C---:B------:R-:W-:Y:S02]  /*04f0*/  SEL R8, R10.reuse, 0x80000000, !P2 ;  /* 0x800000000a087807 */ /* 0x040fe40005000000 */
[C---:B0-----:R-:W-:Y:S02]  /*0500*/  SEL R4, R10.reuse, 0x80000000, !P0 ;  /* 0x800000000a047807 */ /* 0x041fe40004000000 */
[----:B------:R-:W-:-:S02]  /*0510*/  SEL R5, R10, 0x80000000, !P1 ;  /* 0x800000000a057807 */ /* 0x000fc40004800000 */
[----:B------:R-:W-:Y:S02]  /*0520*/  ISETP.GT.AND P3, PT, R22, -0x1, PT ;  /* 0xffffffff1600780c */ /* 0x000fe40003f64270 */
[----:B------:R-:W-:Y:S02]  /*0530*/  ISETP.GT.AND P0, PT, R26, -0x1, PT ;  /* 0xffffffff1a00780c */ /* 0x000fe40003f04270 */
[----:B------:R-:W-:Y:S02]  /*0540*/  ISETP.GT.AND P1, PT, R28, -0x1, PT ;  /* 0xffffffff1c00780c */ /* 0x000fe40003f24270 */
[----:B------:R-:W-:Y:S02]  /*0550*/  ISETP.GT.AND P2, PT, R29, -0x1, PT ;  /* 0xffffffff1d00780c */ /* 0x000fe40003f44270 */
[----:B------:R-:W-:Y:S02]  /*0560*/  LOP3.LUT R20, R7, R20, RZ, 0x3c, !PT ;  /* 0x0000001407147212 */ /* 0x000fe400078e3cff */
[----:B------:R-:W-:-:S02]  /*0570*/  LOP3.LUT R23, R4, R23, RZ, 0x3c, !PT ;  /* 0x0000001704177212 */ /* 0x000fc400078e3cff */
[----:B------:R-:W-:Y:S02]  /*0580*/  LOP3.LUT R24, R5, R24, RZ, 0x3c, !PT ;  /* 0x0000001805187212 */ /* 0x000fe400078e3cff */
[C---:B------:R-:W-:Y:S02]  /*0590*/  SEL R9, R10.reuse, 0x80000000, !P3 ;  /* 0x800000000a097807 */ /* 0x040fe40005800000 */
[C---:B------:R-:W-:Y:S02]  /*05a0*/  SEL R5, R10.reuse, 0x80000000, !P0 ;  /* 0x800000000a057807 */ /* 0x040fe40004000000 */
[C---:B------:R-:W-:Y:S02]  /*05b0*/  SEL R7, R10.reuse, 0x80000000, !P1 ;  /* 0x800000000a077807 */ /* 0x040fe40004800000 */
[----:B------:R-:W-:Y:S02]  /*05c0*/  SEL R4, R10, 0x80000000, !P2 ;  /* 0x800000000a047807 */ /* 0x000fe40005000000 */
[----:B------:R-:W-:-:S02]  /*05d0*/  LOP3.LUT R19, R6, R19, RZ, 0x3c, !PT ;  /* 0x0000001306137212 */ /* 0x000fc400078e3cff */
[----:B------:R-:W-:Y:S02]  /*05e0*/  LOP3.LUT R21, R8, R21, RZ, 0x3c, !PT ;  /* 0x0000001508157212 */ /* 0x000fe400078e3cff */
[----:B------:R-:W-:Y:S02]  /*05f0*/  LOP3.LUT R22, R9, R22, RZ, 0x3c, !PT ;  /* 0x0000001609167212 */ /* 0x000fe400078e3cff */
[----:B------:R-:W-:Y:S02]  /*0600*/  LOP3.LUT R26, R5, R26, RZ, 0x3c, !PT ;  /* 0x0000001a051a7212 */ /* 0x000fe400078e3cff */
[----:B------:R-:W-:Y:S02]  /*0610*/  LOP3.LUT R28, R7, R28, RZ, 0x3c, !PT ;  /* 0x0000001c071c7212 */ /* 0x000fe400078e3cff */
[----:B-1----:R-:W-:-:S07]  /*0620*/  LOP3.LUT R29, R4, R29, RZ, 0x3c, !PT ;  /* 0x0000001d041d7212 */ /* 0x002fce00078e3cff */
.L_x_334:
[----:B------:R-:W-:Y:S01]  /*0630*/  VIADD R50, R84, -UR4 ;  /* 0x8000000454327c36 */ /* 0x000fe20008000000 */
[----:B------:R-:W-:Y:S02]  /*0640*/  UISETP.GT.U32.AND UP0, UPT, UR4, 0x1f, UPT ;  /* 0x0000001f0400788c */ /* 0x000fe4000bf04070 */
[----:B------:R-:W-:Y:S01]  /*0650*/  IMAD R5, RZ, RZ, -UR4 ;  /* 0x80000004ff057e24 */ /* 0x000fe2000f8e02ff */
[----:B------:R-:W-:Y:S01]  /*0660*/  UIADD3 UR5, UPT, UPT, UR4, -0x20, URZ ;  /* 0xffffffe004057890 */ /* 0x000fe2000fffe0ff */
[----:B------:R-:W-:Y:S01]  /*0670*/  IMAD.MOV.U32 R32, RZ, RZ, -0x1 ;  /* 0xffffffffff207424 */ /* 0x000fe200078e00ff */
[----:B------:R-:W-:Y:S02]  /*0680*/  VIMNMX R10, PT, PT, R50, 0x6, PT ;  /* 0x00000006320a7848 */ /* 0x000fe40003fe0100 */
[----:B------:R-:W-:Y:S02]  /*0690*/  CS2R R8, SRZ ;  /* 0x0000000000087805 */ /* 0x000fe4000001ff00 */
[----:B------:R-:W-:Y:S01]  /*06a0*/  VIADDMNMX.U32 R5, R5, 0x20, R10, PT ;  /* 0x0000002005057846 */ /* 0x000fe2000380000a */
[----:B------:R-:W-:-:S02]  /*06b0*/  IMAD.U32 R4, RZ, RZ, UR5 ;  /* 0x00000005ff047e24 */ /* 0x000fc4000f8e00ff */
[----:B------:R-:W-:Y:S01]  /*06c0*/  IMAD.U32 R11, RZ, RZ, UR5 ;  /* 0x00000005ff0b7e24 */ /* 0x000fe2000f8e00ff */
[----:B------:R-:W-:Y:S01]  /*06d0*/  SHF.L.U32 R7, R32, R5, RZ ;  /* 0x0000000520077219 */ /* 0x000fe200000006ff */
[----:B------:R-:W-:Y:S02]  /*06e0*/  IMAD.MOV.U32 R6, RZ, RZ, R10 ;  /* 0x000000ffff067224 */ /* 0x000fe400078e000a */
[----:B------:R-:W-:Y:S01]  /*06f0*/  IMAD.IADD R51, R10, 0x1, -R5 ;  /* 0x000000010a337824 */ /* 0x000fe200078e0a05 */
[----:B012---:R-:W-:Y:S06]  /*0700*/  BRA.U UP0, `(.L_x_315) ;  /* 0x0000000100247547 */ /* 0x007fec000b800000 */
[----:B------:R-:W-:Y:S01]  /*0710*/  ISETP.NE.AND P0, PT, R50, RZ, PT ;  /* 0x000000ff3200720c */ /* 0x000fe20003f05270 */
[----:B------:R-:W-:-:S12]  /*0720*/  IMAD.MOV.U32 R11, RZ, RZ, RZ ;  /* 0x000000ffff0b7224 */ /* 0x000fd800078e00ff */
[----:B------:R-:W-:Y:S01]  /*0730*/  @P0 ISETP.NE.AND P1, PT, R19, 0x7fffffff, PT ;  /* 0x7fffffff1300080c */ /* 0x000fe20003f25270 */
[----:B------:R-:W-:-:S03]  /*0740*/  @P0 IMAD.MOV.U32 R10, RZ, RZ, R51 ;  /* 0x000000ffff0a0224 */ /* 0x000fc600078e0033 */
[----:B------:R-:W-:-:S04]  /*0750*/  @P0 SEL R8, R19, 0x80000000, P1 ;  /* 0x8000000013080807 */ /* 0x000fc80000800000 */
[----:B------:R-:W-:Y:S01]  /*0760*/  @P0 SHF.R.U32.HI R34, RZ, UR4, R8 ;  /* 0x00000004ff220c19 */ /* 0x000fe20008011608 */
[----:B------:R-:W-:Y:S02]  /*0770*/  IMAD.MOV.U32 R8, RZ, RZ, RZ ;  /* 0x000000ffff087224 */ /* 0x000fe400078e00ff */
[----:B------:R-:W-:Y:S01]  /*0780*/  @P0 IMAD.MOV.U32 R8, RZ, RZ, R5 ;  /* 0x000000ffff080224 */ /* 0x000fe200078e0005 */
[----:B------:R-:W-:-:S07]  /*0790*/  @P0 LOP3.LUT R9, R34, R7, RZ, 0x30, !PT ;  /* 0x0000000722090212 */ /* 0x000fce00078e30ff */
.L_x_315:
[----:B------:R-:W-:-:S04]  /*07a0*/  ISETP.NE.AND P0, PT, R10, RZ, PT ;  /* 0x000000ff0a00720c */ /* 0x000fc80003f05270 */
[----:B------:R-:W-:-:S13]  /*07b0*/  ISETP.GT.U32.OR P0, PT, R11, 0xf, !P0 ;  /* 0x0000000f0b00780c */ /* 0x000fda0004704470 */
[----:B------:R-:W-:Y:S05]  /*07c0*/  @P0 BRA `(.L_x_316) ;  /* 0x0000000000200947 */ /* 0x000fea0003800000 */
[----:B------:R-:W-:Y:S01]  /*07d0*/  IMAD.MOV R35, RZ, RZ, -R11 ;  /* 0x000000ffff237224 */ /* 0x000fe200078e0a0b */
[----:B-----5:R-:W-:-:S04]  /*07e0*/  LOP3.LUT R34, R2, 0xffff, RZ, 0xc0, !PT ;  /* 0x0000ffff02227812 */ /* 0x020fc800078ec0ff */
[----:B------:R-:W-:Y:S02]  /*07f0*/  VIADDMNMX.U32 R35, R35, 0x10, R10, PT ;  /* 0x0000001023237846 */ /* 0x000fe4000380000a */
[----:B------:R-:W-:Y:S02]  /*0800*/  SHF.R.U32.HI R34, RZ, R11, R34 ;  /* 0x0000000bff227219 */ /* 0x000fe40000011622 */
[----:B------:R-:W-:-:S04]  /*0810*/  SHF.L.U32 R35, R32, R35, RZ ;  /* 0x0000002320237219 */ /* 0x000fc800000006ff */
[----:B------:R-:W-:-:S04]  /*0820*/  LOP3.LUT R35, R34, R35, RZ, 0x30, !PT ;  /* 0x0000002322237212 */ /* 0x000fc800078e30ff */
[----:B------:R-:W-:-:S04]  /*0830*/  SHF.L.U32 R8, R35, R8, RZ ;  /* 0x0000000823087219 */ /* 0x000fc800000006ff */
[----:B------:R-:W-:-:S07]  /*0840*/  LOP3.LUT R9, R8, R9, RZ, 0xfc, !PT ;  /* 0x0000000908097212 */ /* 0x000fce00078efcff */
.L_x_316:
[----:B------:R-:W-:Y:S01]  /*0850*/  IMAD.SHL.U32 R8, R9, 0x400, RZ ;  /* 0x0000040009087824 */ /* 0x000fe200078e00ff */
[----:B------:R-:W-:Y:S01]  /*0860*/  SHF.R.U32.HI R9, RZ, 0x4, R9 ;  /* 0x00000004ff097819 */ /* 0x000fe20000011609 */
[----:B------:R0:W-:Y:S01]  /*0870*/  STS [R25], RZ ;  /* 0x000000ff19007388 */ /* 0x0001e20000000800 */
[----:B------:R-:W-:Y:S02]  /*0880*/  IMAD.MOV.U32 R10, RZ, RZ, RZ ;  /* 0x000000ffff0a7224 */ /* 0x000fe400078e00ff */
[----:B------:R-:W-:Y:S01]  /*0890*/  LOP3.LUT R8, R8, 0x7c00, RZ, 0xc0, !PT ;  /* 0x00007c0008087812 */ /* 0x000fe200078ec0ff */
[----:B------:R0:W-:Y:S01]  /*08a0*/  STS [R25+0x400], RZ ;  /* 0x000400ff19007388 */ /* 0x0001e20000000800 */
[----:B------:R-:W-:Y:S01]  /*08b0*/  LOP3.LUT R9, R9, 0xffffffe, RZ, 0xc0, !PT ;  /* 0x0ffffffe09097812 */ /* 0x000fe200078ec0ff */
[----:B------:R-:W-:Y:S02]  /*08c0*/  IMAD.MOV.U32 R11, RZ, RZ, R4 ;  /* 0x000000ffff0b7224 */ /* 0x000fe400078e0004 */
[----:B------:R0:W-:Y:S01]  /*08d0*/  STS [R25+0x800], RZ ;  /* 0x000800ff19007388 */ /* 0x0001e20000000800 */
[----:B------:R-:W-:Y:S01]  /*08e0*/  IADD3 R49, PT, PT, R9, R25, R8 ;  /* 0x0000001909317210 */ /* 0x000fe20007ffe008 */
[----:B------:R-:W-:-:S02]  /*08f0*/  IMAD.MOV.U32 R8, RZ, RZ, RZ ;  /* 0x000000ffff087224 */ /* 0x000fc400078e00ff */
[----:B------:R0:W-:Y:S01]  /*0900*/  STS [R25+0xc00], RZ ;  /* 0x000c00ff19007388 */ /* 0x0001e20000000800 */
[----:B------:R-:W-:-:S03]  /*0910*/  IMAD.MOV.U32 R9, RZ, RZ, R6 ;  /* 0x000000ffff097224 */ /* 0x000fc600078e0006 */
        /* <DEDUP_REMOVED lines=29> */
[----:B------:R0:W1:Y:S01]  /*0af0*/  LDS.U16 R48, [R49] ;  /* 0x0000000031307984 */ /* 0x0000620000000400 */
[----:B------:R-:W-:Y:S05]  /*0b00*/  BRA.U UP0, `(.L_x_317) ;  /* 0x0000000100247547 */ /* 0x000fea000b800000 */
        /* <DEDUP_REMOVED lines=9> */
.L_x_317:
        /* <DEDUP_REMOVED lines=11> */
.L_x_318:
[----:B------:R-:W-:Y:S01]  /*0c50*/  IMAD.SHL.U32 R8, R10, 0x400, RZ ;  /* 0x000004000a087824 */ /* 0x000fe200078e00ff */
[----:B------:R-:W-:Y:S01]  /*0c60*/  SHF.R.U32.HI R10, RZ, 0x4, R10 ;  /* 0x00000004ff0a7819 */ /* 0x000fe2000001160a */
[----:B------:R-:W-:Y:S02]  /*0c70*/  IMAD.MOV.U32 R9, RZ, RZ, RZ ;  /* 0x000000ffff097224 */ /* 0x000fe400078e00ff */
[----:B------:R-:W-:Y:S01]  /*0c80*/  IMAD.MOV.U32 R11, RZ, RZ, RZ ;  /* 0x000000ffff0b7224 */ /* 0x000fe200078e00ff */
[----:B------:R-:W-:Y:S01]  /*0c90*/  LOP3.LUT R40, R8, 0x7c00, RZ, 0xc0, !PT ;  /* 0x00007c0008287812 */ /* 0x000fe200078ec0ff */
[----:B-1----:R-:W-:Y:S01]  /*0ca0*/  VIADD R8, R48, 0x1 ;  /* 0x0000000130087836 */ /* 0x002fe20000000000 */
[----:B------:R-:W-:Y:S01]  /*0cb0*/  LOP3.LUT R10, R10, 0xffffffe, RZ, 0xc0, !PT ;  /* 0x0ffffffe0a0a7812 */ /* 0x000fe200078ec0ff */
[----:B------:R-:W-:-:S03]  /*0cc0*/  IMAD.MOV.U32 R34, RZ, RZ, R4 ;  /* 0x000000ffff227224 */ /* 0x000fc600078e0004 */
[----:B------:R-:W-:Y:S01]  /*0cd0*/  IADD3 R40, PT, PT, R10, R25, R40 ;  /* 0x000000190a287210 */ /* 0x000fe20007ffe028 */
[----:B------:R1:W-:Y:S01]  /*0ce0*/  STS.U16 [R49], R8 ;  /* 0x0000000831007388 */ /* 0x0003e20000000400 */
[----:B------:R-:W-:-:S03]  /*0cf0*/  IMAD.MOV.U32 R10, RZ, RZ, R6 ;  /* 0x000000ffff0a7224 */ /* 0x000fc600078e0006 */
[----:B------:R1:W2:Y:S01]  /*0d00*/  LDS.U16 R47, [R40] ;  /* 0x00000000282f7984 */ /* 0x0002a20000000400 */
[----:B------:R-:W-:Y:S05]  /*0d10*/  BRA.U UP0, `(.L_x_319) ;  /* 0x0000000100247547 */ /* 0x000fea000b800000 */
[----:B------:R-:W-:Y:S01]  /*0d20*/  ISETP.NE.AND P1, PT, R50, RZ, PT ;  /* 0x000000ff3200720c */ /* 0x000fe20003f25270 */
[----:B------:R-:W-:Y:S02]  /*0d30*/  IMAD.MOV.U32 R9, RZ, RZ, RZ ;  /* 0x000000ffff097224 */ /* 0x000fe400078e00ff */
[----:B------:R-:W-:-:S10]  /*0d40*/  IMAD.MOV.U32 R34, RZ, RZ, RZ ;  /* 0x000000ffff227224 */ /* 0x000fd400078e00ff */
[C---:B------:R-:W-:Y:S01]  /*0d50*/  @P1 ISETP.NE.AND P0, PT, R21.reuse, 0x7fffffff, PT ;  /* 0x7fffffff1500180c */ /* 0x040fe20003f05270 */
[----:B------:R-:W-:Y:S02]  /*0d60*/  @P1 IMAD.MOV.U32 R10, RZ, RZ, R51 ;  /* 0x000000ffff0a1224 */ /* 0x000fe400078e0033 */
[----:B------:R-:W-:Y:S01]  /*0d70*/  @P1 IMAD.MOV.U32 R9, RZ, RZ, R5 ;  /* 0x000000ffff091224 */ /* 0x000fe200078e0005 */
[----:B-1----:R-:W-:-:S04]  /*0d80*/  @P1 SEL R8, R21, 0x80000000, P0 ;  /* 0x8000000015081807 */ /* 0x002fc80000000000 */
[----:B------:R-:W-:-:S04]  /*0d90*/  @P1 SHF.R.U32.HI R8, RZ, UR4, R8 ;  /* 0x00000004ff081c19 */ /* 0x000fc80008011608 */
[----:B------:R-:W-:-:S07]  /*0da0*/  @P1 LOP3.LUT R11, R8, R7, RZ, 0x30, !PT ;  /* 0x00000007080b1212 */ /* 0x000fce00078e30ff */
.L_x_319:
[----:B------:R-:W-:-:S04]  /*0db0*/  ISETP.NE.AND P0, PT, R10, RZ, PT ;  /* 0x000000ff0a00720c */ /* 0x000fc80003f05270 */
[----:B------:R-:W-:-:S13]  /*0dc0*/  ISETP.GT.U32.OR P0, PT, R34, 0xf, !P0 ;  /* 0x0000000f2200780c */ /* 0x000fda0004704470 */
[----:B------:R-:W-:Y:S05]  /*0dd0*/  @P0 BRA `(.L_x_320) ;  /* 0x0000000000200947 */ /* 0x000fea0003800000 */
[----:B------:R-:W-:Y:S01]  /*0de0*/  IMAD.MOV R35, RZ, RZ, -R34 ;  /* 0x000000ffff237224 */ /* 0x000fe200078e0a22 */
[----:B-----5:R-:W-:-:S04]  /*0df0*/  LOP3.LUT R37, R12, 0xffff, RZ, 0xc0, !PT ;  /* 0x0000ffff0c257812 */ /* 0x020fc800078ec0ff */
[----:B------:R-:W-:Y:S02]  /*0e00*/  VIADDMNMX.U32 R35, R35, 0x10, R10, PT ;  /* 0x0000001023237846 */ /* 0x000fe4000380000a */
[----:B-1----:R-:W-:Y:S02]  /*0e10*/  SHF.R.U32.HI R8, RZ, R34, R37 ;  /* 0x00000022ff087219 */ /* 0x002fe40000011625 */
[----:B------:R-:W-:-:S04]  /*0e20*/  SHF.L.U32 R35, R32, R35, RZ ;  /* 0x0000002320237219 */ /* 0x000fc800000006ff */
[----:B------:R-:W-:-:S04]  /*0e30*/  LOP3.LUT R8, R8, R35, RZ, 0x30, !PT ;  /* 0x0000002308087212 */ /* 0x000fc800078e30ff */
[----:B------:R-:W-:-:S04]  /*0e40*/  SHF.L.U32 R8, R8, R9, RZ ;  /* 0x0000000908087219 */ /* 0x000fc800000006ff */
[----:B------:R-:W-:-:S07]  /*0e50*/  LOP3.LUT R11, R8, R11, RZ, 0xfc, !PT ;  /* 0x0000000b080b7212 */ /* 0x000fce00078efcff */
.L_x_320:
[----:B-1----:R-:W-:Y:S01]  /*0e60*/  IMAD.SHL.U32 R8, R11, 0x400, RZ ;  /* 0x000004000b087824 */ /* 0x002fe200078e00ff */
[----:B------:R-:W-:Y:S01]  /*0e70*/  SHF.R.U32.HI R11, RZ, 0x4, R11 ;  /* 0x00000004ff0b7819 */ /* 0x000fe2000001160b */
[----:B--2---:R-:W-:Y:S02]  /*0e80*/  VIADD R9, R47, 0x1 ;  /* 0x000000012f097836 */ /* 0x004fe40000000000 */
[----:B------:R-:W-:Y:S01]  /*0e90*/  IMAD.MOV.U32 R35, RZ, RZ, R4 ;  /* 0x000000ffff237224 */ /* 0x000fe200078e0004 */
[----:B------:R-:W-:Y:S01]  /*0ea0*/  LOP3.LUT R8, R8, 0x7c00, RZ, 0xc0, !PT ;  /* 0x00007c0008087812 */ /* 0x000fe200078ec0ff */
[----:B------:R-:W-:Y:S01]  /*0eb0*/  IMAD.MOV.U32 R10, RZ, RZ, R6 ;  /* 0x000000ffff0a7224 */ /* 0x000fe200078e0006 */
[----:B------:R-:W-:Y:S01]  /*0ec0*/  LOP3.LUT R11, R11, 0xffffffe, RZ, 0xc0, !PT ;  /* 0x0ffffffe0b0b7812 */ /* 0x000fe200078ec0ff */
[----:B------:R1:W-:Y:S03]  /*0ed0*/  STS.U16 [R40], R9 ;  /* 0x0000000928007388 */ /* 0x0003e60000000400 */
[----:B------:R-:W-:Y:S01]  /*0ee0*/  IADD3 R34, PT, PT, R11, R25, R8 ;  /* 0x000000190b227210 */ /* 0x000fe20007ffe008 */
[----:B------:R-:W-:-:S02]  /*0ef0*/  IMAD.MOV.U32 R8, RZ, RZ, RZ ;  /* 0x000000ffff087224 */ /* 0x000fc400078e00ff */
[----:B------:R-:W-:Y:S02]  /*0f00*/  IMAD.MOV.U32 R11, RZ, RZ, RZ ;  /* 0x000000ffff0b7224 */ /* 0x000fe400078e00ff */
[----:B------:R1:W2:Y:S01]  /*0f10*/  LDS.U16 R46, [R34] ;  /* 0x00000000222e7984 */ /* 0x0002a20000000400 */
        /* <DEDUP_REMOVED lines=10> */
.L_x_321:
[----:B------:R-:W-:-:S04]  /*0fc0*/  ISETP.NE.AND P0, PT, R10, RZ, PT ;  /* 0x000000ff0a00720c */ /* 0x000fc80003f05270 */
[----:B------:R-:W-:-:S13]  /*0fd0*/  ISETP.GT.U32.OR P0, PT, R35, 0xf, !P0 ;  /* 0x0000000f2300780c */ /* 0x000fda0004704470 */
[----:B------:R-:W-:Y:S05]  /*0fe0*/  @P0 BRA `(.L_x_322) ;  /* 0x0000000000200947 */ /* 0x000fea0003800000 */
[----:B-1----:R-:W-:Y:S01]  /*0ff0*/  IMAD.MOV R9, RZ, RZ, -R35 ;  /* 0x000000ffff097224 */ /* 0x002fe200078e0a23 */
[----:B-----5:R-:W-:-:S04]  /*1000*/  LOP3.LUT R36, R13, 0xffff, RZ, 0xc0, !PT ;  /* 0x0000ffff0d247812 */ /* 0x020fc800078ec0ff */
[----:B------:R-:W-:Y:S02]  /*1010*/  VIADDMNMX.U32 R9, R9, 0x10, R10, PT ;  /* 0x0000001009097846 */ /* 0x000fe4000380000a */
[----:B------:R-:W-:Y:S02]  /*1020*/  SHF.R.U32.HI R36, RZ, R35, R36 ;  /* 0x00000023ff247219 */ /* 0x000fe40000011624 */
[----:B------:R-:W-:-:S04]  /*1030*/  SHF.L.U32 R9, R32, R9, RZ ;  /* 0x0000000920097219 */ /* 0x000fc800000006ff */
[----:B------:R-:W-:-:S04]  /*1040*/  LOP3.LUT R9, R36, R9, RZ, 0x30, !PT ;  /* 0x0000000924097212 */ /* 0x000fc800078e30ff */
[----:B------:R-:W-:-:S04]  /*1050*/  SHF.L.U32 R8, R9, R8, RZ ;  /* 0x0000000809087219 */ /* 0x000fc800000006ff */
[----:B------:R-:W-:-:S07]  /*1060*/  LOP3.LUT R11, R8, R11, RZ, 0xfc, !PT ;  /* 0x0000000b080b7212 */ /* 0x000fce00078efcff */
.L_x_322:
[----:B------:R-:W-:Y:S01]  /*1070*/  IMAD.SHL.U32 R8, R11, 0x400, RZ ;  /* 0x000004000b087824 */ /* 0x000fe200078e00ff */
[----:B------:R-:W-:Y:S01]  /*1080*/  SHF.R.U32.HI R11, RZ, 0x4, R11 ;  /* 0x00000004ff0b7819 */ /* 0x000fe2000001160b */
[----:B-12---:R-:W-:Y:S02]  /*1090*/  VIADD R9, R46, 0x1 ;  /* 0x000000012e097836 */ /* 0x006fe40000000000 */
        /* <DEDUP_REMOVED lines=19> */
.L_x_323:
        /* <DEDUP_REMOVED lines=11> */
.L_x_324:
[----:B------:R-:W-:Y:S01]  /*1280*/  IMAD.SHL.U32 R8, R11, 0x400, RZ ;  /* 0x000004000b087824 */ /* 0x000fe200078e00ff */
[----:B------:R-:W-:Y:S01]  /*1290*/  SHF.R.U32.HI R11, RZ, 0x4, R11 ;  /* 0x00000004ff0b7819 */ /* 0x000fe2000001160b */
[----:B-1----:R-:W-:Y:S02]  /*12a0*/  IMAD.MOV.U32 R9, RZ, RZ, RZ ;  /* 0x000000ffff097224 */ /* 0x002fe400078e00ff */
[----:B------:R-:W-:Y:S01]  /*12b0*/  IMAD.MOV.U32 R37, RZ, RZ, R4 ;  /* 0x000000ffff257224 */ /* 0x000fe200078e0004 */
[----:B------:R-:W-:Y:S01]  /*12c0*/  LOP3.LUT R36, R8, 0x7c00, RZ, 0xc0, !PT ;  /* 0x00007c0008247812 */ /* 0x000fe200078ec0ff */
[----:B--2---:R-:W-:Y:S01]  /*12d0*/  VIADD R8, R45, 0x1 ;  /* 0x000000012d087836 */ /* 0x004fe20000000000 */
[----:B------:R-:W-:Y:S01]  /*12e0*/  LOP3.LUT R11, R11, 0xffffffe, RZ, 0xc0, !PT ;  /* 0x0ffffffe0b0b7812 */ /* 0x000fe200078ec0ff */
[----:B------:R-:W-:-:S03]  /*12f0*/  IMAD.MOV.U32 R10, RZ, RZ, R6 ;  /* 0x000000ffff0a7224 */ /* 0x000fc600078e0006 */
[----:B------:R-:W-:Y:S01]  /*1300*/  IADD3 R36, PT, PT, R11, R25, R36 ;  /* 0x000000190b247210 */ /* 0x000fe20007ffe024 */
[----:B------:R1:W-:Y:S01]  /*1310*/  STS.U16 [R35], R8 ;  /* 0x0000000823007388 */ /* 0x0003e20000000400 */
[----:B------:R-:W-:-:S03]  /*1320*/  IMAD.MOV.U32 R11, RZ, RZ, RZ ;  /* 0x000000ffff0b7224 */ /* 0x000fc600078e00ff */
        /* <DEDUP_REMOVED lines=11> */
.L_x_325:
[----:B------:R-:W-:-:S04]  /*13e0*/  ISETP.NE.AND P0, PT, R10, RZ, PT ;  /* 0x000000ff0a00720c */ /* 0x000fc80003f05270 */
[----:B------:R-:W-:-:S13]  /*13f0*/  ISETP.GT.U32.OR P0, PT, R37, 0xf, !P0 ;  /* 0x0000000f2500780c */ /* 0x000fda0004704470 */
[----:B------:R-:W-:Y:S05]  /*1400*/  @P0 BRA `(.L_x_326) ;  /* 0x0000000000200947 */ /* 0x000fea0003800000 */
[----:B------:R-:W-:Y:S01]  /*1410*/  IMAD.MOV R39, RZ, RZ, -R37 ;  /* 0x000000ffff277224 */ /* 0x000fe200078e0a25 */
[----:B-1---5:R-:W-:-:S04]  /*1420*/  LOP3.LUT R8, R15, 0xffff, RZ, 0xc0, !PT ;  /* 0x0000ffff0f087812 */ /* 0x022fc800078ec0ff */
[----:B------:R-:W-:Y:S02]  /*1430*/  VIADDMNMX.U32 R39, R39, 0x10, R10, PT ;  /* 0x0000001027277846 */ /* 0x000fe4000380000a */
[----:B------:R-:W-:Y:S02]  /*1440*/  SHF.R.U32.HI R8, RZ, R37, R8 ;  /* 0x00000025ff087219 */ /* 0x000fe40000011608 */
[----:B------:R-:W-:-:S04]  /*1450*/  SHF.L.U32 R39, R32, R39, RZ ;  /* 0x0000002720277219 */ /* 0x000fc800000006ff */
[----:B------:R-:W-:-:S04]  /*1460*/  LOP3.LUT R8, R8, R39, RZ, 0x30, !PT ;  /* 0x0000002708087212 */ /* 0x000fc800078e30ff */
[----:B------:R-:W-:-:S04]  /*1470*/  SHF.L.U32 R8, R8, R9, RZ ;  /* 0x0000000908087219 */ /* 0x000fc800000006ff */
[----:B------:R-:W-:-:S07]  /*1480*/  LOP3.LUT R11, R8, R11, RZ, 0xfc, !PT ;  /* 0x0000000b080b7212 */ /* 0x000fce00078efcff */
.L_x_326:
        /* <DEDUP_REMOVED lines=22> */
.L_x_327:
        /* <DEDUP_REMOVED lines=11> */
.L_x_328:
        /* <DEDUP_REMOVED lines=22> */
.L_x_329:
        /* <DEDUP_REMOVED lines=11> */
.L_x_330:
[----:B-1----:R-:W-:Y:S01]  /*18b0*/  IMAD.SHL.U32 R8, R11, 0x400, RZ ;  /* 0x000004000b087824 */ /* 0x002fe200078e00ff */
[----:B------:R-:W-:Y:S01]  /*18c0*/  SHF.R.U32.HI R11, RZ, 0x4, R11 ;  /* 0x00000004ff0b7819 */ /* 0x000fe2000001160b */
[----:B--2---:R-:W-:Y:S02]  /*18d0*/  VIADD R9, R42, 0x1 ;  /* 0x000000012a097836 */ /* 0x004fe40000000000 */
[----:B------:R-:W-:Y:S01]  /*18e0*/  IMAD.MOV.U32 R10, RZ, RZ, RZ ;  /* 0x000000ffff0a7224 */ /* 0x000fe200078e00ff */
[----:B------:R-:W-:Y:S02]  /*18f0*/  LOP3.LUT R8, R8, 0x7c00, RZ, 0xc0, !PT ;  /* 0x00007c0008087812 */ /* 0x000fe400078ec0ff */
[----:B------:R-:W-:Y:S01]  /*1900*/  LOP3.LUT R11, R11, 0xffffffe, RZ, 0xc0, !PT ;  /* 0x0ffffffe0b0b7812 */ /* 0x000fe200078ec0ff */
[----:B------:R1:W-:Y:S03]  /*1910*/  STS.U16 [R38], R9 ;  /* 0x0000000926007388 */ /* 0x0003e60000000400 */
[----:B------:R-:W-:Y:S01]  /*1920*/  IADD3 R39, PT, PT, R11, R25, R8 ;  /* 0x000000190b277210 */ /* 0x000fe20007ffe008 */
[----:B------:R-:W-:-:S04]  /*1930*/  IMAD.MOV.U32 R8, RZ, RZ, RZ ;  /* 0x000000ffff087224 */ /* 0x000fc800078e00ff */
[----:B------:R1:W2:Y:S01]  /*1940*/  LDS.U16 R41, [R39] ;  /* 0x0000000027297984 */ /* 0x0002a20000000400 */
[----:B------:R-:W-:Y:S05]  /*1950*/  BRA.U UP0, `(.L_x_331) ;  /* 0x0000000100247547 */ /* 0x000fea000b800000 */
[----:B------:R-:W-:Y:S01]  /*1960*/  ISETP.NE.AND P1, PT, R50, RZ, PT ;  /* 0x000000ff3200720c */ /* 0x000fe20003f25270 */
[----:B------:R-:W-:-:S12]  /*1970*/  IMAD.MOV.U32 R8, RZ, RZ, RZ ;  /* 0x000000ffff087224 */ /* 0x000fd800078e00ff */
[C---:B------:R-:W-:Y:S01]  /*1980*/  @P1 ISETP.NE.AND P0, PT, R29.reuse, 0x7fffffff, PT ;  /* 0x7fffffff1d00180c */ /* 0x040fe20003f05270 */
[----:B------:R-:W-:Y:S02]  /*1990*/  @P1 IMAD.MOV.U32 R6, RZ, RZ, R51 ;  /* 0x000000ffff061224 */ /* 0x000fe400078e0033 */
[----:B------:R-:W-:Y:S01]  /*19a0*/  @P1 IMAD.MOV.U32 R8, RZ, RZ, R5 ;  /* 0x000000ffff081224 */ /* 0x000fe200078e0005 */
[----:B------:R-:W-:-:S04]  /*19b0*/  @P1 SEL R4, R29, 0x80000000, P0 ;  /* 0x800000001d041807 */ /* 0x000fc80000000000 */
[----:B------:R-:W-:-:S04]  /*19c0*/  @P1 SHF.R.U32.HI R4, RZ, UR4, R4 ;  /* 0x00000004ff041c19 */ /* 0x000fc80008011604 */
[----:B------:R-:W-:Y:S01]  /*19d0*/  @P1 LOP3.LUT R10, R4, R7, RZ, 0x30, !PT ;  /* 0x00000007040a1212 */ /* 0x000fe200078e30ff */
[----:B------:R-:W-:-:S07]  /*19e0*/  IMAD.MOV.U32 R4, RZ, RZ, RZ ;  /* 0x000000ffff047224 */ /* 0x000fce00078e00ff */
.L_x_331:
        /* <DEDUP_REMOVED lines=11> */
.L_x_332:
[----:B------:R-:W-:Y:S01]  /*1aa0*/  IMAD.SHL.U32 R4, R10, 0x400, RZ ;  /* 0x000004000a047824 */ /* 0x000fe200078e00ff */
[----:B------:R-:W-:Y:S01]  /*1ab0*/  SHF.R.U32.HI R10, RZ, 0x4, R10 ;  /* 0x00000004ff0a7819 */ /* 0x000fe2000001160a */
[----:B------:R-:W3:Y:S01]  /*1ac0*/  S2R R82, SR_LANEID ;  /* 0x0000000000527919 */ /* 0x000ee20000000000 */
[----:B------:R-:W4:Y:S01]  /*1ad0*/  S2UR UR6, SR_CgaCtaId ;  /* 0x00000000000679c3 */ /* 0x000f220000008800 */
[----:B------:R-:W-:Y:S01]  /*1ae0*/  UMOV UR5, 0x400 ;  /* 0x0000040000057882 */ /* 0x000fe20000000000 */
[----:B------:R-:W-:Y:S01]  /*1af0*/  LOP3.LUT R50, R4, 0x7c00, RZ, 0xc0, !PT ;  /* 0x00007c0004327812 */ /* 0x000fe200078ec0ff */
[----:B--2---:R-:W-:Y:S01]  /*1b00*/  VIADD R4, R41, 0x1 ;  /* 0x0000000129047836 */ /* 0x004fe20000000000 */
[----:B------:R-:W-:Y:S01]  /*1b10*/  LOP3.LUT R10, R10, 0xffffffe, RZ, 0xc0, !PT ;  /* 0x0ffffffe0a0a7812 */ /* 0x000fe200078ec0ff */
[----:B------:R-:W-:Y:S01]  /*1b20*/  UIADD3 UR4, UPT, UPT, UR4, 0x6, URZ ;  /* 0x0000000604047890 */ /* 0x000fe2000fffe0ff */
[----:B------:R-:W-:Y:S02]  /*1b30*/  ISETP.NE.AND P2, PT, R86, 0x6, PT ;  /* 0x000000065600780c */ /* 0x000fe40003f45270 */
[----:B------:R-:W-:Y:S01]  /*1b40*/  IADD3 R50, PT, PT, R10, R25, R50 ;  /* 0x000000190a327210 */ /* 0x000fe20007ffe032 */
[----:B------:R-:W-:Y:S01]  /*1b50*/  STS.U16 [R39], R4 ;  /* 0x0000000427007388 */ /* 0x000fe20000000400 */
[----:B------:R-:W-:-:S03]  /*1b60*/  ISETP.NE.AND P3, PT, R86, 0x7, PT ;  /* 0x000000075600780c */ /* 0x000fc60003f65270 */
[----:B------:R-:W2:Y:S01]  /*1b70*/  LDS.U16 R51, [R50] ;  /* 0x0000000032337984 */ /* 0x000ea20000000400 */
[----:B----4-:R-:W-:Y:S01]  /*1b80*/  ULEA UR5, UR6, UR5, 0x18 ;  /* 0x0000000506057291 */ /* 0x010fe2000f8ec0ff */
[----:B---3--:R-:W-:Y:S01]  /*1b90*/  ISETP.NE.AND P1, PT, R82, 0x1f, PT ;  /* 0x0000001f5200780c */ /* 0x008fe20003f25270 */
[----:B--2---:R-:W-:-:S05]  /*1ba0*/  VIADD R5, R51, 0x1 ;  /* 0x0000000133057836 */ /* 0x004fca0000000000 */
[----:B------:R-:W-:Y:S01]  /*1bb0*/  STS.U16 [R50], R5 ;  /* 0x0000000532007388 */ /* 0x000fe20000000400 */
[----:B------:R-:W-:Y:S06]  /*1bc0*/  BAR.SYNC.DEFER_BLOCKING 0x0 ;  /* 0x0000000000007b1d */ /* 0x000fec0000010000 */
[----:B------:R-:W-:Y:S04]  /*1bd0*/  LDS R79, [R27] ;  /* 0x000000001b4f7984 */ /* 0x000fe80000000800 */
[----:B------:R-:W2:Y:S04]  /*1be0*/  LDS R6, [R27+0x4] ;  /* 0x000004001b067984 */ /* 0x000ea80000000800 */
[----:B------:R-:W3:Y:S04]  /*1bf0*/  LDS R8, [R27+0x8] ;  /* 0x000008001b087984 */ /* 0x000ee80000000800 */
[----:B------:R-:W4:Y:S04]  /*1c00*/  LDS R10, [R27+0xc] ;  /* 0x00000c001b0a7984 */ /* 0x000f280000000800 */
[----:B------:R-:W0:Y:S04]  /*1c10*/  LDS R52, [R27+0x10] ;  /* 0x000010001b347984 */ /* 0x000e280000000800 */
[----:B------:R-:W1:Y:S04]  /*1c20*/  LDS R78, [R27+0x14] ;  /* 0x000014001b4e7984 */ /* 0x000e680000000800 */
[----:B------:R-:W1:Y:S04]  /*1c30*/  LDS R77, [R27+0x18] ;  /* 0x000018001b4d7984 */ /* 0x000e680000000800 */
[----:B------:R-:W1:Y:S04]  /*1c40*/  LDS R76, [R27+0x1c] ;  /* 0x00001c001b4c7984 */ /* 0x000e680000000800 */
[----:B------:R-:W1:Y:S04]  /*1c50*/  LDS R75, [R27+0x20] ;  /* 0x000020001b4b7984 */ /* 0x000e680000000800 */
[----:B------:R-:W1:Y:S04]  /*1c60*/  LDS R74, [R27+0x24] ;  /* 0x000024001b4a7984 */ /* 0x000e680000000800 */
[----:B------:R-:W1:Y:S04]  /*1c70*/  LDS R73, [R27+0x28] ;  /* 0x000028001b497984 */ /* 0x000e680000000800 */
[----:B------:R-:W1:Y:S01]  /*1c80*/  LDS R72, [R27+0x2c] ;  /* 0x00002c001b487984 */ /* 0x000e620000000800 */
[----:B--2---:R-:W-:-:S03]  /*1c90*/  IMAD.IADD R81, R79, 0x1, R6 ;  /* 0x000000014f517824 */ /* 0x004fc600078e0206 */
[----:B------:R-:W2:Y:S01]  /*1ca0*/  LDS R71, [R27+0x30] ;  /* 0x000030001b477984 */ /* 0x000ea20000000800 */
[----:B---3--:R-:W-:-:S03]  /*1cb0*/  IMAD.IADD R83, R8, 0x1, R81 ;  /* 0x0000000108537824 */ /* 0x008fc600078e0251 */
[----:B------:R-:W3:Y:S01]  /*1cc0*/  LDS R70, [R27+0x34] ;  /* 0x000034001b467984 */ /* 0x000ee20000000800 */
[----:B----4-:R-:W-:-:S03]  /*1cd0*/  IMAD.IADD R85, R10, 0x1, R83 ;  /* 0x000000010a557824 */ /* 0x010fc600078e0253 */
[----:B------:R-:W4:Y:S01]  /*1ce0*/  LDS R69, [R27+0x38] ;  /* 0x000038001b457984 */ /* 0x000f220000000800 */
[----:B0-----:R-:W-:-:S03]  /*1cf0*/  IMAD.IADD R87, R52, 0x1, R85 ;  /* 0x0000000134577824 */ /* 0x001fc600078e0255 */
[----:B------:R-:W0:Y:S01]  /*1d00*/  LDS R68, [R27+0x3c] ;  /* 0x00003c001b447984 */ /* 0x000e220000000800 */
[----:B-1----:R-:W-:-:S03]  /*1d10*/  IMAD.IADD R78, R78, 0x1, R87 ;  /* 0x000000014e4e7824 */ /* 0x002fc600078e0257 */
[----:B------:R-:W1:Y:S01]  /*1d20*/  LDS R67, [R27+0x40] ;  /* 0x000040001b437984 */ /* 0x000e620000000800 */
[----:B------:R-:W-:-:S03]  /*1d30*/  IMAD.IADD R77, R77, 0x1, R78 ;  /* 0x000000014d4d7824 */ /* 0x000fc600078e024e */
        /* <DEDUP_REMOVED lines=31> */
[----:B------:R-:W-:-:S04]  /*1f30*/  IMAD.IADD R61, R61, 0x1, R62 ;  /* 0x000000013d3d7824 */ /* 0x000fc800078e023e */
[----:B--2---:R-:W-:-:S04]  /*1f40*/  IMAD.IADD R60, R60, 0x1, R61 ;  /* 0x000000013c3c7824 */ /* 0x004fc800078e023d */
[----:B---3--:R-:W-:-:S04]  /*1f50*/  IMAD.IADD R59, R59, 0x1, R60 ;  /* 0x000000013b3b7824 */ /* 0x008fc800078e023c */
[----:B----4-:R-:W-:-:S04]  /*1f60*/  IMAD.IADD R58, R58, 0x1, R59 ;  /* 0x000000013a3a7824 */ /* 0x010fc800078e023b */
[----:B0-----:R-:W-:-:S04]  /*1f70*/  IMAD.IADD R57, R57, 0x1, R58 ;  /* 0x0000000139397824 */ /* 0x001fc800078e023a */
[----:B-1----:R-:W-:-:S04]  /*1f80*/  IMAD.IADD R56, R56, 0x1, R57 ;  /* 0x0000000138387824 */ /* 0x002fc800078e0239 */
[----:B------:R-:W-:-:S04]  /*1f90*/  IMAD.IADD R55, R55, 0x1, R56 ;  /* 0x0000000137377824 */ /* 0x000fc800078e0238 */
[----:B------:R-:W-:-:S04]  /*1fa0*/  IMAD.IADD R54, R54, 0x1, R55 ;  /* 0x0000000136367824 */ /* 0x000fc800078e0237 */
[----:B------:R-:W-:-:S04]  /*1fb0*/  IMAD.IADD R53, R53, 0x1, R54 ;  /* 0x0000000135357824 */ /* 0x000fc800078e0236 */
[----:B------:R-:W-:-:S04]  /*1fc0*/  IMAD.IADD R52, R52, 0x1, R53 ;  /* 0x0000000134347824 */ /* 0x000fc800078e0235 */
[----:B------:R-:W-:-:S05]  /*1fd0*/  IMAD.IADD R80, R5, 0x1, R52 ;  /* 0x0000000105507824 */ /* 0x000fca00078e0234 */
        /* <DEDUP_REMOVED lines=8> */
[----:B------:R-:W0:Y:S02]  /*2060*/  SHFL.UP P0, R89, R88, 0x10, RZ ;  /* 0x0600000058597989 */ /* 0x000e2400000000ff */
[----:B0-----:R-:W-:Y:S01]  /*2070*/  @P0 IMAD.IADD R89, R88, 0x1, R89 ;  /* 0x0000000158590824 */ /* 0x001fe200078e0259 */
[----:B------:R-:W-:-:S04]  /*2080*/  ISETP.NE.AND P0, PT, R86, 0x1, PT ;  /* 0x000000015600780c */ /* 0x000fc80003f05270 */
[----:B------:R0:W-:Y:S01]  /*2090*/  @!P1 STS [R30+0x8400], R89 ;  /* 0x008400591e009388 */ /* 0x0001e20000000800 */
[----:B------:R-:W-:Y:S01]  /*20a0*/  BAR.SYNC.DEFER_BLOCKING 0x0 ;  /* 0x0000000000007b1d */ /* 0x000fe20000010000 */
[----:B------:R-:W-:Y:S01]  /*20b0*/  ISETP.NE.AND P1, PT, R86, 0x4, PT ;  /* 0x000000045600780c */ /* 0x000fe20003f25270 */
[----:B0-----:R-:W-:-:S04]  /*20c0*/  IMAD.IADD R89, R89, 0x1, -R80 ;  /* 0x0000000159597824 */ /* 0x001fc800078e0a50 */
[----:B------:R-:W0:Y:S04]  /*20d0*/  LDS.128 R4, [UR5+0x8400] ;  /* 0x00840005ff047984 */ /* 0x000e280008000c00 */
[----:B------:R-:W1:Y:S01]  /*20e0*/  LDS.128 R8, [UR5+0x8410] ;  /* 0x00841005ff087984 */ /* 0x000e620008000c00 */
[C---:B0-----:R-:W-:Y:S01]  /*20f0*/  SEL R33, R4.reuse, R33, !P0 ;  /* 0x0000002104217207 */ /* 0x041fe20004000000 */
[----:B------:R-:W-:Y:S01]  /*2100*/  IMAD.IADD R5, R4, 0x1, R5 ;  /* 0x0000000104057824 */ /* 0x000fe200078e0205 */
[----:B------:R-:W-:-:S03]  /*2110*/  ISETP.NE.AND P0, PT, R86, 0x2, PT ;  /* 0x000000025600780c */ /* 0x000fc60003f05270 */
[----:B------:R-:W-:Y:S01]  /*2120*/  IMAD.IADD R6, R6, 0x1, R5 ;  /* 0x0000000106067824 */ /* 0x000fe200078e0205 */
[----:B------:R-:W-:Y:S02]  /*2130*/  SEL R33, R5, R33, !P0 ;  /* 0x0000002105217207 */ /* 0x000fe40004000000 */
[----:B------:R-:W-:Y:S01]  /*2140*/  ISETP.NE.AND P0, PT, R86, 0x3, PT ;  /* 0x000000035600780c */ /* 0x000fe20003f05270 */
[----:B------:R-:W-:-:S03]  /*2150*/  IMAD.IADD R7, R7, 0x1, R6 ;  /* 0x0000000107077824 */ /* 0x000fc600078e0206 */
[----:B------:R-:W-:Y:S01]  /*2160*/  SEL R33, R6, R33, !P0 ;  /* 0x0000002106217207 */ /* 0x000fe20004000000 */
[C---:B-1----:R-:W-:Y:S01]  /*2170*/  IMAD.IADD R8, R7.reuse, 0x1, R8 ;  /* 0x0000000107087824 */ /* 0x042fe200078e0208 */
[----:B------:R-:W-:Y:S02]  /*2180*/  ISETP.NE.AND P0, PT, R86, 0x5, PT ;  /* 0x000000055600780c */ /* 0x000fe40003f05270 */
[----:B------:R-:W-:Y:S01]  /*2190*/  SEL R33, R7, R33, !P1 ;  /* 0x0000002107217207 */ /* 0x000fe20004800000 */
[----:B------:R-:W-:Y:S01]  /*21a0*/  IMAD.IADD R9, R9, 0x1, R8 ;  /* 0x0000000109097824 */ /* 0x000fe200078e0208 */
[----:B------:R-:W-:Y:S02]  /*21b0*/  ISETP.NE.AND P1, PT, R82, RZ, PT ;  /* 0x000000ff5200720c */ /* 0x000fe40003f25270 */
[----:B------:R-:W-:Y:S01]  /*21c0*/  SEL R33, R8, R33, !P0 ;  /* 0x0000002108217207 */ /* 0x000fe20004000000 */
[----:B------:R-:W-:Y:S01]  /*21d0*/  IMAD.IADD R10, R10, 0x1, R9 ;  /* 0x000000010a0a7824 */ /* 0x000fe200078e0209 */
[----:B------:R-:W-:-:S02]  /*21e0*/  ISETP.GT.U32.AND P0, PT, R0, 0x1f, PT ;  /* 0x0000001f0000780c */ /* 0x000fc40003f04070 */
[----:B------:R-:W-:Y:S01]  /*21f0*/  SEL R33, R9, R33, !P2 ;  /* 0x0000002109217207 */ /* 0x000fe20005000000 */
[----:B------:R-:W-:Y:S01]  /*2200*/  IMAD.IADD R11, R11, 0x1, R10 ;  /* 0x000000010b0b7824 */ /* 0x000fe200078e020a */
[----:B------:R-:W-:Y:S02]  /*2210*/  ISETP.GT.U32.OR P2, PT, R0, 0x1f, P1 ;  /* 0x0000001f0000780c */ /* 0x000fe40000f44470 */
[----:B------:R-:W-:Y:S02]  /*2220*/  SEL R4, R89, RZ, P1 ;  /* 0x000000ff59047207 */ /* 0x000fe40000800000 */
[----:B------:R-:W-:-:S05]  /*2230*/  SEL R33, R10, R33, !P3 ;  /* 0x000000210a217207 */ /* 0x000fca0005800000 */
[----:B------:R-:W-:Y:S01]  /*2240*/  @P0 IMAD.IADD R89, R33, 0x1, R4 ;  /* 0x0000000121590824 */ /* 0x000fe200078e0204 */
[----:B------:R-:W-:-:S03]  /*2250*/  ISETP.NE.AND P0, PT, R0, RZ, PT ;  /* 0x000000ff0000720c */ /* 0x000fc60003f05270 */
[----:B------:R-:W-:-:S05]  /*2260*/  @!P2 IMAD.U32 R89, R11, 0x10000, RZ ;  /* 0x000100000b59a824 */ /* 0x000fca00078e00ff */
[----:B------:R-:W-:Y:S01]  /*2270*/  @!P2 STS [UR5+0x8428], R89 ;  /* 0x00842859ff00a988 */ /* 0x000fe20008000805 */
[----:B------:R-:W-:Y:S06]  /*2280*/  BAR.SYNC.DEFER_BLOCKING 0x0 ;  /* 0x0000000000007b1d */ /* 0x000fec0000010000 */
[----:B------:R-:W0:Y:S02]  /*2290*/  LDS R4, [UR5+0x8428] ;  /* 0x00842805ff047984 */ /* 0x000e240008000800 */
[----:B0-----:R-:W-:Y:S02]  /*22a0*/  SEL R4, R4, RZ, P0 ;  /* 0x000000ff04047207 */ /* 0x001fe40000000000 */
[----:B------:R-:W-:-:S03]  /*22b0*/  ISETP.LE.AND P0, PT, R84, UR4, PT ;  /* 0x0000000454007c0c */ /* 0x000fc6000bf03270 */
[----:B------:R-:W-:-:S04]  /*22c0*/  IMAD.IADD R4, R4, 0x1, R89 ;  /* 0x0000000104047824 */ /* 0x000fc800078e0259 */
[--C-:B------:R-:W-:Y:S01]  /*22d0*/  IMAD.IADD R6, R79, 0x1, R4.reuse ;  /* 0x000000014f067824 */ /* 0x100fe200078e0204 */
[----:B------:R-:W-:Y:S01]  /*22e0*/  STS [R27], R4 ;  /* 0x000000041b007388 */ /* 0x000fe20000000800 */
[--C-:B------:R-:W-:Y:S02]  /*22f0*/  IMAD.IADD R8, R81, 0x1, R4.reuse ;  /* 0x0000000151087824 */ /* 0x100fe400078e0204 */
[--C-:B------:R-:W-:Y:S01]  /*2300*/  IMAD.IADD R10, R83, 0x1, R4.reuse ;  /* 0x00000001530a7824 */ /* 0x100fe200078e0204 */
[----:B------:R-:W-:Y:S01]  /*2310*/  STS [R27+0x4], R6 ;  /* 0x000004061b007388 */ /* 0x000fe20000000800 */
[--C-:B------:R-:W-:Y:S02]  /*2320*/  IMAD.IADD R80, R85, 0x1, R4.reuse ;  /* 0x0000000155507824 */ /* 0x100fe400078e0204 */
[--C-:B------:R-:W-:Y:S01]  /*2330*/  IMAD.IADD R82, R87, 0x1, R4.reuse ;  /* 0x0000000157527824 */ /* 0x100fe200078e0204 */
[----:B------:R-:W-:Y:S01]  /*2340*/  STS [R27+0x8], R8 ;  /* 0x000008081b007388 */ /* 0x000fe20000000800 */
[----:B------:R-:W-:-:S02]  /*2350*/  IMAD.IADD R78, R78, 0x1, R4 ;  /* 0x000000014e4e7824 */ /* 0x000fc400078e0204 */
[--C-:B------:R-:W-:Y:S01]  /*2360*/  IMAD.IADD R88, R77, 0x1, R4.reuse ;  /* 0x000000014d587824 */ /* 0x100fe200078e0204 */
[----:B------:R-:W-:Y:S01]  /*2370*/  STS [R27+0xc], R10 ;  /* 0x00000c0a1b007388 */ /* 0x000fe20000000800 */
        /* <DEDUP_REMOVED lines=36> */
[----:B------:R-:W-:-:S03]  /*25c0*/  IMAD.IADD R52, R52, 0x1, R4 ;  /* 0x0000000134347824 */ /* 0x000fc600078e0204 */
[----:B------:R-:W-:Y:S04]  /*25d0*/  STS [R27+0x40], R68 ;  /* 0x000040441b007388 */ /* 0x000fe80000000800 */
        /* <DEDUP_REMOVED lines=15> */
[----:B------:R-:W-:Y:S01]  /*26d0*/  STS [R27+0x80], R52 ;  /* 0x000080341b007388 */ /* 0x000fe20000000800 */
[----:B------:R-:W-:Y:S06]  /*26e0*/  BAR.SYNC.DEFER_BLOCKING 0x0 ;  /* 0x0000000000007b1d */ /* 0x000fec0000010000 */
[----:B------:R-:W0:Y:S04]  /*26f0*/  LDS.U16 R49, [R49] ;  /* 0x0000000031317984 */ /* 0x000e280000000400 */
[----:B------:R-:W1:Y:S04]  /*2700*/  LDS.U16 R40, [R40] ;  /* 0x0000000028287984 */ /* 0x000e680000000400 */
[----:B------:R-:W2:Y:S04]  /*2710*/  LDS.U16 R5, [R34] ;  /* 0x0000000022057984 */ /* 0x000ea80000000400 */
[----:B------:R-:W3:Y:S04]  /*2720*/  LDS.U16 R4, [R35] ;  /* 0x0000000023047984 */ /* 0x000ee80000000400 */
[----:B------:R-:W4:Y:S04]  /*2730*/  LDS.U16 R7, [R36] ;  /* 0x0000000024077984 */ /* 0x000f280000000400 */
[----:B------:R-:W4:Y:S04]  /*2740*/  LDS.U16 R6, [R37] ;  /* 0x0000000025067984 */ /* 0x000f280000000400 */
[----:B------:R-:W4:Y:S04]  /*2750*/  LDS.U16 R9, [R38] ;  /* 0x0000000026097984 */ /* 0x000f280000000400 */
[----:B------:R-:W4:Y:S04]  /*2760*/  LDS.U16 R8, [R39] ;  /* 0x0000000027087984 */ /* 0x000f280000000400 */
[----:B------:R-:W4:Y:S01]  /*2770*/  LDS.U16 R50, [R50] ;  /* 0x0000000032327984 */ /* 0x000f220000000400 */
[----:B0-----:R-:W-:-:S02]  /*2780*/  IMAD.IADD R49, R48, 0x1, R49 ;  /* 0x0000000130317824 */ /* 0x001fc400078e0231 */
[----:B-1----:R-:W-:Y:S02]  /*2790*/  IMAD.IADD R40, R47, 0x1, R40 ;  /* 0x000000012f287824 */ /* 0x002fe400078e0228 */
[----:B--2---:R-:W-:Y:S02]  /*27a0*/  IMAD.IADD R46, R46, 0x1, R5 ;  /* 0x000000012e2e7824 */ /* 0x004fe400078e0205 */
[----:B---3--:R-:W-:Y:S02]  /*27b0*/  IMAD.IADD R45, R45, 0x1, R4 ;  /* 0x000000012d2d7824 */ /* 0x008fe400078e0204 */
[----:B----4-:R-:W-:Y:S02]  /*27c0*/  IMAD.IADD R44, R44, 0x1, R7 ;  /* 0x000000012c2c7824 */ /* 0x010fe400078e0207 */
[----:B------:R-:W-:Y:S02]  /*27d0*/  IMAD.IADD R43, R43, 0x1, R6 ;  /* 0x000000012b2b7824 */ /* 0x000fe400078e0206 */
[----:B------:R-:W-:-:S02]  /*27e0*/  IMAD.IADD R9, R42, 0x1, R9 ;  /* 0x000000012a097824 */ /* 0x000fc400078e0209 */
[----:B------:R-:W-:Y:S02]  /*27f0*/  IMAD.IADD R41, R41, 0x1, R8 ;  /* 0x0000000129297824 */ /* 0x000fe400078e0208 */
[----:B------:R-:W-:Y:S01]  /*2800*/  IMAD.IADD R50, R51, 0x1, R50 ;  /* 0x0000000133327824 */ /* 0x000fe200078e0232 */
[----:B------:R-:W-:Y:S06]  /*2810*/  BAR.SYNC.DEFER_BLOCKING 0x0 ;  /* 0x0000000000007b1d */ /* 0x000fec0000010000 */
[----:B------:R-:W-:Y:S05]  /*2820*/  @P0 BRA `(.L_x_333) ;  /* 0x0000000000c80947 */ /* 0x000fea0003800000 */
[----:B------:R-:W-:Y:S02]  /*2830*/  LEA R4, R49, UR5, 0x3 ;  /* 0x0000000531047c11 */ /* 0x000fe4000f8e18ff */
[----:B------:R-:W-:Y:S02]  /*2840*/  LEA R5, R40, UR5, 0x3 ;  /* 0x0000000528057c11 */ /* 0x000fe4000f8e18ff */
[----:B------:R-:W-:Y:S01]  /*2850*/  LEA R6, R46, UR5, 0x3 ;  /* 0x000000052e067c11 */ /* 0x000fe2000f8e18ff */
[----:B-----5:R0:W-:Y:S01]  /*2860*/  STS.U16 [R4], R2 ;  /* 0x0000000204007388 */ /* 0x0201e20000000400 */
[----:B------:R-:W-:Y:S02]  /*2870*/  LEA R7, R45, UR5, 0x3 ;  /* 0x000000052d077c11 */ /* 0x000fe4000f8e18ff */
[----:B------:R-:W-:Y:S01]  /*2880*/  LEA R8, R44, UR5, 0x3 ;  /* 0x000000052c087c11 */ /* 0x000fe2000f8e18ff */
[----:B------:R1:W-:Y:S01]  /*2890*/  STS [R4+0x4], R19 ;  /* 0x0000041304007388 */ /* 0x0003e20000000800 */
[----:B------:R-:W-:-:S03]  /*28a0*/  LEA R9, R9, UR5, 0x3 ;  /* 0x0000000509097c11 */ /* 0x000fc6000f8e18ff */
[----:B------:R2:W-:Y:S01]  /*28b0*/  STS.U16 [R5], R3 ;  /* 0x0000000305007388 */ /* 0x0005e20000000400 */
[----:B0-----:R-:W-:-:S03]  /*28c0*/  LEA R2, R43, UR5, 0x3 ;  /* 0x000000052b027c11 */ /* 0x001fc6000f8e18ff */
[----:B------:R-:W-:Y:S01]  /*28d0*/  STS [R5+0x4], R20 ;  /* 0x0000041405007388 */ /* 0x000fe20000000800 */
[----:B-1----:R-:W-:-:S03]  /*28e0*/  LEA R4, R50, UR5, 0x3 ;  /* 0x0000000532047c11 */ /* 0x002fc6000f8e18ff */
[----:B------:R-:W-:Y:S01]  /*28f0*/  STS.U16 [R6], R12 ;  /* 0x0000000c06007388 */ /* 0x000fe20000000400 */
[----:B--2---:R-:W-:-:S03]  /*2900*/  LEA R3, R41, UR5, 0x3 ;  /* 0x0000000529037c11 */ /* 0x004fc6000f8e18ff */
[----:B------:R-:W-:Y:S04]  /*2910*/  STS [R6+0x4], R21 ;  /* 0x0000041506007388 */ /* 0x000fe80000000800 */
[----:B------:R-:W-:Y:S04]  /*2920*/  STS.U16 [R7], R13 ;  /* 0x0000000d07007388 */ /* 0x000fe80000000400 */
        /* <DEDUP_REMOVED lines=10> */
[----:B------:R-:W-:Y:S01]  /*29d0*/  STS [R4+0x4], R29 ;  /* 0x0000041d04007388 */ /* 0x000fe20000000800 */
[----:B------:R-:W-:Y:S06]  /*29e0*/  BAR.SYNC.DEFER_BLOCKING 0x0 ;  /* 0x0000000000007b1d */ /* 0x000fec0000010000 */
[----:B------:R-:W0:Y:S04]  /*29f0*/  LDS.U16 R5, [R31] ;  /* 0x000000001f057984 */ /* 0x000e280000000400 */
[----:B------:R-:W1:Y:S04]  /*2a00*/  LDS.U16 R6, [R31+0x8] ;  /* 0x000008001f067984 */ /* 0x000e680000000400 */
[----:B------:R2:W3:Y:S04]  /*2a10*/  LDS.U16 R12, [R31+0x10] ;  /* 0x000010001f0c7984 */ /* 0x0004e80000000400 */
[----:B------:R2:W4:Y:S04]  /*2a20*/  LDS.U16 R13, [R31+0x18] ;  /* 0x000018001f0d7984 */ /* 0x0005280000000400 */
[----:B------:R2:W2:Y:S04]  /*2a30*/  LDS.U16 R14, [R31+0x20] ;  /* 0x000020001f0e7984 */ /* 0x0004a80000000400 */
[----:B------:R0:W2:Y:S04]  /*2a40*/  LDS.U16 R15, [R31+0x28] ;  /* 0x000028001f0f7984 */ /* 0x0000a80000000400 */
[----:B------:R0:W2:Y:S04]  /*2a50*/  LDS.U16 R16, [R31+0x30] ;  /* 0x000030001f107984 */ /* 0x0000a80000000400 */
[----:B------:R0:W2:Y:S04]  /*2a60*/  LDS.U16 R17, [R31+0x38] ;  /* 0x000038001f117984 */ /* 0x0000a80000000400 */
[----:B------:R0:W2:Y:S04]  /*2a70*/  LDS.U16 R18, [R31+0x40] ;  /* 0x000040001f127984 */ /* 0x0000a80000000400 */
[----:B------:R1:W2:Y:S04]  /*2a80*/  LDS R19, [R31+0x4] ;  /* 0x000004001f137984 */ /* 0x0002a80000000800 */
[----:B------:R2:W2:Y:S01]  /*2a90*/  LDS R20, [R31+0xc] ;  /* 0x00000c001f147984 */ /* 0x0004a20000000800 */
[----:B0-----:R-:W-:-:S03]  /*2aa0*/  PRMT R2, R5, 0x7610, R2 ;  /* 0x0000761005027816 */ /* 0x001fc60000000002 */
[----:B------:R0:W0:Y:S01]  /*2ab0*/  LDS R21, [R31+0x14] ;  /* 0x000014001f157984 */ /* 0x0000220000000800 */
[----:B-1----:R-:W-:-:S03]  /*2ac0*/  PRMT R3, R6, 0x7610, R3 ;  /* 0x0000761006037816 */ /* 0x002fc60000000003 */
[----:B------:R1:W0:Y:S04]  /*2ad0*/  LDS R22, [R31+0x1c] ;  /* 0x00001c001f167984 */ /* 0x0002280000000800 */
[----:B------:R1:W0:Y:S04]  /*2ae0*/  LDS R23, [R31+0x24] ;  /* 0x000024001f177984 */ /* 0x0002280000000800 */
[----:B------:R1:W0:Y:S04]  /*2af0*/  LDS R24, [R31+0x2c] ;  /* 0x00002c001f187984 */ /* 0x0002280000000800 */
[----:B------:R1:W0:Y:S04]  /*2b00*/  LDS R26, [R31+0x34] ;  /* 0x000034001f1a7984 */ /* 0x0002280000000800 */
[----:B------:R1:W0:Y:S04]  /*2b10*/  LDS R28, [R31+0x3c] ;  /* 0x00003c001f1c7984 */ /* 0x0002280000000800 */
[----:B------:R1:W0:Y:S01]  /*2b20*/  LDS R29, [R31+0x44] ;  /* 0x000044001f1d7984 */ /* 0x0002220000000800 */
[----:B------:R-:W-:Y:S06]  /*2b30*/  BAR.SYNC.DEFER_BLOCKING 0x0 ;  /* 0x0000000000007b1d */ /* 0x000fec0000010000 */
[----:B---34-:R-:W-:Y:S05]  /*2b40*/  BRA `(.L_x_334) ;  /* 0xffffffd800b87947 */ /* 0x018fea000383ffff */
.L_x_333:
[----:B------:R-:W-:Y:S01]  /*2b50*/  LEA R49, R49, UR5, 0x3 ;  /* 0x0000000531317c11 */ /* 0x000fe2000f8e18ff */
[----:B------:R-:W-:Y:S01]  /*2b60*/  IMAD R31, R0, -0x40, R31 ;  /* 0xffffffc0001f7824 */ /* 0x000fe200078e021f */
[----:B------:R-:W-:Y:S01]  /*2b70*/  LEA R40, R40, UR5, 0x3 ;  /* 0x0000000528287c11 */ /* 0x000fe2000f8e18ff */
[----:B------:R-:W0:Y:S01]  /*2b80*/  LDCU UR4, c[0x0][0x3a0] ;  /* 0x00007400ff0477ac */ /* 0x000e220008000800 */
[----:B------:R-:W-:Y:S01]  /*2b90*/  LEA R46, R46, UR5, 0x3 ;  /* 0x000000052e2e7c11 */ /* 0x000fe2000f8e18ff */
[----:B-----5:R-:W-:Y:S01]  /*2ba0*/  STS.U16 [R49], R2 ;  /* 0x0000000231007388 */ /* 0x020fe20000000400 */
[----:B------:R-:W-:Y:S01]  /*2bb0*/  LEA R45, R45, UR5, 0x3 ;  /* 0x000000052d2d7c11 */ /* 0x000fe2000f8e18ff */
[----:B------:R-:W-:Y:S01]  /*2bc0*/  VIADD R11, R0, 0x200 ;  /* 0x00000200000b7836 */ /* 0x000fe20000000000 */
[----:B------:R-:W-:Y:S01]  /*2bd0*/  LEA R44, R44, UR5, 0x3 ;  /* 0x000000052c2c7c11 */ /* 0x000fe2000f8e18ff */
[----:B------:R1:W-:Y:S01]  /*2be0*/  STS [R49+0x4], R19 ;  /* 0x0000041331007388 */ /* 0x0003e20000000800 */
[----:B------:R-:W-:-:S02]  /*2bf0*/  LEA R43, R43, UR5, 0x3 ;  /* 0x000000052b2b7c11 */ /* 0x000fc4000f8e18ff */
[----:B------:R-:W-:Y:S01]  /*2c00*/  LEA R9, R9, UR5, 0x3 ;  /* 0x0000000509097c11 */ /* 0x000fe2000f8e18ff */
[----:B------:R2:W-:Y:S01]  /*2c10*/  STS.U16 [R40], R3 ;  /* 0x0000000328007388 */ /* 0x0005e20000000400 */
[----:B------:R-:W-:Y:S02]  /*2c20*/  LEA R41, R41, UR5, 0x3 ;  /* 0x0000000529297c11 */ /* 0x000fe4000f8e18ff */
[----:B------:R-:W-:Y:S01]  /*2c30*/  LEA R50, R50, UR5, 0x3 ;  /* 0x0000000532327c11 */ /* 0x000fe2000f8e18ff */
[----:B------:R-:W-:Y:S01]  /*2c40*/  STS [R40+0x4], R20 ;  /* 0x0000041428007388 */ /* 0x000fe20000000800 */
[----:B-1----:R-:W-:-:S03]  /*2c50*/  VIADD R19, R0, 0x500 ;  /* 0x0000050000137836 */ /* 0x002fc60000000000 */
[----:B------:R-:W-:Y:S01]  /*2c60*/  STS.U16 [R46], R12 ;  /* 0x0000000c2e007388 */ /* 0x000fe20000000400 */
[C---:B0-----:R-:W-:Y:S01]  /*2c70*/  ISETP.GE.U32.AND P0, PT, R0.reuse, UR4, PT ;  /* 0x0000000400007c0c */ /* 0x041fe2000bf06070 */
[----:B--2---:R-:W0:Y:S01]  /*2c80*/  LDC.64 R2, c[0x0][0x388] ;  /* 0x0000e200ff027b82 */ /* 0x004e220000000a00 */
[----:B------:R-:W-:Y:S01]  /*2c90*/  ISETP.GE.U32.AND P5, PT, R11, UR4, PT ;  /* 0x000000040b007c0c */ /* 0x000fe2000bfa6070 */
[----:B------:R-:W-:Y:S04]  /*2ca0*/  STS [R46+0x4], R21 ;  /* 0x000004152e007388 */ /* 0x000fe80000000800 */
[----:B------:R1:W-:Y:S04]  /*2cb0*/  STS.U16 [R45], R13 ;  /* 0x0000000d2d007388 */ /* 0x0003e80000000400 */
[----:B------:R-:W-:Y:S04]  /*2cc0*/  STS [R45+0x4], R22 ;  /* 0x000004162d007388 */ /* 0x000fe80000000800 */
[----:B------:R-:W-:Y:S01]  /*2cd0*/  STS.U16 [R44], R14 ;  /* 0x0000000e2c007388 */ /* 0x000fe20000000400 */
[----:B-1----:R-:W-:-:S03]  /*2ce0*/  VIADD R13, R0, 0x300 ;  /* 0x00000300000d7836 */ /* 0x002fc60000000000 */
[----:B------:R-:W-:Y:S02]  /*2cf0*/  STS [R44+0x4], R23 ;  /* 0x000004172c007388 */ /* 0x000fe40000000800 */
[----:B------:R-:W-:Y:S02]  /*2d00*/  ISETP.GE.U32.AND P1, PT, R13, UR4, PT ;  /* 0x000000040d007c0c */ /* 0x000fe4000bf26070 */
[----:B------:R1:W-:Y:S01]  /*2d10*/  STS.U16 [R43], R15 ;  /* 0x0000000f2b007388 */ /* 0x0003e20000000400 */
[----:B0-----:R-:W-:-:S03]  /*2d20*/  IMAD.WIDE.U32 R2, R0, 0x8, R2 ;  /* 0x0000000800027825 */ /* 0x001fc600078e0002 */
[----:B------:R-:W-:Y:S04]  /*2d30*/  STS [R43+0x4], R24 ;  /* 0x000004182b007388 */ /* 0x000fe80000000800 */
[----:B------:R-:W-:Y:S01]  /*2d40*/  STS.U16 [R9], R16 ;  /* 0x0000001009007388 */ /* 0x000fe20000000400 */
[----:B-1----:R-:W-:-:S03]  /*2d50*/  LOP3.LUT R15, R0, 0x400, RZ, 0xfc, !PT ;  /* 0x00000400000f7812 */ /* 0x002fc600078efcff */
[----:B------:R0:W-:Y:S01]  /*2d60*/  STS [R9+0x4], R26 ;  /* 0x0000041a09007388 */ /* 0x0001e20000000800 */
[----:B------:R-:W-:-:S03]  /*2d70*/  ISETP.GE.U32.AND P2, PT, R15, UR4, PT ;  /* 0x000000040f007c0c */ /* 0x000fc6000bf46070 */
[----:B------:R-:W-:Y:S04]  /*2d80*/  STS.U16 [R41], R17 ;  /* 0x0000001129007388 */ /* 0x000fe80000000400 */
[----:B------:R-:W-:Y:S01]  /*2d90*/  STS [R41+0x4], R28 ;  /* 0x0000041c29007388 */ /* 0x000fe20000000800 */
[----:B0-----:R-:W-:-:S03]  /*2da0*/  VIADD R9, R0, 0x100 ;  /* 0x0000010000097836 */ /* 0x001fc60000000000 */
[----:B------:R-:W-:Y:S02]  /*2db0*/  STS.U16 [R50], R18 ;  /* 0x0000001232007388 */ /* 0x000fe40000000400 */
[----:B------:R-:W-:Y:S02]  /*2dc0*/  ISETP.GE.U32.AND P4, PT, R9, UR4, PT ;  /* 0x0000000409007c0c */ /* 0x000fe4000bf86070 */
[----:B------:R-:W-:Y:S01]  /*2dd0*/  STS [R50+0x4], R29 ;  /* 0x0000041d32007388 */ /* 0x000fe20000000800 */
[----:B------:R-:W-:Y:S06]  /*2de0*/  BAR.SYNC.DEFER_BLOCKING 0x0 ;  /* 0x0000000000007b1d */ /* 0x000fec0000010000 */
[----:B------:R-:W0:Y:S04]  /*2df0*/  LDS R4, [R31+0x804] ;  /* 0x000804001f047984 */ /* 0x000e280000000800 */
[----:B------:R-:W1:Y:S04]  /*2e00*/  LDS R6, [R31+0x1004] ;  /* 0x001004001f067984 */ /* 0x000e680000000800 */
[----:B------:R-:W-:Y:S04]  /*2e10*/  LDS.U16 R5, [R31+0x800] ;  /* 0x000800001f057984 */ /* 0x000fe80000000400 */
[----:B------:R-:W-:Y:S04]  /*2e20*/  LDS.U16 R7, [R31+0x1000] ;  /* 0x001000001f077984 */ /* 0x000fe80000000400 */
[----:B------:R-:W-:Y:S04]  /*2e30*/  LDS R8, [R31+0x1804] ;  /* 0x001804001f087984 */ /* 0x000fe80000000800 */
[----:B------:R-:W2:Y:S04]  /*2e40*/  LDS R10, [R31+0x2004] ;  /* 0x002004001f0a7984 */ /* 0x000ea80000000800 */
[----:B------:R-:W-:Y:S04]  /*2e50*/  LDS R12, [R31+0x2804] ;  /* 0x002804001f0c7984 */ /* 0x000fe80000000800 */
[----:B------:R-:W-:Y:S04]  /*2e60*/  LDS R14, [R31+0x3004] ;  /* 0x003004001f0e7984 */ /* 0x000fe80000000800 */
[----:B------:R-:W3:Y:S04]  /*2e70*/  LDS.U16 R11, [R31+0x2000] ;  /* 0x002000001f0b7984 */ /* 0x000ee80000000400 */
[----:B------:R-:W4:Y:S04]  /*2e80*/  LDS.U16 R9, [R31+0x1800] ;  /* 0x001800001f097984 */ /* 0x000f280000000400 */
[----:B------:R-:W-:Y:S01]  /*2e90*/  LDS R16, [R31+0x3804] ;  /* 0x003804001f107984 */ /* 0x000fe20000000800 */
[----:B0-----:R-:W-:-:S03]  /*2ea0*/  @!P4 ISETP.GT.AND P3, PT, R4, -0x1, PT ;  /* 0xffffffff0400c80c */ /* 0x001fc60003f64270 */
[----:B------:R-:W-:Y:S01]  /*2eb0*/  @!P0 LDS R18, [R31+0x4] ;  /* 0x000004001f128984 */ /* 0x000fe20000000800 */
[----:B-1----:R-:W-:Y:S02]  /*2ec0*/  @!P5 ISETP.GT.AND P6, PT, R6, -0x1, PT ;  /* 0xffffffff0600d80c */ /* 0x002fe40003fc4270 */
[C---:B------:R-:W-:Y:S01]  /*2ed0*/  @!P4 SEL R17, R32.reuse, 0x80000000, P3 ;  /* 0x800000002011c807 */ /* 0x040fe20001800000 */
[----:B------:R-:W0:Y:S01]  /*2ee0*/  LDS.U16 R13, [R31+0x2800] ;  /* 0x002800001f0d7984 */ /* 0x000e220000000400 */
[----:B------:R-:W-:Y:S02]  /*2ef0*/  ISETP.GE.U32.AND P3, PT, R19, UR4, PT ;  /* 0x0000000413007c0c */ /* 0x000fe4000bf66070 */
[----:B------:R-:W-:Y:S01]  /*2f00*/  @!P5 SEL R19, R32, 0x80000000, P6 ;  /* 0x800000002013d807 */ /* 0x000fe20003000000 */
[----:B------:R-:W1:Y:S01]  /*2f10*/  LDS.U16 R15, [R31+0x3000] ;  /* 0x003000001f0f7984 */ /* 0x000e620000000400 */
[----:B------:R-:W-:Y:S01]  /*2f20*/  @!P4 LOP3.LUT R21, R17, R4, RZ, 0x3c, !PT ;  /* 0x000000041115c212 */ /* 0x000fe200078e3cff */
[C---:B------:R-:W-:Y:S01]  /*2f30*/  VIADD R4, R0.reuse, 0x600 ;  /* 0x0000060000047836 */ /* 0x040fe20000000000 */
[----:B------:R-:W-:Y:S01]  /*2f40*/  @!P5 LOP3.LUT R23, R19, R6, RZ, 0x3c, !PT ;  /* 0x000000061317d212 */ /* 0x000fe200078e3cff */
[----:B------:R-:W1:Y:S01]  /*2f50*/  LDS.U16 R17, [R31+0x3800] ;  /* 0x003800001f117984 */ /* 0x000e620000000400 */
[C---:B------:R-:W-:Y:S01]  /*2f60*/  VIADD R6, R0.reuse, 0x700 ;  /* 0x0000070000067836 */ /* 0x040fe20000000000 */
[----:B------:R-:W-:-:S02]  /*2f70*/  LOP3.LUT R0, R0, 0x800, RZ, 0xfc, !PT ;  /* 0x0000080000007812 */ /* 0x000fc400078efcff */
[----:B------:R-:W1:Y:S01]  /*2f80*/  @!P0 LDS.U16 R19, [R31] ;  /* 0x000000001f138984 */ /* 0x000e620000000400 */
[----:B--2---:R-:W-:-:S03]  /*2f90*/  @!P2 ISETP.GT.AND P6, PT, R10, -0x1, PT ;  /* 0xffffffff0a00a80c */ /* 0x004fc60003fc4270 */
[----:B------:R2:W-:Y:S04]  /*2fa0*/  @!P4 STG.E.U16 desc[UR8][R2.64+0x800], R5 ;  /* 0x000800050200c986 */ /* 0x0005e8000c101508 */
[----:B------:R-:W-:Y:S01]  /*2fb0*/  @!P4 STG.E desc[UR8][R2.64+0x804], R21 ;  /* 0x000804150200c986 */ /* 0x000fe2000c101908 */
[----:B------:R-:W-:-:S03]  /*2fc0*/  @!P1 ISETP.GT.AND P4, PT, R8, -0x1, PT ;  /* 0xffffffff0800980c */ /* 0x000fc60003f84270 */
[----:B------:R4:W-:Y:S01]  /*2fd0*/  @!P5 STG.E.U16 desc[UR8][R2.64+0x1000], R7 ;  /* 0x001000070200d986 */ /* 0x0009e2000c101508 */
[----:B------:R-:W-:Y:S02]  /*2fe0*/  @!P1 SEL R25, R32, 0x80000000, P4 ;  /* 0x8000000020199807 */ /* 0x000fe40002000000 */
[----:B------:R-:W-:Y:S01]  /*2ff0*/  ISETP.GE.U32.AND P4, PT, R6, UR4, PT ;  /* 0x0000000406007c0c */ /* 0x000fe2000bf86070 */
[----:B------:R-:W-:Y:S01]  /*3000*/  @!P5 STG.E desc[UR8][R2.64+0x1004], R23 ;  /* 0x001004170200d986 */ /* 0x000fe2000c101908 */
[----:B------:R-:W-:Y:S02]  /*3010*/  ISETP.GE.U32.AND P5, PT, R4, UR4, PT ;  /* 0x0000000404007c0c */ /* 0x000fe4000bfa6070 */
[----:B--2---:R-:W-:Y:S01]  /*3020*/  @!P2 SEL R5, R32, 0x80000000, P6 ;  /* 0x800000002005a807 */ /* 0x004fe20003000000 */
[----:B---3--:R-:W-:Y:S01]  /*3030*/  @!P2 STG.E.U16 desc[UR8][R2.64+0x2000], R11 ;  /* 0x0020000b0200a986 */ /* 0x008fe2000c101508 */
[----:B------:R-:W-:Y:S02]  /*3040*/  @!P3 ISETP.GT.AND P6, PT, R12, -0x1, PT ;  /* 0xffffffff0c00b80c */ /* 0x000fe40003fc4270 */
[----:B------:R-:W-:Y:S01]  /*3050*/  @!P1 LOP3.LUT R25, R25, R8, RZ, 0x3c, !PT ;  /* 0x0000000819199212 */ /* 0x000fe200078e3cff */
[----:B----4-:R2:W-:Y:S01]  /*3060*/  @!P1 STG.E.U16 desc[UR8][R2.64+0x1800], R9 ;  /* 0x0018000902009986 */ /* 0x0105e2000c101508 */
[----:B------:R-:W-:-:S02]  /*3070*/  @!P2 LOP3.LUT R7, R5, R10, RZ, 0x3c, !PT ;  /* 0x0000000a0507a212 */ /* 0x000fc400078e3cff */
[----:B------:R-:W-:Y:S01]  /*3080*/  @!P3 SEL R5, R32, 0x80000000, P6 ;  /* 0x800000002005b807 */ /* 0x000fe20003000000 */
[----:B------:R3:W-:Y:S01]  /*3090*/  @!P1 STG.E desc[UR8][R2.64+0x1804], R25 ;  /* 0x0018041902009986 */ /* 0x0007e2000c101908 */
[----:B------:R-:W-:Y:S02]  /*30a0*/  ISETP.GE.U32.AND P1, PT, R0, UR4, PT ;  /* 0x0000000400007c0c */ /* 0x000fe4000bf26070 */
[----:B------:R-:W-:Y:S01]  /*30b0*/  @!P5 ISETP.GT.AND P6, PT, R14, -0x1, PT ;  /* 0xffffffff0e00d80c */ /* 0x000fe20003fc4270 */
[----:B------:R3:W-:Y:S01]  /*30c0*/  @!P2 STG.E desc[UR8][R2.64+0x2004], R7 ;  /* 0x002004070200a986 */ /* 0x0007e2000c101908 */
[----:B------:R-:W-:Y:S02]  /*30d0*/  @!P3 LOP3.LUT R21, R5, R12, RZ, 0x3c, !PT ;  /* 0x0000000c0515b212 */ /* 0x000fe400078e3cff */
[----:B------:R-:W-:Y:S01]  /*30e0*/  @!P5 SEL R5, R32, 0x80000000, P6 ;  /* 0x800000002005d807 */ /* 0x000fe20003000000 */
[----:B0-----:R3:W-:Y:S01]  /*30f0*/  @!P3 STG.E.U16 desc[UR8][R2.64+0x2800], R13 ;  /* 0x0028000d0200b986 */ /* 0x0017e2000c101508 */
[----:B------:R-:W-:-:S02]  /*3100*/  @!P4 ISETP.GT.AND P2, PT, R16, -0x1, PT ;  /* 0xffffffff1000c80c */ /* 0x000fc40003f44270 */
[----:B------:R-:W-:Y:S01]  /*3110*/  @!P0 ISETP.GT.AND P6, PT, R18, -0x1, PT ;  /* 0xffffffff1200880c */ /* 0x000fe20003fc4270 */
[----:B------:R3:W-:Y:S01]  /*3120*/  @!P3 STG.E desc[UR8][R2.64+0x2804], R21 ;  /* 0x002804150200b986 */ /* 0x0007e2000c101908 */
[----:B--2---:R-:W-:Y:S02]  /*3130*/  @!P5 LOP3.LUT R9, R5, R14, RZ, 0x3c, !PT ;  /* 0x0000000e0509d212 */ /* 0x004fe400078e3cff */
[C---:B------:R-:W-:Y:S01]  /*3140*/  @!P4 SEL R11, R32.reuse, 0x80000000, P2 ;  /* 0x80000000200bc807 */ /* 0x040fe20001000000 */
[----:B-1----:R3:W-:Y:S01]  /*3150*/  @!P5 STG.E.U16 desc[UR8][R2.64+0x3000], R15 ;  /* 0x0030000f0200d986 */ /* 0x0027e2000c101508 */
[----:B------:R-:W-:Y:S02]  /*3160*/  @!P0 SEL R5, R32, 0x80000000, P6 ;  /* 0x8000000020058807 */ /* 0x000fe40003000000 */
[----:B------:R-:W-:Y:S01]  /*3170*/  @!P4 LOP3.LUT R11, R11, R16, RZ, 0x3c, !PT ;  /* 0x000000100b0bc212 */ /* 0x000fe200078e3cff */
[----:B------:R3:W-:Y:S01]  /*3180*/  @!P5 STG.E desc[UR8][R2.64+0x3004], R9 ;  /* 0x003004090200d986 */ /* 0x0007e2000c101908 */
[----:B------:R-:W-:-:S03]  /*3190*/  @!P0 LOP3.LUT R5, R5, R18, RZ, 0x3c, !PT ;  /* 0x0000001205058212 */ /* 0x000fc600078e3cff */
[----:B------:R3:W-:Y:S04]  /*31a0*/  @!P4 STG.E.U16 desc[UR8][R2.64+0x3800], R17 ;  /* 0x003800110200c986 */ /* 0x0007e8000c101508 */
[----:B------:R3:W-:Y:S04]  /*31b0*/  @!P4 STG.E desc[UR8][R2.64+0x3804], R11 ;  /* 0x0038040b0200c986 */ /* 0x0007e8000c101908 */
[----:B------:R3:W-:Y:S04]  /*31c0*/  @!P0 STG.E.U16 desc[UR8][R2.64], R19 ;  /* 0x0000001302008986 */ /* 0x0007e8000c101508 */
[----:B------:R3:W-:Y:S01]  /*31d0*/  @!P0 STG.E desc[UR8][R2.64+0x4], R5 ;  /* 0x0000040502008986 */ /* 0x0007e2000c101908 */
[----:B------:R-:W-:Y:S05]  /*31e0*/  @P1 EXIT ;  /* 0x000000000000194d */ /* 0x000fea0003800000 */
[----:B------:R-:W0:Y:S04]  /*31f0*/  LDS R0, [R31+0x4004] ;  /* 0x004004001f007984 */ /* 0x000e280000000800 */
[----:B---3--:R-:W1:Y:S01]  /*3200*/  LDS.U16 R5, [R31+0x4000] ;  /* 0x004000001f057984 */ /* 0x008e620000000400 */
[----:B0-----:R-:W-:-:S04]  /*3210*/  ISETP.GT.AND P0, PT, R0, -0x1, PT ;  /* 0xffffffff0000780c */ /* 0x001fc80003f04270 */
[----:B------:R-:W-:Y:S01]  /*3220*/  SEL R7, R32, 0x80000000, P0 ;  /* 0x8000000020077807 */ /* 0x000fe20000000000 */
[----:B-1----:R-:W-:Y:S03]  /*3230*/  STG.E.U16 desc[UR8][R2.64+0x4000], R5 ;  /* 0x0040000502007986 */ /* 0x002fe6000c101508 */
[----:B------:R-:W-:-:S05]  /*3240*/  LOP3.LUT R7, R7, R0, RZ, 0x3c, !PT ;  /* 0x0000000007077212 */ /* 0x000fca00078e3cff */
[----:B------:R-:W-:Y:S01]  /*3250*/  STG.E desc[UR8][R2.64+0x4004], R7 ;  /* 0x0040040702007986 */ /* 0x000fe2000c101908 */
[----:B------:R-:W-:Y:S05]  /*3260*/  EXIT ;  /* 0x000000000000794d */ /* 0x000fea0003800000 */
.L_x_335:
        /* <DEDUP_REMOVED lines=9> */
.L_x_342:


//--------------------- .text._ZN3cub18CUB_300001_SM_10006detail11EmptyKernelIvEEvv --------------------------
	.section	.text._ZN3cub18CUB_300001_SM_10006detail11EmptyKernelIvEEvv,"ax",@progbits
	.align	128
        .global         _ZN3cub18CUB_300001_SM_10006detail11EmptyKernelIvEEvv
        .type           _ZN3cub18CUB_300001_SM_10006detail11EmptyKernelIvEEvv,@function
        .size           _ZN3cub18CUB_300001_SM_10006detail11EmptyKernelIvEEvv,(.L_x_343 - _ZN3cub18CUB_300001_SM_10006detail11EmptyKernelIvEEvv)
        .other          _ZN3cub18CUB_300001_SM_10006detail11EmptyKernelIvEEvv,@"STO_CUDA_ENTRY STV_DEFAULT"
_ZN3cub18CUB_300001_SM_10006detail11EmptyKernelIvEEvv:
.text._ZN3cub18CUB_300001_SM_10006detail11EmptyKernelIvEEvv:
[----:B------:R-:W-:Y:S01]  /*0000*/  LDC R1, c[0x0][0x37c] ;  /* 0x0000df00ff017b82 */ /* 0x000fe20000000800 */
[----:B------:R-:W-:Y:S05]  /*0010*/  EXIT ;  /* 0x000000000000794d */ /* 0x000fea0003800000 */
.L_x_336:
        /* <DEDUP_REMOVED lines=14> */
.L_x_343:


//--------------------- .nv.shared.reserved.0     --------------------------
	.section	.nv.shared.reserved.0,"aw",@nobits
	.weak		__nv_reservedSMEM_offset_0_alias
	.size		__nv_reservedSMEM_offset_0_alias, 0, 64
	.other		__nv_reservedSMEM_offset_0_alias,@"STO_CUDA_RESERVED_SHARED STV_DEFAULT"
__nv_reservedSMEM_offset_0_alias:
	.zero		0
	.zero		64


//--------------------- .nv.global                --------------------------
	.section	.nv.global,"aw",@nobits
.nv.global:
	.type		_ZN34_INTERNAL_6855435d_4_k_cu_4845e16f6thrust24THRUST_300001_SM_1000_NS3seqE,@object
	.size		_ZN34_INTERNAL_6855435d_4_k_cu_4845e16f6thrust24THRUST_300001_SM_1000_NS3seqE,(_ZN34_INTERNAL_6855435d_4_k_cu_4845e16f4cuda3std3__48in_placeE - _ZN34_INTERNAL_6855435d_4_k_cu_4845e16f6thrust24THRUST_300001_SM_1000_NS3seqE)
_ZN34_INTERNAL_6855435d_4_k_cu_4845e16f6thrust24THRUST_300001_SM_1000_NS3seqE:
	.zero		1
	.type		_ZN34_INTERNAL_6855435d_4_k_cu_4845e16f4cuda3std3__48in_placeE,@object
	.size		_ZN34_INTERNAL_6855435d_4_k_cu_4845e16f4cuda3std3__48in_placeE,(_ZN34_INTERNAL_6855435d_4_k_cu_4845e16f4cuda3std6ranges3__45__cpo4sizeE - _ZN34_INTERNAL_6855435d_4_k_cu_4845e16f4cuda3std3__48in_placeE)
_ZN34_INTERNAL_6855435d_4_k_cu_4845e16f4cuda3std3__48in_placeE:
	.zero		1
	.type		_ZN34_INTERNAL_6855435d_4_k_cu_4845e16f4cuda3std6ranges3__45__cpo4sizeE,@object
	.size		_ZN34_INTERNAL_6855435d_4_k_cu_4845e16f4cuda3std6ranges3__45__cpo4sizeE,(_ZN34_INTERNAL_6855435d_4_k_cu_4845e16f6thrust24THRUST_300001_SM_1000_NS12placeholders2_3E - _ZN34_INTERNAL_6855435d_4_k_cu_4845e16f4cuda3std6ranges3__45__cpo4sizeE)
_ZN34_INTERNAL_6855435d_4_k_cu_4845e16f4cuda3std6ranges3__45__cpo4sizeE:
	.zero		1
	.type		_ZN34_INTERNAL_6855435d_4_k_cu_4845e16f6thrust24THRUST_300001_SM_1000_NS12placeholders2_3E,@object
	.size		_ZN34_INTERNAL_6855435d_4_k_cu_4845e16f6thrust24THRUST_300001_SM_1000_NS12placeholders2_3E,(_ZN34_INTERNAL_6855435d_4_k_cu_4845e16f4cuda3std3__45__cpo6cbeginE - _ZN34_INTERNAL_6855435d_4_k_cu_4845e16f6thrust24THRUST_300001_SM_1000_NS12placeholders2_3E)
_ZN34_INTERNAL_6855435d_4_k_cu_4845e16f6thrust24THRUST_300001_SM_1000_NS12placeholders2_3E:
	.zero		1
	.type		_ZN34_INTERNAL_6855435d_4_k_cu_4845e16f4cuda3std3__45__cpo6cbeginE,@object
	.size		_ZN34_INTERNAL_6855435d_4_k_cu_4845e16f4cuda3std3__45__cpo6cbeginE,(_ZN34_INTERNAL_6855435d_4_k_cu_4845e16f4cuda3std6ranges3__45__cpo6cbeginE - _ZN34_INTERNAL_6855435d_4_k_cu_4845e16f4cuda3std3__45__cpo6cbeginE)
_ZN34_INTERNAL_6855435d_4_k_cu_4845e16f4cuda3std3__45__cpo6cbeginE:
	.zero		1
	.type		_ZN34_INTERNAL_6855435d_4_k_cu_4845e16f4cuda3std6ranges3__45__cpo6cbeginE,@object
	.size		_ZN34_INTERNAL_6855435d_4_k_cu_4845e16f4cuda3std6ranges3__45__cpo6cbeginE,(_ZN34_INTERNAL_6855435d_4_k_cu_4845e16f6thrust24THRUST_300001_SM_1000_NS12placeholders2_7E - _ZN34_INTERNAL_6855435d_4_k_cu_4845e16f4cuda3std6ranges3__45__cpo6cbeginE)
_ZN34_INTERNAL_6855435d_4_k_cu_4845e16f4cuda3std6ranges3__45__cpo6cbeginE:
	.zero		1
	.type		_ZN34_INTERNAL_6855435d_4_k_cu_4845e16f6thrust24THRUST_300001_SM_1000_NS12placeholders2_7E,@object
	.size		_ZN34_INTERNAL_6855435d_4_k_cu_4845e16f6thrust24THRUST_300001_SM_1000_NS12placeholders2_7E,(_ZN34_INTERNAL_6855435d_4_k_cu_4845e16f4cuda3std3__45__cpo7crbeginE - _ZN34_INTERNAL_6855435d_4_k_cu_4845e16f6thrust24THRUST_300001_SM_1000_NS12placeholders2_7E)
_ZN34_INTERNAL_6855435d_4_k_cu_4845e16f6thrust24THRUST_300001_SM_1000_NS12placeholders2_7E:
	.zero		1
	.type		_ZN34_INTERNAL_6855435d_4_k_cu_4845e16f4cuda3std3__45__cpo7crbeginE,@object
	.size		_ZN34_INTERNAL_6855435d_4_k_cu_4845e16f4cuda3std3__45__cpo7crbeginE,(_ZN34_INTERNAL_6855435d_4_k_cu_4845e16f4cuda3std6ranges3__45__cpo4nextE - _ZN34_INTERNAL_6855435d_4_k_cu_4845e16f4cuda3std3__45__cpo7crbeginE)
_ZN34_INTERNAL_6855435d_4_k_cu_4845e16f4cuda3std3__45__cpo7crbeginE:
	.zero		1
	.type		_ZN34_INTERNAL_6855435d_4_k_cu_4845e16f4cuda3std6ranges3__45__cpo4nextE,@object
	.size		_ZN34_INTERNAL_6855435d_4_k_cu_4845e16f4cuda3std6ranges3__45__cpo4nextE,(_ZN34_INTERNAL_6855435d_4_k_cu_4845e16f4cuda3std6ranges3__45__cpo4swapE - _ZN34_INTERNAL_6855435d_4_k_cu_4845e16f4cuda3std6ranges3__45__cpo4nextE)
_ZN34_INTERNAL_6855435d_4_k_cu_4845e16f4cuda3std6ranges3__45__cpo4nextE:
	.zero		1
	.type		_ZN34_INTERNAL_6855435d_4_k_cu_4845e16f4cuda3std6ranges3__45__cpo4swapE,@object
	.size		_ZN34_INTERNAL_6855435d_4_k_cu_4845e16f4cuda3std6ranges3__45__cpo4swapE,(_ZN34_INTERNAL_6855435d_4_k_cu_4845e16f6thrust24THRUST_300001_SM_1000_NS8cuda_cub10par_nosyncE - _ZN34_INTERNAL_6855435d_4_k_cu_4845e16f4cuda3std6ranges3__45__cpo4swapE)
_ZN34_INTERNAL_6855435d_4_k_cu_4845e16f4cuda3std6ranges3__45__cpo4swapE:
	.zero		1
	.type		_ZN34_INTERNAL_6855435d_4_k_cu_4845e16f6thrust24THRUST_300001_SM_1000_NS8cuda_cub10par_nosyncE,@object
	.size		_ZN34_INTERNAL_6855435d_4_k_cu_4845e16f6thrust24THRUST_300001_SM_1000_NS8cuda_cub10par_nosyncE,(_ZN34_INTERNAL_6855435d_4_k_cu_4845e16f6thrust24THRUST_300001_SM_1000_NS12placeholders2_9E - _ZN34_INTERNAL_6855435d_4_k_cu_4845e16f6thrust24THRUST_300001_SM_1000_NS8cuda_cub10par_nosyncE)
_ZN34_INTERNAL_6855435d_4_k_cu_4845e16f6thrust24THRUST_300001_SM_1000_NS8cuda_cub10par_nosyncE:
	.zero		1
	.type		_ZN34_INTERNAL_6855435d_4_k_cu_4845e16f6thrust24THRUST_300001_SM_1000_NS12placeholders2_9E,@object
	.size		_ZN34_INTERNAL_6855435d_4_k_cu_4845e16f6thrust24THRUST_300001_SM_1000_NS12placeholders2_9E,(_ZN34_INTERNAL_6855435d_4_k_cu_4845e16f4cuda3std3__436_GLOBAL__N__6855435d_4_k_cu_4845e16f6ignoreE - _ZN34_INTERNAL_6855435d_4_k_cu_4845e16f6thrust24THRUST_300001_SM_1000_NS12placeholders2_9E)
_ZN34_INTERNAL_6855435d_4_k_cu_4845e16f6thrust24THRUST_300001_SM_1000_NS12placeholders2_9E:
	.zero		1
	.type		_ZN34_INTERNAL_6855435d_4_k_cu_4845e16f4cuda3std3__436_GLOBAL__N__6855435d_4_k_cu_4845e16f6ignoreE,@object
	.size		_ZN34_INTERNAL_6855435d_4_k_cu_4845e16f4cuda3std3__436_GLOBAL__N__6855435d_4_k_cu_4845e16f6ignoreE,(_ZN34_INTERNAL_6855435d_4_k_cu_4845e16f4cuda3std6ranges3__45__cpo4dataE - _ZN34_INTERNAL_6855435d_4_k_cu_4845e16f4cuda3std3__436_GLOBAL__N__6855435d_4_k_cu_4845e16f6ignoreE)
_ZN34_INTERNAL_6855435d_4_k_cu_4845e16f4cuda3std3__436_GLOBAL__N__6855435d_4_k_cu_4845e16f6ignoreE:
	.zero		1
	.type		_ZN34_INTERNAL_6855435d_4_k_cu_4845e16f4cuda3std6ranges3__45__cpo4dataE,@object
	.size		_ZN34_INTERNAL_6855435d_4_k_cu_4845e16f4cuda3std6ranges3__45__cpo4dataE,(_ZN34_INTERNAL_6855435d_4_k_cu_4845e16f6thrust24THRUST_300001_SM_1000_NS12placeholders2_1E - _ZN34_INTERNAL_6855435d_4_k_cu_4845e16f4cuda3std6ranges3__45__cpo4dataE)
_ZN34_INTERNAL_6855435d_4_k_cu_4845e16f4cuda3std6ranges3__45__cpo4dataE:
	.zero		1
	.type		_ZN34_INTERNAL_6855435d_4_k_cu_4845e16f6thrust24THRUST_300001_SM_1000_NS12placeholders2_1E,@object
	.size		_ZN34_INTERNAL_6855435d_4_k_cu_4845e16f6thrust24THRUST_300001_SM_1000_NS12placeholders2_1E,(_ZN34_INTERNAL_6855435d_4_k_cu_4845e16f4cuda3std3__45__cpo5beginE - _ZN34_INTERNAL_6855435d_4_k_cu_4845e16f6thrust24THRUST_300001_SM_1000_NS12placeholders2_1E)
_ZN34_INTERNAL_6855435d_4_k_cu_4845e16f6thrust24THRUST_300001_SM_1000_NS12placeholders2_1E:
	.zero		1
	.type		_ZN34_INTERNAL_6855435d_4_k_cu_4845e16f4cuda3std3__45__cpo5beginE,@object
	.size		_ZN34_INTERNAL_6855435d_4_k_cu_4845e16f4cuda3std3__45__cpo5beginE,(_ZN34_INTERNAL_6855435d_4_k_cu_4845e16f4cuda3std6ranges3__45__cpo5beginE - _ZN34_INTERNAL_6855435d_4_k_cu_4845e16f4cuda3std3__45__cpo5beginE)
_ZN34_INTERNAL_6855435d_4_k_cu_4845e16f4cuda3std3__45__cpo5beginE:
	.zero		1
	.type		_ZN34_INTERNAL_6855435d_4_k_cu_4845e16f4cuda3std6ranges3__45__cpo5beginE,@object
	.size		_ZN34_INTERNAL_6855435d_4_k_cu_4845e16f4cuda3std6ranges3__45__cpo5beginE,(_ZN34_INTERNAL_6855435d_4_k_cu_4845e16f6thrust24THRUST_300001_SM_1000_NS12placeholders2_5E - _ZN34_INTERNAL_6855435d_4_k_cu_4845e16f4cuda3std6ranges3__45__cpo5beginE)
_ZN34_INTERNAL_6855435d_4_k_cu_4845e16f4cuda3std6ranges3__45__cpo5beginE:
	.zero		1
	.type		_ZN34_INTERNAL_6855435d_4_k_cu_4845e16f6thrust24THRUST_300001_SM_1000_NS12placeholders2_5E,@object
	.size		_ZN34_INTERNAL_6855435d_4_k_cu_4845e16f6thrust24THRUST_300001_SM_1000_NS12placeholders2_5E,(_ZN34_INTERNAL_6855435d_4_k_cu_4845e16f4cuda3std3__45__cpo6rbeginE - _ZN34_INTERNAL_6855435d_4_k_cu_4845e16f6thrust24THRUST_300001_SM_1000_NS12placeholders2_5E)
_ZN34_INTERNAL_6855435d_4_k_cu_4845e16f6thrust24THRUST_300001_SM_1000_NS12placeholders2_5E:
	.zero		1
	.type		_ZN34_INTERNAL_6855435d_4_k_cu_4845e16f4cuda3std3__45__cpo6rbeginE,@object
	.size		_ZN34_INTERNAL_6855435d_4_k_cu_4845e16f4cuda3std3__45__cpo6rbeginE,(_ZN34_INTERNAL_6855435d_4_k_cu_4845e16f4cuda3std6ranges3__45__cpo7advanceE - _ZN34_INTERNAL_6855435d_4_k_cu_4845e16f4cuda3std3__45__cpo6rbeginE)
_ZN34_INTERNAL_6855435d_4_k_cu_4845e16f4cuda3std3__45__cpo6rbeginE:
	.zero		1
	.type		_ZN34_INTERNAL_6855435d_4_k_cu_4845e16f4cuda3std6ranges3__45__cpo7advanceE,@object
	.size		_ZN34_INTERNAL_6855435d_4_k_cu_4845e16f4cuda3std6ranges3__45__cpo7advanceE,(_ZN34_INTERNAL_6855435d_4_k_cu_4845e16f4cuda3std3__47nulloptE - _ZN34_INTERNAL_6855435d_4_k_cu_4845e16f4cuda3std6ranges3__45__cpo7advanceE)
_ZN34_INTERNAL_6855435d_4_k_cu_4845e16f4cuda3std6ranges3__45__cpo7advanceE:
	.zero		1
	.type		_ZN34_INTERNAL_6855435d_4_k_cu_4845e16f4cuda3std3__47nulloptE,@object
	.size		_ZN34_INTERNAL_6855435d_4_k_cu_4845e16f4cuda3std3__47nulloptE,(_ZN34_INTERNAL_6855435d_4_k_cu_4845e16f4cuda3std6ranges3__45__cpo8distanceE - _ZN34_INTERNAL_6855435d_4_k_cu_4845e16f4cuda3std3__47nulloptE)
_ZN34_INTERNAL_6855435d_4_k_cu_4845e16f4cuda3std3__47nulloptE:
	.zero		1
	.type		_ZN34_INTERNAL_6855435d_4_k_cu_4845e16f4cuda3std6ranges3__45__cpo8distanceE,@object
	.size		_ZN34_INTERNAL_6855435d_4_k_cu_4845e16f4cuda3std6ranges3__45__cpo8distanceE,(_ZN34_INTERNAL_6855435d_4_k_cu_4845e16f6thrust24THRUST_300001_SM_1000_NS12placeholders3_10E - _ZN34_INTERNAL_6855435d_4_k_cu_4845e16f4cuda3std6ranges3__45__cpo8distanceE)
_ZN34_INTERNAL_6855435d_4_k_cu_4845e16f4cuda3std6ranges3__45__cpo8distanceE:
	.zero		1
	.type		_ZN34_INTERNAL_6855435d_4_k_cu_4845e16f6thrust24THRUST_300001_SM_1000_NS12placeholders3_10E,@object
	.size		_ZN34_INTERNAL_6855435d_4_k_cu_4845e16f6thrust24THRUST_300001_SM_1000_NS12placeholders3_10E,(_ZN34_INTERNAL_6855435d_4_k_cu_4845e16f4cuda3std3__419piecewise_constructE - _ZN34_INTERNAL_6855435d_4_k_cu_4845e16f6thrust24THRUST_300001_SM_1000_NS12placeholders3_10E)
_ZN34_INTERNAL_6855435d_4_k_cu_4845e16f6thrust24THRUST_300001_SM_1000_NS12placeholders3_10E:
	.zero		1
	.type		_ZN34_INTERNAL_6855435d_4_k_cu_4845e16f4cuda3std3__419piecewise_constructE,@object
	.size		_ZN34_INTERNAL_6855435d_4_k_cu_4845e16f4cuda3std3__419piecewise_constructE,(_ZN34_INTERNAL_6855435d_4_k_cu_4845e16f4cuda3std6ranges3__45__cpo5cdataE - _ZN34_INTERNAL_6855435d_4_k_cu_4845e16f4cuda3std3__419piecewise_constructE)
_ZN34_INTERNAL_6855435d_4_k_cu_4845e16f4cuda3std3__419piecewise_constructE:
	.zero		1
	.type		_ZN34_INTERNAL_6855435d_4_k_cu_4845e16f4cuda3std6ranges3__45__cpo5cdataE,@object
	.size		_ZN34_INTERNAL_6855435d_4_k_cu_4845e16f4cuda3std6ranges3__45__cpo5cdataE,(_ZN34_INTERNAL_6855435d_4_k_cu_4845e16f6thrust24THRUST_300001_SM_1000_NS12placeholders2_2E - _ZN34_INTERNAL_6855435d_4_k_cu_4845e16f4cuda3std6ranges3__45__cpo5cdataE)
_ZN34_INTERNAL_6855435d_4_k_cu_4845e16f4cuda3std6ranges3__45__cpo5cdataE:
	.zero		1
	.type		_ZN34_INTERNAL_6855435d_4_k_cu_4845e16f6thrust24THRUST_300001_SM_1000_NS12placeholders2_2E,@object
	.size		_ZN34_INTERNAL_6855435d_4_k_cu_4845e16f6thrust24THRUST_300001_SM_1000_NS12placeholders2_2E,(_ZN34_INTERNAL_6855435d_4_k_cu_4845e16f4cuda3std3__45__cpo3endE - _ZN34_INTERNAL_6855435d_4_k_cu_4845e16f6thrust24THRUST_300001_SM_1000_NS12placeholders2_2E)
_ZN34_INTERNAL_6855435d_4_k_cu_4845e16f6thrust24THRUST_300001_SM_1000_NS12placeholders2_2E:
	.zero		1
	.type		_ZN34_INTERNAL_6855435d_4_k_cu_4845e16f4cuda3std3__45__cpo3endE,@object
	.size		_ZN34_INTERNAL_6855435d_4_k_cu_4845e16f4cuda3std3__45__cpo3endE,(_ZN34_INTERNAL_6855435d_4_k_cu_4845e16f4cuda3std6ranges3__45__cpo3endE - _ZN34_INTERNAL_6855435d_4_k_cu_4845e16f4cuda3std3__45__cpo3endE)
_ZN34_INTERNAL_6855435d_4_k_cu_4845e16f4cuda3std3__45__cpo3endE:
	.zero		1
	.type		_ZN34_INTERNAL_6855435d_4_k_cu_4845e16f4cuda3std6ranges3__45__cpo3endE,@object
	.size		_ZN34_INTERNAL_6855435d_4_k_cu_4845e16f4cuda3std6ranges3__45__cpo3endE,(_ZN34_INTERNAL_6855435d_4_k_cu_4845e16f6thrust24THRUST_300001_SM_1000_NS12placeholders2_6E - _ZN34_INTERNAL_6855435d_4_k_cu_4845e16f4cuda3std6ranges3__45__cpo3endE)
_ZN34_INTERNAL_6855435d_4_k_cu_4845e16f4cuda3std6ranges3__45__cpo3endE:
	.zero		1
	.type		_ZN34_INTERNAL_6855435d_4_k_cu_4845e16f6thrust24THRUST_300001_SM_1000_NS12placeholders2_6E,@object
	.size		_ZN34_INTERNAL_6855435d_4_k_cu_4845e16f6thrust24THRUST_300001_SM_1000_NS12placeholders2_6E,(_ZN34_INTERNAL_6855435d_4_k_cu_4845e16f4cuda3std3__45__cpo4rendE - _ZN34_INTERNAL_6855435d_4_k_cu_4845e16f6thrust24THRUST_300001_SM_1000_NS12placeholders2_6E)
_ZN34_INTERNAL_6855435d_4_k_cu_4845e16f6thrust24THRUST_300001_SM_1000_NS12placeholders2_6E:
	.zero		1
	.type		_ZN34_INTERNAL_6855435d_4_k_cu_4845e16f4cuda3std3__45__cpo4rendE,@object
	.size		_ZN34_INTERNAL_6855435d_4_k_cu_4845e16f4cuda3std3__45__cpo4rendE,(_ZN34_INTERNAL_6855435d_4_k_cu_4845e16f4cuda3std6ranges3__45__cpo9iter_swapE - _ZN34_INTERNAL_6855435d_4_k_cu_4845e16f4cuda3std3__45__cpo4rendE)
_ZN34_INTERNAL_6855435d_4_k_cu_4845e16f4cuda3std3__45__cpo4rendE:
	.zero		1
	.type		_ZN34_INTERNAL_6855435d_4_k_cu_4845e16f4cuda3std6ranges3__45__cpo9iter_swapE,@object
	.size		_ZN34_INTERNAL_6855435d_4_k_cu_4845e16f4cuda3std6ranges3__45__cpo9iter_swapE,(_ZN34_INTERNAL_6855435d_4_k_cu_4845e16f4cuda3std3__48unexpectE - _ZN34_INTERNAL_6855435d_4_k_cu_4845e16f4cuda3std6ranges3__45__cpo9iter_swapE)
_ZN34_INTERNAL_6855435d_4_k_cu_4845e16f4cuda3std6ranges3__45__cpo9iter_swapE:
	.zero		1
	.type		_ZN34_INTERNAL_6855435d_4_k_cu_4845e16f4cuda3std3__48unexpectE,@object
	.size		_ZN34_INTERNAL_6855435d_4_k_cu_4845e16f4cuda3std3__48unexpectE,(_ZN34_INTERNAL_6855435d_4_k_cu_4845e16f6thrust24THRUST_300001_SM_1000_NS8cuda_cub3parE - _ZN34_INTERNAL_6855435d_4_k_cu_4845e16f4cuda3std3__48unexpectE)
_ZN34_INTERNAL_6855435d_4_k_cu_4845e16f4cuda3std3__48unexpectE:
	.zero		1
	.type		_ZN34_INTERNAL_6855435d_4_k_cu_4845e16f6thrust24THRUST_300001_SM_1000_NS8cuda_cub3parE,@object
	.size		_ZN34_INTERNAL_6855435d_4_k_cu_4845e16f6thrust24THRUST_300001_SM_1000_NS8cuda_cub3parE,(_ZN34_INTERNAL_6855435d_4_k_cu_4845e16f6thrust24THRUST_300001_SM_1000_NS12placeholders2_4E - _ZN34_INTERNAL_6855435d_4_k_cu_4845e16f6thrust24THRUST_300001_SM_1000_NS8cuda_cub3parE)
_ZN34_INTERNAL_6855435d_4_k_cu_4845e16f6thrust24THRUST_300001_SM_1000_NS8cuda_cub3parE:
	.zero		1
	.type		_ZN34_INTERNAL_6855435d_4_k_cu_4845e16f6thrust24THRUST_300001_SM_1000_NS12placeholders2_4E,@object
	.size		_ZN34_INTERNAL_6855435d_4_k_cu_4845e16f6thrust24THRUST_300001_SM_1000_NS12placeholders2_4E,(_ZN34_INTERNAL_6855435d_4_k_cu_4845e16f4cuda3std3__45__cpo4cendE - _ZN34_INTERNAL_6855435d_4_k_cu_4845e16f6thrust24THRUST_300001_SM_1000_NS12placeholders2_4E)
_ZN34_INTERNAL_6855435d_4_k_cu_4845e16f6thrust24THRUST_300001_SM_1000_NS12placeholders2_4E:
	.zero		1
	.type		_ZN34_INTERNAL_6855435d_4_k_cu_4845e16f4cuda3std3__45__cpo4cendE,@object
	.size		_ZN34_INTERNAL_6855435d_4_k_cu_4845e16f4cuda3std3__45__cpo4cendE,(_ZN34_INTERNAL_6855435d_4_k_cu_4845e16f4cuda3std6ranges3__45__cpo4cendE - _ZN34_INTERNAL_6855435d_4_k_cu_4845e16f4cuda3std3__45__cpo4cendE)
_ZN34_INTERNAL_6855435d_4_k_cu_4845e16f4cuda3std3__45__cpo4cendE:
	.zero		1
	.type		_ZN34_INTERNAL_6855435d_4_k_cu_4845e16f4cuda3std6ranges3__45__cpo4cendE,@object
	.size		_ZN34_INTERNAL_6855435d_4_k_cu_4845e16f4cuda3std6ranges3__45__cpo4cendE,(_ZN34_INTERNAL_6855435d_4_k_cu_4845e16f4cuda3std3__420unreachable_sentinelE - _ZN34_INTERNAL_6855435d_4_k_cu_4845e16f4cuda3std6ranges3__45__cpo4cendE)
_ZN34_INTERNAL_6855435d_4_k_cu_4845e16f4cuda3std6ranges3__45__cpo4cendE:
	.zero		1
	.type		_ZN34_INTERNAL_6855435d_4_k_cu_4845e16f4cuda3std3__420unreachable_sentinelE,@object
	.size		_ZN34_INTERNAL_6855435d_4_k_cu_4845e16f4cuda3std3__420unreachable_sentinelE,(_ZN34_INTERNAL_6855435d_4_k_cu_4845e16f4cuda3std6ranges3__45__cpo5ssizeE - _ZN34_INTERNAL_6855435d_4_k_cu_4845e16f4cuda3std3__420unreachable_sentinelE)
_ZN34_INTERNAL_6855435d_4_k_cu_4845e16f4cuda3std3__420unreachable_sentinelE:
	.zero		1
	.type		_ZN34_INTERNAL_6855435d_4_k_cu_4845e16f4cuda3std6ranges3__45__cpo5ssizeE,@object
	.size		_ZN34_INTERNAL_6855435d_4_k_cu_4845e16f4cuda3std6ranges3__45__cpo5ssizeE,(_ZN34_INTERNAL_6855435d_4_k_cu_4845e16f6thrust24THRUST_300001_SM_1000_NS12placeholders2_8E - _ZN34_INTERNAL_6855435d_4_k_cu_4845e16f4cuda3std6ranges3__45__cpo5ssizeE)
_ZN34_INTERNAL_6855435d_4_k_cu_4845e16f4cuda3std6ranges3__45__cpo5ssizeE:
	.zero		1
	.type		_ZN34_INTERNAL_6855435d_4_k_cu_4845e16f6thrust24THRUST_300001_SM_1000_NS12placeholders2_8E,@object
	.size		_ZN34_INTERNAL_6855435d_4_k_cu_4845e16f6thrust24THRUST_300001_SM_1000_NS12placeholders2_8E,(_ZN34_INTERNAL_6855435d_4_k_cu_4845e16f4cuda3std3__45__cpo5crendE - _ZN34_INTERNAL_6855435d_4_k_cu_4845e16f6thrust24THRUST_300001_SM_1000_NS12placeholders2_8E)
_ZN34_INTERNAL_6855435d_4_k_cu_4845e16f6thrust24THRUST_300001_SM_1000_NS12placeholders2_8E:
	.zero		1
	.type		_ZN34_INTERNAL_6855435d_4_k_cu_4845e16f4cuda3std3__45__cpo5crendE,@object
	.size		_ZN34_INTERNAL_6855435d_4_k_cu_4845e16f4cuda3std3__45__cpo5crendE,(_ZN34_INTERNAL_6855435d_4_k_cu_4845e16f4cuda3std6ranges3__45__cpo4prevE - _ZN34_INTERNAL_6855435d_4_k_cu_4845e16f4cuda3std3__45__cpo5crendE)
_ZN34_INTERNAL_6855435d_4_k_cu_4845e16f4cuda3std3__45__cpo5crendE:
	.zero		1
	.type		_ZN34_INTERNAL_6855435d_4_k_cu_4845e16f4cuda3std6ranges3__45__cpo4prevE,@object
	.size		_ZN34_INTERNAL_6855435d_4_k_cu_4845e16f4cuda3std6ranges3__45__cpo4prevE,(_ZN34_INTERNAL_6855435d_4_k_cu_4845e16f4cuda3std6ranges3__45__cpo9iter_moveE - _ZN34_INTERNAL_6855435d_4_k_cu_4845e16f4cuda3std6ranges3__45__cpo4prevE)
_ZN34_INTERNAL_6855435d_4_k_cu_4845e16f4cuda3std6ranges3__45__cpo4prevE:
	.zero		1
	.type		_ZN34_INTERNAL_6855435d_4_k_cu_4845e16f4cuda3std6ranges3__45__cpo9iter_moveE,@object
	.size		_ZN34_INTERNAL_6855435d_4_k_cu_4845e16f4cuda3std6ranges3__45__cpo9iter_moveE,(_ZN34_INTERNAL_6855435d_4_k_cu_4845e16f6thrust24THRUST_300001_SM_1000_NS6system6detail10sequential3seqE - _ZN34_INTERNAL_6855435d_4_k_cu_4845e16f4cuda3std6ranges3__45__cpo9iter_moveE)
_ZN34_INTERNAL_6855435d_4_k_cu_4845e16f4cuda3std6ranges3__45__cpo9iter_moveE:
	.zero		1
	.type		_ZN34_INTERNAL_6855435d_4_k_cu_4845e16f6thrust24THRUST_300001_SM_1000_NS6system6detail10sequential3seqE,@object
	.size		_ZN34_INTERNAL_6855435d_4_k_cu_4845e16f6thrust24THRUST_300001_SM_1000_NS6system6detail10sequential3seqE,(.L_31 - _ZN34_INTERNAL_6855435d_4_k_cu_4845e16f6thrust24THRUST_300001_SM_1000_NS6system6detail10sequential3seqE)
_ZN34_INTERNAL_6855435d_4_k_cu_4845e16f6thrust24THRUST_300001_SM_1000_NS6system6detail10sequential3seqE:
	.zero		1
.L_31:


//--------------------- .nv.shared._ZN3cub18CUB_300001_SM_10006detail10radix_sort29DeviceRadixSortOnesweepKernelINS1_5radix10policy_hubI8custom_tNS0_8NullTypeEjE10Policy1000ELNS0_9SortOrderE0ES6_S7_jii12decomposer_tEEvPT5_SD_PT3_PKSE_PT1_PKSI_PT2_PKSM_T4_iiT6_ --------------------------
	.section	.nv.shared._ZN3cub18CUB_300001_SM_10006detail10radix_sort29DeviceRadixSortOnesweepKernelINS1_5radix10policy_hubI8custom_tNS0_8NullTypeEjE10Policy1000ELNS0_9SortOrderE0ES6_S7_jii12decomposer_tEEvPT5_SD_PT3_PKSE_PT1_PKSI_PT2_PKSM_T4_iiT6_,"aw",@nobits
	.sectionflags	@""
	.align	16
.nv.shared._ZN3cub18CUB_300001_SM_10006detail10radix_sort29DeviceRadixSortOnesweepKernelINS1_5radix10policy_hubI8custom_tNS0_8NullTypeEjE10Policy1000ELNS0_9SortOrderE0ES6_S7_jii12decomposer_tEEvPT5_SD_PT3_PKSE_PT1_PKSI_PT2_PKSM_T4_iiT6_:
	.zero		48128


//--------------------- .nv.shared._ZN3cub18CUB_300001_SM_10006detail10radix_sort33DeviceRadixSortExclusiveSumKernelINS1_5radix10policy_hubI8custom_tNS0_8NullTypeEjE10Policy1000EjEEvPT0_ --------------------------
	.section	.nv.shared._ZN3cub18CUB_300001_SM_10006detail10radix_sort33DeviceRadixSortExclusiveSumKernelINS1_5radix10policy_hubI8custom_tNS0_8NullTypeEjE10Policy1000EjEEvPT0_,"aw",@nobits
	.sectionflags	@""
	.align	16
.nv.shared._ZN3cub18CUB_300001_SM_10006detail10radix_sort33DeviceRadixSortExclusiveSumKernelINS1_5radix10policy_hubI8custom_tNS0_8NullTypeEjE10Policy1000EjEEvPT0_:
	.zero		2208


//--------------------- .nv.shared._ZN3cub18CUB_300001_SM_10006detail10radix_sort30DeviceRadixSortHistogramKernelINS1_5radix10policy_hubI8custom_tNS0_8NullTypeEjE10Policy1000ELNS0_9SortOrderE0ES6_j12decomposer_tEEvPT2_PKT1_SC_iiT3_ --------------------------
	.section	.nv.shared._ZN3cub18CUB_300001_SM_10006detail10radix_sort30DeviceRadixSortHistogramKernelINS1_5radix10policy_hubI8custom_tNS0_8NullTypeEjE10Policy1000ELNS0_9SortOrderE0ES6_j12decomposer_tEEvPT2_PKT1_SC_iiT3_,"aw",@nobits
	.sectionflags	@""
	.align	4
.nv.shared._ZN3cub18CUB_300001_SM_10006detail10radix_sort30DeviceRadixSortHistogramKernelINS1_5radix10policy_hubI8custom_tNS0_8NullTypeEjE10Policy1000ELNS0_9SortOrderE0ES6_j12decomposer_tEEvPT2_PKT1_SC_iiT3_:
	.zero		9216


//--------------------- .nv.shared._ZN3cub18CUB_300001_SM_10006detail10radix_sort31DeviceRadixSortSingleTileKernelINS1_5radix10policy_hubI8custom_tNS0_8NullTypeEjE10Policy1000ELNS0_9SortOrderE0ES6_S7_j12decomposer_tEEvPKT1_PSC_PKT2_PSG_T3_iiT4_ --------------------------
	.section	.nv.shared._ZN3cub18CUB_300001_SM_10006detail10radix_sort31DeviceRadixSortSingleTileKernelINS1_5radix10policy_hubI8custom_tNS0_8NullTypeEjE10Policy1000ELNS0_9SortOrderE0ES6_S7_j12decomposer_tEEvPKT1_PSC_PKT2_PSG_T3_iiT4_,"aw",@nobits
	.sectionflags	@""
	.align	16
.nv.shared._ZN3cub18CUB_300001_SM_10006detail10radix_sort31DeviceRadixSortSingleTileKernelINS1_5radix10policy_hubI8custom_tNS0_8NullTypeEjE10Policy1000ELNS0_9SortOrderE0ES6_S7_j12decomposer_tEEvPKT1_PSC_PKT2_PSG_T3_iiT4_:
	.zero		34880


//--------------------- .nv.constant0._ZN3cub18CUB_300001_SM_10006detail8for_each13static_kernelINS2_12policy_hub_t12policy_500_tEmN6thrust24THRUST_300001_SM_1000_NS8cuda_cub20__uninitialized_fill7functorINS7_10device_ptrIhEEhEEEEvT0_T1_ --------------------------
	.section	.nv.constant0._ZN3cub18CUB_300001_SM_10006detail8for_each13static_kernelINS2_12policy_hub_t12policy_500_tEmN6thrust24THRUST_300001_SM_1000_NS8cuda_cub20__uninitialized_fill7functorINS7_10device_ptrIhEEhEEEEvT0_T1_,"a",@progbits
	.sectionflags	@""
	.align	4
.nv.constant0._ZN3cub18CUB_300001_SM_10006detail8for_each13static_kernelINS2_12policy_hub_t12policy_500_tEmN6thrust24THRUST_300001_SM_1000_NS8cuda_cub20__uninitialized_fill7functorINS7_10device_ptrIhEEhEEEEvT0_T1_:
	.zero		920


//--------------------- .nv.constant0._ZN3cub18CUB_300001_SM_10006detail8for_each13static_kernelINS2_12policy_hub_t12policy_500_tEmN6thrust24THRUST_300001_SM_1000_NS8cuda_cub20__uninitialized_fill7functorINS7_10device_ptrI8custom_tEESC_EEEEvT0_T1_ --------------------------
	.section	.nv.constant0._ZN3cub18CUB_300001_SM_10006detail8for_each13static_kernelINS2_12policy_hub_t12policy_500_tEmN6thrust24THRUST_300001_SM_1000_NS8cuda_cub20__uninitialized_fill7functorINS7_10device_ptrI8custom_tEESC_EEEEvT0_T1_,"a",@progbits
	.sectionflags	@""
	.align	4
.nv.constant0._ZN3cub18CUB_300001_SM_10006detail8for_each13static_kernelINS2_12policy_hub_t12policy_500_tEmN6thrust24THRUST_300001_SM_1000_NS8cuda_cub20__uninitialized_fill7functorINS7_10device_ptrI8custom_tEESC_EEEEvT0_T1_:
	.zero		920


//--------------------- .nv.constant0._ZN3cub18CUB_300001_SM_10006detail10radix_sort29DeviceRadixSortOnesweepKernelINS1_5radix10policy_hubI8custom_tNS0_8NullTypeEjE10Policy1000ELNS0_9SortOrderE0ES6_S7_jii12decomposer_tEEvPT5_SD_PT3_PKSE_PT1_PKSI_PT2_PKSM_T4_iiT6_ --------------------------
	.section	.nv.constant0._ZN3cub18CUB_300001_SM_10006detail10radix_sort29DeviceRadixSortOnesweepKernelINS1_5radix10policy_hubI8custom_tNS0_8NullTypeEjE10Policy1000ELNS0_9SortOrderE0ES6_S7_jii12decomposer_tEEvPT5_SD_PT3_PKSE_PT1_PKSI_PT2_PKSM_T4_iiT6_,"a",@progbits
	.sectionflags	@""
	.align	4
.nv.constant0._ZN3cub18CUB_300001_SM_10006detail10radix_sort29DeviceRadixSortOnesweepKernelINS1_5radix10policy_hubI8custom_tNS0_8NullTypeEjE10Policy1000ELNS0_9SortOrderE0ES6_S7_jii12decomposer_tEEvPT5_SD_PT3_PKSE_PT1_PKSI_PT2_PKSM_T4_iiT6_:
	.zero		973


//--------------------- .nv.constant0._ZN3cub18CUB_300001_SM_10006detail10radix_sort33DeviceRadixSortExclusiveSumKernelINS1_5radix10policy_hubI8custom_tNS0_8NullTypeEjE10Policy1000EjEEvPT0_ --------------------------
	.section	.nv.constant0._ZN3cub18CUB_300001_SM_10006detail10radix_sort33DeviceRadixSortExclusiveSumKernelINS1_5radix10policy_hubI8custom_tNS0_8NullTypeEjE10Policy1000EjEEvPT0_,"a",@progbits
	.sectionflags	@""
	.align	4
.nv.constant0._ZN3cub18CUB_300001_SM_10006detail10radix_sort33DeviceRadixSortExclusiveSumKernelINS1_5radix10policy_hubI8custom_tNS0_8NullTypeEjE10Policy1000EjEEvPT0_:
	.zero		904


//--------------------- .nv.constant0._ZN3cub18CUB_300001_SM_10006detail10radix_sort30DeviceRadixSortHistogramKernelINS1_5radix10policy_hubI8custom_tNS0_8NullTypeEjE10Policy1000ELNS0_9SortOrderE0ES6_j12decomposer_tEEvPT2_PKT1_SC_iiT3_ --------------------------
	.section	.nv.constant0._ZN3cub18CUB_300001_SM_10006detail10radix_sort30DeviceRadixSortHistogramKernelINS1_5radix10policy_hubI8custom_tNS0_8NullTypeEjE10Policy1000ELNS0_9SortOrderE0ES6_j12decomposer_tEEvPT2_PKT1_SC_iiT3_,"a",@progbits
	.sectionflags	@""
	.align	4
.nv.constant0._ZN3cub18CUB_300001_SM_10006detail10radix_sort30DeviceRadixSortHistogramKernelINS1_5radix10policy_hubI8custom_tNS0_8NullTypeEjE10Policy1000ELNS0_9SortOrderE0ES6_j12decomposer_tEEvPT2_PKT1_SC_iiT3_:
	.zero		925


//--------------------- .nv.constant0._ZN3cub18CUB_300001_SM_10006detail10radix_sort31DeviceRadixSortSingleTileKernelINS1_5radix10policy_hubI8custom_tNS0_8NullTypeEjE10Policy1000ELNS0_9SortOrderE0ES6_S7_j12decomposer_tEEvPKT1_PSC_PKT2_PSG_T3_iiT4_ --------------------------
	.section	.nv.constant0._ZN3cub18CUB_300001_SM_10006detail10radix_sort31DeviceRadixSortSingleTileKernelINS1_5radix10policy_hubI8custom_tNS0_8NullTypeEjE10Policy1000ELNS0_9SortOrderE0ES6_S7_j12decomposer_tEEvPKT1_PSC_PKT2_PSG_T3_iiT4_,"a",@progbits
	.sectionflags	@""
	.align	4
.nv.constant0._ZN3cub18CUB_300001_SM_10006detail10radix_sort31DeviceRadixSortSingleTileKernelINS1_5radix10policy_hubI8custom_tNS0_8NullTypeEjE10Policy1000ELNS0_9SortOrderE0ES6_S7_j12decomposer_tEEvPKT1_PSC_PKT2_PSG_T3_iiT4_:
	.zero		941


//--------------------- .nv.constant0._ZN3cub18CUB_300001_SM_10006detail11EmptyKernelIvEEvv --------------------------
	.section	.nv.constant0._ZN3cub18CUB_300001_SM_10006detail11EmptyKernelIvEEvv,"a",@progbits
	.sectionflags	@""
	.align	4
.nv.constant0._ZN3cub18CUB_300001_SM_10006detail11EmptyKernelIvEEvv:
	.zero		896


//--------------------- SYMBOLS --------------------------

	.type		.nv.reservedSmem.offset0,@object
	.size		.nv.reservedSmem.offset0,0x4
	.type		.nv.reservedSmem.cap,@object
	.size		.nv.reservedSmem.cap,0x4
